	.target	sm_90a

	.elftype	@"ET_EXEC"


//--------------------- .note.nv.tkinfo           --------------------------
	.section	.note.nv.tkinfo,"",@"SHT_NOTE"
	.sectionflags	@"SHF_NOTE_NV_TKINFO"
	.tkinfo
        /*0018*/ 	.word	0x00000002
        /*0030*/ 	.string	""
        /*0030*/ 	.string	"ptxas"
        /*0030*/ 	.string	"Cuda compilation tools, release 13.0, V13.0.88"
        /*0030*/ 	.string	"Build cuda_13.0.r13.0/compiler.36424714_0"
        /*0030*/ 	.string	"-arch sm_90a -m 64 "



//--------------------- .note.nv.cuinfo           --------------------------
	.section	.note.nv.cuinfo,"",@"SHT_NOTE"
	.sectionflags	@"SHF_NOTE_NV_CUINFO"
        /*0018*/ 	.short	0x0002
        /*001a*/ 	.short	0x005a
        /*001c*/ 	.short	0x0082
	.zero		2


//--------------------- .nv.info                  --------------------------
	.section	.nv.info,"",@"SHT_CUDA_INFO"
	.align	4


	//----- nvinfo : EIATTR_REGCOUNT
	.align		4
        /*0000*/ 	.byte	0x04, 0x2f
        /*0002*/ 	.short	(.L_18 - .L_17)
	.align		4
.L_17:
        /*0004*/ 	.word	index@(_ZN7cutlass13device_kernelINS_4gemm6kernel13GemmUniversalIN4cute5tupleIJiiiiEEENS1_10collective13CollectiveMmaINS1_34MainloopSm90TmaGmmaWarpSpecializedILi3ENS5_IJNS4_1CILi2EEENSA_ILi1EEESC_EEENS1_35KernelTmaWarpSpecializedCooperativeEEENS5_IJNSA_ILi256EEESG_NSA_ILi64EEEEEENS_10bfloat16_tENS5_IJlSC_lEEESJ_SK_NS4_8TiledMMAINS4_8MMA_AtomIJNS4_4SM904GMMA28MMA_64x256x16_F32BF16BF16_SSILNSO_5MajorE0ELSQ_0ELNSO_7ScaleInE1ELSR_1EEEEEENS4_6LayoutISD_NS5_IJSC_NSA_ILi0EEESV_EEEEENS5_IJNS4_10UnderscoreESY_SY_EEEEENS4_13SM90_TMA_LOADENS4_14ComposedLayoutINS4_7SwizzleILi3ELi4ELi3EEENS4_18smem_ptr_flag_bitsILi16EEENSU_INS5_IJNSA_ILi8EEESH_EEENS5_IJSH_SC_EEEEEEEvNS4_8identityENS4_23SM90_TMA_LOAD_MULTICASTES1B_vS1C_EENS_8epilogue10collective18CollectiveEpilogueINS1F_22Sm90TmaWarpSpecializedILi4ELi2ELi16ELb1ELb0EEEJSI_NS5_IJNSA_ILi128EEENSA_ILi32EEEEEESJ_SK_SJ_SK_NS1F_6fusion15FusionCallbacksIS1J_NS1N_17LinearCombinationISJ_fSJ_fLNS_15FloatRoundStyleE2EEESI_S1M_JEEES11_NS12_INS13_ILi2ELi4ELi3EEES16_NSU_INS5_IJS17_S1L_EEENS5_IJS1L_SC_EEEEEEENS4_17SM75_U32x4_LDSM_NENS4_14SM90_TMA_STOREES1X_NS4_17SM90_U32x4_STSM_NENS4_9Copy_AtomIJS20_NS_6half_tEEEEvEEEvvEEEEvNT_6ParamsE)
        /*0008*/ 	.word	0x000000a8


	//----- nvinfo : EIATTR_FRAME_SIZE
	.align		4
.L_18:
        /*000c*/ 	.byte	0x04, 0x11
        /*000e*/ 	.short	(.L_20 - .L_19)
	.align		4
.L_19:
        /*0010*/ 	.word	index@(_ZN7cutlass13device_kernelINS_4gemm6kernel13GemmUniversalIN4cute5tupleIJiiiiEEENS1_10collective13CollectiveMmaINS1_34MainloopSm90TmaGmmaWarpSpecializedILi3ENS5_IJNS4_1CILi2EEENSA_ILi1EEESC_EEENS1_35KernelTmaWarpSpecializedCooperativeEEENS5_IJNSA_ILi256EEESG_NSA_ILi64EEEEEENS_10bfloat16_tENS5_IJlSC_lEEESJ_SK_NS4_8TiledMMAINS4_8MMA_AtomIJNS4_4SM904GMMA28MMA_64x256x16_F32BF16BF16_SSILNSO_5MajorE0ELSQ_0ELNSO_7ScaleInE1ELSR_1EEEEEENS4_6LayoutISD_NS5_IJSC_NSA_ILi0EEESV_EEEEENS5_IJNS4_10UnderscoreESY_SY_EEEEENS4_13SM90_TMA_LOADENS4_14ComposedLayoutINS4_7SwizzleILi3ELi4ELi3EEENS4_18smem_ptr_flag_bitsILi16EEENSU_INS5_IJNSA_ILi8EEESH_EEENS5_IJSH_SC_EEEEEEEvNS4_8identityENS4_23SM90_TMA_LOAD_MULTICASTES1B_vS1C_EENS_8epilogue10collective18CollectiveEpilogueINS1F_22Sm90TmaWarpSpecializedILi4ELi2ELi16ELb1ELb0EEEJSI_NS5_IJNSA_ILi128EEENSA_ILi32EEEEEESJ_SK_SJ_SK_NS1F_6fusion15FusionCallbacksIS1J_NS1N_17LinearCombinationISJ_fSJ_fLNS_15FloatRoundStyleE2EEESI_S1M_JEEES11_NS12_INS13_ILi2ELi4ELi3EEES16_NSU_INS5_IJS17_S1L_EEENS5_IJS1L_SC_EEEEEEENS4_17SM75_U32x4_LDSM_NENS4_14SM90_TMA_STOREES1X_NS4_17SM90_U32x4_STSM_NENS4_9Copy_AtomIJS20_NS_6half_tEEEEvEEEvvEEEEvNT_6ParamsE)
        /*0014*/ 	.word	0x00000798


	//----- nvinfo : EIATTR_MIN_STACK_SIZE
	.align		4
.L_20:
        /*0018*/ 	.byte	0x04, 0x12
        /*001a*/ 	.short	(.L_22 - .L_21)
	.align		4
.L_21:
        /*001c*/ 	.word	index@(_ZN7cutlass13device_kernelINS_4gemm6kernel13GemmUniversalIN4cute5tupleIJiiiiEEENS1_10collective13CollectiveMmaINS1_34MainloopSm90TmaGmmaWarpSpecializedILi3ENS5_IJNS4_1CILi2EEENSA_ILi1EEESC_EEENS1_35KernelTmaWarpSpecializedCooperativeEEENS5_IJNSA_ILi256EEESG_NSA_ILi64EEEEEENS_10bfloat16_tENS5_IJlSC_lEEESJ_SK_NS4_8TiledMMAINS4_8MMA_AtomIJNS4_4SM904GMMA28MMA_64x256x16_F32BF16BF16_SSILNSO_5MajorE0ELSQ_0ELNSO_7ScaleInE1ELSR_1EEEEEENS4_6LayoutISD_NS5_IJSC_NSA_ILi0EEESV_EEEEENS5_IJNS4_10UnderscoreESY_SY_EEEEENS4_13SM90_TMA_LOADENS4_14ComposedLayoutINS4_7SwizzleILi3ELi4ELi3EEENS4_18smem_ptr_flag_bitsILi16EEENSU_INS5_IJNSA_ILi8EEESH_EEENS5_IJSH_SC_EEEEEEEvNS4_8identityENS4_23SM90_TMA_LOAD_MULTICASTES1B_vS1C_EENS_8epilogue10collective18CollectiveEpilogueINS1F_22Sm90TmaWarpSpecializedILi4ELi2ELi16ELb1ELb0EEEJSI_NS5_IJNSA_ILi128EEENSA_ILi32EEEEEESJ_SK_SJ_SK_NS1F_6fusion15FusionCallbacksIS1J_NS1N_17LinearCombinationISJ_fSJ_fLNS_15FloatRoundStyleE2EEESI_S1M_JEEES11_NS12_INS13_ILi2ELi4ELi3EEES16_NSU_INS5_IJS17_S1L_EEENS5_IJS1L_SC_EEEEEEENS4_17SM75_U32x4_LDSM_NENS4_14SM90_TMA_STOREES1X_NS4_17SM90_U32x4_STSM_NENS4_9Copy_AtomIJS20_NS_6half_tEEEEvEEEvvEEEEvNT_6ParamsE)
        /*0020*/ 	.word	0x00000798
.L_22:


//--------------------- .nv.compat                --------------------------
	.section	.nv.compat,"",@"SHT_CUDA_COMPAT_INFO"
	.align	4
        /*0000*/ 	.byte	0x02, 0x09, 0x01, 0x00, 0x02, 0x02, 0x04, 0x00, 0x02, 0x05, 0x05, 0x00, 0x03, 0x07, 0x01, 0x01
        /*0010*/ 	.byte	0x02, 0x03, 0x01, 0x00, 0x02, 0x06, 0x01, 0x00, 0x04, 0x0b, 0x08, 0x00, 0x00, 0x00, 0x00, 0x00
        /*0020*/ 	.byte	0x00, 0x00, 0x00, 0x00


//--------------------- .nv.info._ZN7cutlass13device_kernelINS_4gemm6kernel13GemmUniversalIN4cute5tupleIJiiiiEEENS1_10collective13CollectiveMmaINS1_34MainloopSm90TmaGmmaWarpSpecializedILi3ENS5_IJNS4_1CILi2EEENSA_ILi1EEESC_EEENS1_35KernelTmaWarpSpecializedCooperativeEEENS5_IJNSA_ILi256EEESG_NSA_ILi64EEEEEENS_10bfloat16_tENS5_IJlSC_lEEESJ_SK_NS4_8TiledMMAINS4_8MMA_AtomIJNS4_4SM904GMMA28MMA_64x256x16_F32BF16BF16_SSILNSO_5MajorE0ELSQ_0ELNSO_7ScaleInE1ELSR_1EEEEEENS4_6LayoutISD_NS5_IJSC_NSA_ILi0EEESV_EEEEENS5_IJNS4_10UnderscoreESY_SY_EEEEENS4_13SM90_TMA_LOADENS4_14ComposedLayoutINS4_7SwizzleILi3ELi4ELi3EEENS4_18smem_ptr_flag_bitsILi16EEENSU_INS5_IJNSA_ILi8EEESH_EEENS5_IJSH_SC_EEEEEEEvNS4_8identityENS4_23SM90_TMA_LOAD_MULTICASTES1B_vS1C_EENS_8epilogue10collective18CollectiveEpilogueINS1F_22Sm90TmaWarpSpecializedILi4ELi2ELi16ELb1ELb0EEEJSI_NS5_IJNSA_ILi128EEENSA_ILi32EEEEEESJ_SK_SJ_SK_NS1F_6fusion15FusionCallbacksIS1J_NS1N_17LinearCombinationISJ_fSJ_fLNS_15FloatRoundStyleE2EEESI_S1M_JEEES11_NS12_INS13_ILi2ELi4ELi3EEES16_NSU_INS5_IJS17_S1L_EEENS5_IJS1L_SC_EEEEEEENS4_17SM75_U32x4_LDSM_NENS4_14SM90_TMA_STOREES1X_NS4_17SM90_U32x4_STSM_NENS4_9Copy_AtomIJS20_NS_6half_tEEEEvEEEvvEEEEvNT_6ParamsE --------------------------
	.section	.nv.info._ZN7cutlass13device_kernelINS_4gemm6kernel13GemmUniversalIN4cute5tupleIJiiiiEEENS1_10collective13CollectiveMmaINS1_34MainloopSm90TmaGmmaWarpSpecializedILi3ENS5_IJNS4_1CILi2EEENSA_ILi1EEESC_EEENS1_35KernelTmaWarpSpecializedCooperativeEEENS5_IJNSA_ILi256EEESG_NSA_ILi64EEEEEENS_10bfloat16_tENS5_IJlSC_lEEESJ_SK_NS4_8TiledMMAINS4_8MMA_AtomIJNS4_4SM904GMMA28MMA_64x256x16_F32BF16BF16_SSILNSO_5MajorE0ELSQ_0ELNSO_7ScaleInE1ELSR_1EEEEEENS4_6LayoutISD_NS5_IJSC_NSA_ILi0EEESV_EEEEENS5_IJNS4_10UnderscoreESY_SY_EEEEENS4_13SM90_TMA_LOADENS4_14ComposedLayoutINS4_7SwizzleILi3ELi4ELi3EEENS4_18smem_ptr_flag_bitsILi16EEENSU_INS5_IJNSA_ILi8EEESH_EEENS5_IJSH_SC_EEEEEEEvNS4_8identityENS4_23SM90_TMA_LOAD_MULTICASTES1B_vS1C_EENS_8epilogue10collective18CollectiveEpilogueINS1F_22Sm90TmaWarpSpecializedILi4ELi2ELi16ELb1ELb0EEEJSI_NS5_IJNSA_ILi128EEENSA_ILi32EEEEEESJ_SK_SJ_SK_NS1F_6fusion15FusionCallbacksIS1J_NS1N_17LinearCombinationISJ_fSJ_fLNS_15FloatRoundStyleE2EEESI_S1M_JEEES11_NS12_INS13_ILi2ELi4ELi3EEES16_NSU_INS5_IJS17_S1L_EEENS5_IJS1L_SC_EEEEEEENS4_17SM75_U32x4_LDSM_NENS4_14SM90_TMA_STOREES1X_NS4_17SM90_U32x4_STSM_NENS4_9Copy_AtomIJS20_NS_6half_tEEEEvEEEvvEEEEvNT_6ParamsE,"",@"SHT_CUDA_INFO"
	.sectionflags	@""
	.align	4


	//----- nvinfo : EIATTR_CUDA_API_VERSION
	.align		4
        /*0000*/ 	.byte	0x04, 0x37
        /*0002*/ 	.short	(.L_24 - .L_23)
.L_23:
        /*0004*/ 	.word	0x00000082


	//----- nvinfo : EIATTR_KPARAM_INFO
	.align		4
.L_24:
        /*0008*/ 	.byte	0x04, 0x17
        /*000a*/ 	.short	(.L_26 - .L_25)
.L_25:
        /*000c*/ 	.word	0x00000000
        /*0010*/ 	.short	0x0000
        /*0012*/ 	.short	0x0070
        /*0014*/ 	.byte	0x00, 0xf0, 0x01, 0x1c


	//----- nvinfo : EIATTR_SPARSE_MMA_MASK
	.align		4
.L_26:
        /*0018*/ 	.byte	0x03, 0x50
        /*001a*/ 	.short	0x0000


	//----- nvinfo : EIATTR_MAXREG_COUNT
	.align		4
        /*001c*/ 	.byte	0x03, 0x1b
        /*001e*/ 	.short	0x00a8


	//----- nvinfo : EIATTR_NUM_BARRIERS
	.align		4
        /*0020*/ 	.byte	0x02, 0x4c
        /*0022*/ 	.byte	0x02
	.zero		1


	//----- nvinfo : EIATTR_EXTERNS
	.align		4
        /*0024*/ 	.byte	0x04, 0x0f
        /*0026*/ 	.short	(.L_28 - .L_27)


	//   ....[0]....
	.align		4
.L_27:
        /*0028*/ 	.word	index@(__assertfail)


	//----- nvinfo : EIATTR_ANNOTATIONS
	.align		4
.L_28:
        /*002c*/ 	.byte	0x04, 0x55
        /*002e*/ 	.short	(.L_30 - .L_29)


	//   ....[0]....
.L_29:
        /*0030*/ 	.word	0x00000001
        /*0034*/ 	.byte	0x00, 0x0e, 0x00, 0x00, 0x01, 0x00, 0x00, 0x00, 0x10, 0x0e, 0x00, 0x00, 0x01, 0x00, 0x00, 0x00
        /* <DEDUP_REMOVED lines=671> */
        /*2a34*/ 	.byte	0x00, 0x57, 0x01, 0x00, 0x01, 0x00, 0x00, 0x00, 0x20, 0x57, 0x01, 0x00


	//----- nvinfo : EIATTR_MERCURY_ISA_VERSION
	.align		4
.L_30:
        /*2a40*/ 	.byte	0x03, 0x5f
        /*2a42*/ 	.short	0x0101


	//----- nvinfo : EIATTR_INT_WARP_WIDE_INSTR_OFFSETS
	.align		4
        /*2a44*/ 	.byte	0x04, 0x31
        /*2a46*/ 	.short	(.L_32 - .L_31)


	//   ....[0]....
.L_31:
        /*2a48*/ 	.word	0x000009b0


	//   ....[1]....
        /*2a4c*/ 	.word	0x000009c0


	//   ....[2]....
        /*2a50*/ 	.word	0x00000b20


	//----- nvinfo : EIATTR_COOP_GROUP_MASK_REGIDS
	.align		4
.L_32:
        /*2a54*/ 	.byte	0x04, 0x29
        /*2a56*/ 	.short	(.L_34 - .L_33)


	//   ....[0]....
.L_33:
        /*2a58*/ 	.word	0xffffffff


	//   ....[1]....
        /*2a5c*/ 	.word	0xffffffff


	//   ....[2]....
        /*2a60*/ 	.word	0xffffffff


	//   ....[3]....
        /*2a64*/ 	.word	0xffffffff


	//   ....[4]....
        /*2a68*/ 	.word	0xffffffff


	//   ....[5]....
        /*2a6c*/ 	.word	0xffffffff


	//   ....[6]....
        /*2a70*/ 	.word	0xffffffff


	//----- nvinfo : EIATTR_COOP_GROUP_INSTR_OFFSETS
	.align		4
.L_34:
        /*2a74*/ 	.byte	0x04, 0x28
        /*2a76*/ 	.short	(.L_36 - .L_35)


	//   ....[0]....
.L_35:
        /*2a78*/ 	.word	0x00000070


	//   ....[1]....
        /*2a7c*/ 	.word	0x000000a0


	//   ....[2]....
        /*2a80*/ 	.word	0x00000460


	//   ....[3]....
        /*2a84*/ 	.word	0x00000630


	//   ....[4]....
        /*2a88*/ 	.word	0x000007f0


	//   ....[5]....
        /*2a8c*/ 	.word	0x00000ca0


	//   ....[6]....
        /*2a90*/ 	.word	0x00001800


	//----- nvinfo : EIATTR_REG_RECONFIG
	.align		4
.L_36:
        /*2a94*/ 	.byte	0x01, 0x54
	.zero		2


	//----- nvinfo : EIATTR_SYSCALL_OFFSETS
	.align		4
        /*2a98*/ 	.byte	0x04, 0x46
        /*2a9a*/ 	.short	(.L_38 - .L_37)


	//   ....[0]....
.L_37:
        /*2a9c*/ 	.word	0x000019b0


	//   ....[1]....
        /*2aa0*/ 	.word	0x000097a0


	//   ....[2]....
        /*2aa4*/ 	.word	0x00009890


	//----- nvinfo : EIATTR_MBARRIER_INSTR_OFFSETS
	.align		4
.L_38:
        /*2aa8*/ 	.byte	0x04, 0x39
        /*2aaa*/ 	.short	(.L_40 - .L_39)


	//   ....[0]....
.L_39:
        /*2aac*/ 	.word	0x000005c0
        /*2ab0*/ 	.word	0x000000ff
        /*2ab4*/ 	.word	0x00000000
        /*2ab8*/ 	.short	0x0100
        /*2aba*/ 	.byte	0x08
	.zero		1


	//   ....[1]....
        /*2abc*/ 	.word	0x000005d0
        /*2ac0*/ 	.word	0x000000ff
        /*2ac4*/ 	.word	0x00000018
        /*2ac8*/ 	.short	0x0100
        /*2aca*/ 	.byte	0x08
	.zero		1


	//   ....[2]....
        /*2acc*/ 	.word	0x000005e0
        /*2ad0*/ 	.word	0x000000ff
        /*2ad4*/ 	.word	0x00000008
        /*2ad8*/ 	.short	0x0100
        /*2ada*/ 	.byte	0x08
	.zero		1


	//   ....[3]....
        /*2adc*/ 	.word	0x000005f0
        /*2ae0*/ 	.word	0x000000ff
        /*2ae4*/ 	.word	0x00000020
        /*2ae8*/ 	.short	0x0100
        /*2aea*/ 	.byte	0x08
	.zero		1


	//   ....[4]....
        /*2aec*/ 	.word	0x00000600
        /*2af0*/ 	.word	0x000000ff
        /*2af4*/ 	.word	0x00000010
        /*2af8*/ 	.short	0x0100
        /*2afa*/ 	.byte	0x08
	.zero		1


	//   ....[5]....
        /*2afc*/ 	.word	0x00000610
        /*2b00*/ 	.word	0x000000ff
        /*2b04*/ 	.word	0x00000028
        /*2b08*/ 	.short	0x0100
        /*2b0a*/ 	.byte	0x08
	.zero		1


	//   ....[6]....
        /*2b0c*/ 	.word	0x00000740
        /*2b10*/ 	.word	0x000000ff
        /*2b14*/ 	.word	0x00000030
        /*2b18*/ 	.short	0x0100
        /*2b1a*/ 	.byte	0x08
	.zero		1


	//   ....[7]....
        /*2b1c*/ 	.word	0x00000750
        /*2b20*/ 	.word	0x000000ff
        /*2b24*/ 	.word	0x00000050
        /*2b28*/ 	.short	0x0100
        /*2b2a*/ 	.byte	0x08
	.zero		1


	//   ....[8]....
        /*2b2c*/ 	.word	0x00000760
        /*2b30*/ 	.word	0x000000ff
        /*2b34*/ 	.word	0x00000038
        /*2b38*/ 	.short	0x0100
        /*2b3a*/ 	.byte	0x08
	.zero		1


	//   ....[9]....
        /*2b3c*/ 	.word	0x00000770
        /*2b40*/ 	.word	0x000000ff
        /*2b44*/ 	.word	0x00000058
        /*2b48*/ 	.short	0x0100
        /*2b4a*/ 	.byte	0x08
	.zero		1


	//   ....[10]....
        /*2b4c*/ 	.word	0x00000780
        /*2b50*/ 	.word	0x000000ff
        /*2b54*/ 	.word	0x00000040
        /*2b58*/ 	.short	0x0100
        /*2b5a*/ 	.byte	0x08
	.zero		1


	//   ....[11]....
        /*2b5c*/ 	.word	0x00000790
        /*2b60*/ 	.word	0x000000ff
        /*2b64*/ 	.word	0x00000060
        /*2b68*/ 	.short	0x0100
        /*2b6a*/ 	.byte	0x08
	.zero		1


	//   ....[12]....
        /*2b6c*/ 	.word	0x000007a0
        /*2b70*/ 	.word	0x000000ff
        /*2b74*/ 	.word	0x00000048
        /*2b78*/ 	.short	0x0100
        /*2b7a*/ 	.byte	0x08
	.zero		1


	//   ....[13]....
        /*2b7c*/ 	.word	0x000007b0
        /*2b80*/ 	.word	0x000000ff
        /*2b84*/ 	.word	0x00000068
        /*2b88*/ 	.short	0x0100
        /*2b8a*/ 	.byte	0x08
	.zero		1


	//   ....[14]....
        /*2b8c*/ 	.word	0x00000bb0
        /*2b90*/ 	.word	0x000000ff
        /*2b94*/ 	.word	0x00000070
        /*2b98*/ 	.short	0x0100
        /*2b9a*/ 	.byte	0x06
	.zero		1


	//   ....[15]....
        /*2b9c*/ 	.word	0x00000c20
        /*2ba0*/ 	.word	0x000000ff
        /*2ba4*/ 	.word	0x00000078
        /*2ba8*/ 	.short	0x0100
        /*2baa*/ 	.byte	0x06
	.zero		1


	//   ....[16]....
        /*2bac*/ 	.word	0x00001a50
        /*2bb0*/ 	.word	0x00000003
        /*2bb4*/ 	.word	0x00000000
        /*2bb8*/ 	.short	0x010a
        /*2bba*/ 	.byte	0x3f
	.zero		1


	//   ....[17]....
        /*2bbc*/ 	.word	0x00001a90
        /*2bc0*/ 	.word	0x00000003
        /*2bc4*/ 	.word	0x00000000
        /*2bc8*/ 	.short	0x010a
        /*2bca*/ 	.byte	0x3f
	.zero		1


	//   ....[18]....
        /*2bcc*/ 	.word	0x00005140
        /*2bd0*/ 	.word	0x000000ff
        /*2bd4*/ 	.word	0x00000000
        /*2bd8*/ 	.short	0x010a
        /*2bda*/ 	.byte	0x04
	.zero		1


	//   ....[19]....
        /*2bdc*/ 	.word	0x00005180
        /*2be0*/ 	.word	0x000000ff
        /*2be4*/ 	.word	0x00000000
        /*2be8*/ 	.short	0x010a
        /*2bea*/ 	.byte	0x04
	.zero		1


	//   ....[20]....
        /*2bec*/ 	.word	0x00009320
        /*2bf0*/ 	.word	0x00000000
        /*2bf4*/ 	.word	0x00000000
        /*2bf8*/ 	.short	0x0101
        /*2bfa*/ 	.byte	0x3f
	.zero		1


	//   ....[21]....
        /*2bfc*/ 	.word	0x00009550
        /*2c00*/ 	.word	0x00000000
        /*2c04*/ 	.word	0x00000000
        /*2c08*/ 	.short	0x0101
        /*2c0a*/ 	.byte	0x3f
	.zero		1


	//   ....[22]....
        /*2c0c*/ 	.word	0x00009d80
        /*2c10*/ 	.word	0x000000ff
        /*2c14*/ 	.word	0x00000030
        /*2c18*/ 	.short	0x010a
        /*2c1a*/ 	.byte	0x32
	.zero		1


	//   ....[23]....
        /*2c1c*/ 	.word	0x0000a6a0
        /*2c20*/ 	.word	0x000000ff
        /*2c24*/ 	.word	0x00000000
        /*2c28*/ 	.short	0x0101
        /*2c2a*/ 	.byte	0x04
	.zero		1


	//   ....[24]....
        /*2c2c*/ 	.word	0x0000a780
        /*2c30*/ 	.word	0x0000000b
        /*2c34*/ 	.word	0x00000030
        /*2c38*/ 	.short	0x010a
        /*2c3a*/ 	.byte	0x3f
	.zero		1


	//   ....[25]....
        /*2c3c*/ 	.word	0x0000add0
        /*2c40*/ 	.word	0x000000ff
        /*2c44*/ 	.word	0x00000000
        /*2c48*/ 	.short	0x0101
        /*2c4a*/ 	.byte	0x04
	.zero		1


	//   ....[26]....
        /*2c4c*/ 	.word	0x0000aec0
        /*2c50*/ 	.word	0x0000000b
        /*2c54*/ 	.word	0x00000030
        /*2c58*/ 	.short	0x010a
        /*2c5a*/ 	.byte	0x3f
	.zero		1


	//   ....[27]....
        /*2c5c*/ 	.word	0x0000b640
        /*2c60*/ 	.word	0x000000ff
        /*2c64*/ 	.word	0x00000000
        /*2c68*/ 	.short	0x0101
        /*2c6a*/ 	.byte	0x04
	.zero		1


	//   ....[28]....
        /*2c6c*/ 	.word	0x0000b720
        /*2c70*/ 	.word	0x00000018
        /*2c74*/ 	.word	0x00000030
        /*2c78*/ 	.short	0x010a
        /*2c7a*/ 	.byte	0x3f
	.zero		1


	//   ....[29]....
        /*2c7c*/ 	.word	0x0000bdb0
        /*2c80*/ 	.word	0x000000ff
        /*2c84*/ 	.word	0x00000000
        /*2c88*/ 	.short	0x0101
        /*2c8a*/ 	.byte	0x04
	.zero		1


	//   ....[30]....
        /*2c8c*/ 	.word	0x0000bea0
        /*2c90*/ 	.word	0x00000019
        /*2c94*/ 	.word	0x00000030
        /*2c98*/ 	.short	0x010a
        /*2c9a*/ 	.byte	0x3f
	.zero		1


	//   ....[31]....
        /*2c9c*/ 	.word	0x0000c600
        /*2ca0*/ 	.word	0x000000ff
        /*2ca4*/ 	.word	0x00000000
        /*2ca8*/ 	.short	0x0101
        /*2caa*/ 	.byte	0x04
	.zero		1


	//   ....[32]....
        /*2cac*/ 	.word	0x0000c6f0
        /*2cb0*/ 	.word	0x00000019
        /*2cb4*/ 	.word	0x00000030
        /*2cb8*/ 	.short	0x010a
        /*2cba*/ 	.byte	0x3f
	.zero		1


	//   ....[33]....
        /*2cbc*/ 	.word	0x0000cd50
        /*2cc0*/ 	.word	0x000000ff
        /*2cc4*/ 	.word	0x00000000
        /*2cc8*/ 	.short	0x0101
        /*2cca*/ 	.byte	0x04
	.zero		1


	//   ....[34]....
        /*2ccc*/ 	.word	0x0000ce40
        /*2cd0*/ 	.word	0x00000018
        /*2cd4*/ 	.word	0x00000030
        /*2cd8*/ 	.short	0x010a
        /*2cda*/ 	.byte	0x3f
	.zero		1


	//   ....[35]....
        /*2cdc*/ 	.word	0x0000d5a0
        /*2ce0*/ 	.word	0x000000ff
        /*2ce4*/ 	.word	0x00000000
        /*2ce8*/ 	.short	0x0101
        /*2cea*/ 	.byte	0x04
	.zero		1


	//   ....[36]....
        /*2cec*/ 	.word	0x0000d690
        /*2cf0*/ 	.word	0x00000018
        /*2cf4*/ 	.word	0x00000030
        /*2cf8*/ 	.short	0x010a
        /*2cfa*/ 	.byte	0x3f
	.zero		1


	//   ....[37]....
        /*2cfc*/ 	.word	0x0000dcf0
        /*2d00*/ 	.word	0x000000ff
        /*2d04*/ 	.word	0x00000000
        /*2d08*/ 	.short	0x0101
        /*2d0a*/ 	.byte	0x04
	.zero		1


	//   ....[38]....
        /*2d0c*/ 	.word	0x0000dde0
        /*2d10*/ 	.word	0x00000018
        /*2d14*/ 	.word	0x00000030
        /*2d18*/ 	.short	0x010a
        /*2d1a*/ 	.byte	0x3f
	.zero		1


	//   ....[39]....
        /*2d1c*/ 	.word	0x0000e540
        /*2d20*/ 	.word	0x000000ff
        /*2d24*/ 	.word	0x00000000
        /*2d28*/ 	.short	0x0101
        /*2d2a*/ 	.byte	0x04
	.zero		1


	//   ....[40]....
        /*2d2c*/ 	.word	0x0000e630
        /*2d30*/ 	.word	0x00000018
        /*2d34*/ 	.word	0x00000030
        /*2d38*/ 	.short	0x010a
        /*2d3a*/ 	.byte	0x3f
	.zero		1


	//   ....[41]....
        /*2d3c*/ 	.word	0x0000ec90
        /*2d40*/ 	.word	0x000000ff
        /*2d44*/ 	.word	0x00000000
        /*2d48*/ 	.short	0x0101
        /*2d4a*/ 	.byte	0x04
	.zero		1


	//   ....[42]....
        /*2d4c*/ 	.word	0x0000ed80
        /*2d50*/ 	.word	0x00000018
        /*2d54*/ 	.word	0x00000030
        /*2d58*/ 	.short	0x010a
        /*2d5a*/ 	.byte	0x3f
	.zero		1


	//   ....[43]....
        /*2d5c*/ 	.word	0x0000f4e0
        /*2d60*/ 	.word	0x000000ff
        /*2d64*/ 	.word	0x00000000
        /*2d68*/ 	.short	0x0101
        /*2d6a*/ 	.byte	0x04
	.zero		1


	//   ....[44]....
        /*2d6c*/ 	.word	0x0000f5d0
        /*2d70*/ 	.word	0x00000018
        /*2d74*/ 	.word	0x00000030
        /*2d78*/ 	.short	0x010a
        /*2d7a*/ 	.byte	0x3f
	.zero		1


	//   ....[45]....
        /*2d7c*/ 	.word	0x0000fc30
        /*2d80*/ 	.word	0x000000ff
        /*2d84*/ 	.word	0x00000000
        /*2d88*/ 	.short	0x0101
        /*2d8a*/ 	.byte	0x04
	.zero		1


	//   ....[46]....
        /*2d8c*/ 	.word	0x0000fd20
        /*2d90*/ 	.word	0x00000018
        /*2d94*/ 	.word	0x00000030
        /*2d98*/ 	.short	0x010a
        /*2d9a*/ 	.byte	0x3f
	.zero		1


	//   ....[47]....
        /*2d9c*/ 	.word	0x00010480
        /*2da0*/ 	.word	0x000000ff
        /*2da4*/ 	.word	0x00000000
        /*2da8*/ 	.short	0x0101
        /*2daa*/ 	.byte	0x04
	.zero		1


	//   ....[48]....
        /*2dac*/ 	.word	0x00010570
        /*2db0*/ 	.word	0x00000018
        /*2db4*/ 	.word	0x00000030
        /*2db8*/ 	.short	0x010a
        /*2dba*/ 	.byte	0x3f
	.zero		1


	//   ....[49]....
        /*2dbc*/ 	.word	0x00010bd0
        /*2dc0*/ 	.word	0x000000ff
        /*2dc4*/ 	.word	0x00000000
        /*2dc8*/ 	.short	0x0101
        /*2dca*/ 	.byte	0x04
	.zero		1


	//   ....[50]....
        /*2dcc*/ 	.word	0x00010cc0
        /*2dd0*/ 	.word	0x00000018
        /*2dd4*/ 	.word	0x00000030
        /*2dd8*/ 	.short	0x010a
        /*2dda*/ 	.byte	0x3f
	.zero		1


	//   ....[51]....
        /*2ddc*/ 	.word	0x00011420
        /*2de0*/ 	.word	0x000000ff
        /*2de4*/ 	.word	0x00000000
        /*2de8*/ 	.short	0x0101
        /*2dea*/ 	.byte	0x04
	.zero		1


	//   ....[52]....
        /*2dec*/ 	.word	0x00011500
        /*2df0*/ 	.word	0x00000018
        /*2df4*/ 	.word	0x00000030
        /*2df8*/ 	.short	0x010a
        /*2dfa*/ 	.byte	0x3f
	.zero		1


	//   ....[53]....
        /*2dfc*/ 	.word	0x00011b20
        /*2e00*/ 	.word	0x000000ff
        /*2e04*/ 	.word	0x00000000
        /*2e08*/ 	.short	0x0101
        /*2e0a*/ 	.byte	0x04
	.zero		1


	//   ....[54]....
        /*2e0c*/ 	.word	0x000124d0
        /*2e10*/ 	.word	0x000000ff
        /*2e14*/ 	.word	0x00000000
        /*2e18*/ 	.short	0x0101
        /*2e1a*/ 	.byte	0x04
	.zero		1


	//   ....[55]....
        /*2e1c*/ 	.word	0x00012b90
        /*2e20*/ 	.word	0x000000ff
        /*2e24*/ 	.word	0x00000078
        /*2e28*/ 	.short	0x010a
        /*2e2a*/ 	.byte	0x04
	.zero		1


	//   ....[56]....
        /*2e2c*/ 	.word	0x00012f90
        /*2e30*/ 	.word	0x000000ff
        /*2e34*/ 	.word	0x00000050
        /*2e38*/ 	.short	0x010a
        /*2e3a*/ 	.byte	0x0d
	.zero		1


	//   ....[57]....
        /*2e3c*/ 	.word	0x00013080
        /*2e40*/ 	.word	0x000000ff
        /*2e44*/ 	.word	0x00000030
        /*2e48*/ 	.short	0x010b
        /*2e4a*/ 	.byte	0x0d
	.zero		1


	//   ....[58]....
        /*2e4c*/ 	.word	0x000130e0
        /*2e50*/ 	.word	0x000000ff
        /*2e54*/ 	.word	0x00000000
        /*2e58*/ 	.short	0x0101
        /*2e5a*/ 	.byte	0x1f
	.zero		1


	//   ....[59]....
        /*2e5c*/ 	.word	0x00013110
        /*2e60*/ 	.word	0x000000ff
        /*2e64*/ 	.word	0x00000058
        /*2e68*/ 	.short	0x010a
        /*2e6a*/ 	.byte	0x0d
	.zero		1


	//   ....[60]....
        /*2e6c*/ 	.word	0x00013220
        /*2e70*/ 	.word	0x000000ff
        /*2e74*/ 	.word	0x00000038
        /*2e78*/ 	.short	0x010b
        /*2e7a*/ 	.byte	0x0d
	.zero		1


	//   ....[61]....
        /*2e7c*/ 	.word	0x00013290
        /*2e80*/ 	.word	0x000000ff
        /*2e84*/ 	.word	0x00000000
        /*2e88*/ 	.short	0x0101
        /*2e8a*/ 	.byte	0x1e
	.zero		1


	//   ....[62]....
        /*2e8c*/ 	.word	0x000132c0
        /*2e90*/ 	.word	0x000000ff
        /*2e94*/ 	.word	0x00000060
        /*2e98*/ 	.short	0x010a
        /*2e9a*/ 	.byte	0x0d
	.zero		1


	//   ....[63]....
        /*2e9c*/ 	.word	0x000133c0
        /*2ea0*/ 	.word	0x000000ff
        /*2ea4*/ 	.word	0x00000040
        /*2ea8*/ 	.short	0x010b
        /*2eaa*/ 	.byte	0x0d
	.zero		1


	//   ....[64]....
        /*2eac*/ 	.word	0x00013420
        /*2eb0*/ 	.word	0x000000ff
        /*2eb4*/ 	.word	0x00000000
        /*2eb8*/ 	.short	0x0101
        /*2eba*/ 	.byte	0x17
	.zero		1


	//   ....[65]....
        /*2ebc*/ 	.word	0x00013450
        /*2ec0*/ 	.word	0x000000ff
        /*2ec4*/ 	.word	0x00000068
        /*2ec8*/ 	.short	0x010a
        /*2eca*/ 	.byte	0x0d
	.zero		1


	//   ....[66]....
        /*2ecc*/ 	.word	0x00013550
        /*2ed0*/ 	.word	0x000000ff
        /*2ed4*/ 	.word	0x00000048
        /*2ed8*/ 	.short	0x010b
        /*2eda*/ 	.byte	0x0d
	.zero		1


	//   ....[67]....
        /*2edc*/ 	.word	0x000135c0
        /*2ee0*/ 	.word	0x000000ff
        /*2ee4*/ 	.word	0x00000000
        /*2ee8*/ 	.short	0x0101
        /*2eea*/ 	.byte	0x1d
	.zero		1


	//   ....[68]....
        /*2eec*/ 	.word	0x00013600
        /*2ef0*/ 	.word	0x000000ff
        /*2ef4*/ 	.word	0x00000050
        /*2ef8*/ 	.short	0x010a
        /*2efa*/ 	.byte	0x0d
	.zero		1


	//   ....[69]....
        /*2efc*/ 	.word	0x000136f0
        /*2f00*/ 	.word	0x000000ff
        /*2f04*/ 	.word	0x00000030
        /*2f08*/ 	.short	0x010b
        /*2f0a*/ 	.byte	0x0d
	.zero		1


	//   ....[70]....
        /*2f0c*/ 	.word	0x00013730
        /*2f10*/ 	.word	0x000000ff
        /*2f14*/ 	.word	0x00000000
        /*2f18*/ 	.short	0x0101
        /*2f1a*/ 	.byte	0x1f
	.zero		1


	//   ....[71]....
        /*2f1c*/ 	.word	0x00013760
        /*2f20*/ 	.word	0x000000ff
        /*2f24*/ 	.word	0x00000058
        /*2f28*/ 	.short	0x010a
        /*2f2a*/ 	.byte	0x0d
	.zero		1


	//   ....[72]....
        /*2f2c*/ 	.word	0x00013860
        /*2f30*/ 	.word	0x000000ff
        /*2f34*/ 	.word	0x00000038
        /*2f38*/ 	.short	0x010b
        /*2f3a*/ 	.byte	0x0d
	.zero		1


	//   ....[73]....
        /*2f3c*/ 	.word	0x000138a0
        /*2f40*/ 	.word	0x000000ff
        /*2f44*/ 	.word	0x00000000
        /*2f48*/ 	.short	0x0101
        /*2f4a*/ 	.byte	0x1e
	.zero		1


	//   ....[74]....
        /*2f4c*/ 	.word	0x000138e0
        /*2f50*/ 	.word	0x000000ff
        /*2f54*/ 	.word	0x00000060
        /*2f58*/ 	.short	0x010a
        /*2f5a*/ 	.byte	0x0d
	.zero		1


	//   ....[75]....
        /*2f5c*/ 	.word	0x000139d0
        /*2f60*/ 	.word	0x000000ff
        /*2f64*/ 	.word	0x00000040
        /*2f68*/ 	.short	0x010b
        /*2f6a*/ 	.byte	0x0d
	.zero		1


	//   ....[76]....
        /*2f6c*/ 	.word	0x00013a10
        /*2f70*/ 	.word	0x000000ff
        /*2f74*/ 	.word	0x00000000
        /*2f78*/ 	.short	0x0101
        /*2f7a*/ 	.byte	0x17
	.zero		1


	//   ....[77]....
        /*2f7c*/ 	.word	0x00013a40
        /*2f80*/ 	.word	0x000000ff
        /*2f84*/ 	.word	0x00000068
        /*2f88*/ 	.short	0x010a
        /*2f8a*/ 	.byte	0x0d
	.zero		1


	//   ....[78]....
        /*2f8c*/ 	.word	0x00013b40
        /*2f90*/ 	.word	0x000000ff
        /*2f94*/ 	.word	0x00000048
        /*2f98*/ 	.short	0x010b
        /*2f9a*/ 	.byte	0x0d
	.zero		1


	//   ....[79]....
        /*2f9c*/ 	.word	0x00013b80
        /*2fa0*/ 	.word	0x000000ff
        /*2fa4*/ 	.word	0x00000000
        /*2fa8*/ 	.short	0x0101
        /*2faa*/ 	.byte	0x1d
	.zero		1


	//   ....[80]....
        /*2fac*/ 	.word	0x00013bc0
        /*2fb0*/ 	.word	0x000000ff
        /*2fb4*/ 	.word	0x00000050
        /*2fb8*/ 	.short	0x010a
        /*2fba*/ 	.byte	0x0d
	.zero		1


	//   ....[81]....
        /*2fbc*/ 	.word	0x00013cc0
        /*2fc0*/ 	.word	0x000000ff
        /*2fc4*/ 	.word	0x00000030
        /*2fc8*/ 	.short	0x010b
        /*2fca*/ 	.byte	0x0d
	.zero		1


	//   ....[82]....
        /*2fcc*/ 	.word	0x00013d00
        /*2fd0*/ 	.word	0x000000ff
        /*2fd4*/ 	.word	0x00000000
        /*2fd8*/ 	.short	0x0101
        /*2fda*/ 	.byte	0x1f
	.zero		1


	//   ....[83]....
        /*2fdc*/ 	.word	0x00013d30
        /*2fe0*/ 	.word	0x000000ff
        /*2fe4*/ 	.word	0x00000058
        /*2fe8*/ 	.short	0x010a
        /*2fea*/ 	.byte	0x0d
	.zero		1


	//   ....[84]....
        /*2fec*/ 	.word	0x00013e30
        /*2ff0*/ 	.word	0x000000ff
        /*2ff4*/ 	.word	0x00000038
        /*2ff8*/ 	.short	0x010b
        /*2ffa*/ 	.byte	0x0d
	.zero		1


	//   ....[85]....
        /*2ffc*/ 	.word	0x00013e70
        /*3000*/ 	.word	0x000000ff
        /*3004*/ 	.word	0x00000000
        /*3008*/ 	.short	0x0101
        /*300a*/ 	.byte	0x1e
	.zero		1


	//   ....[86]....
        /*300c*/ 	.word	0x00013eb0
        /*3010*/ 	.word	0x000000ff
        /*3014*/ 	.word	0x00000060
        /*3018*/ 	.short	0x010a
        /*301a*/ 	.byte	0x0d
	.zero		1


	//   ....[87]....
        /*301c*/ 	.word	0x00013fb0
        /*3020*/ 	.word	0x000000ff
        /*3024*/ 	.word	0x00000040
        /*3028*/ 	.short	0x010b
        /*302a*/ 	.byte	0x0d
	.zero		1


	//   ....[88]....
        /*302c*/ 	.word	0x00013ff0
        /*3030*/ 	.word	0x000000ff
        /*3034*/ 	.word	0x00000000
        /*3038*/ 	.short	0x0101
        /*303a*/ 	.byte	0x17
	.zero		1


	//   ....[89]....
        /*303c*/ 	.word	0x00014020
        /*3040*/ 	.word	0x000000ff
        /*3044*/ 	.word	0x00000068
        /*3048*/ 	.short	0x010a
        /*304a*/ 	.byte	0x0d
	.zero		1


	//   ....[90]....
        /*304c*/ 	.word	0x00014120
        /*3050*/ 	.word	0x000000ff
        /*3054*/ 	.word	0x00000048
        /*3058*/ 	.short	0x010b
        /*305a*/ 	.byte	0x0d
	.zero		1


	//   ....[91]....
        /*305c*/ 	.word	0x00014160
        /*3060*/ 	.word	0x000000ff
        /*3064*/ 	.word	0x00000000
        /*3068*/ 	.short	0x0101
        /*306a*/ 	.byte	0x1d
	.zero		1


	//   ....[92]....
        /*306c*/ 	.word	0x000141a0
        /*3070*/ 	.word	0x000000ff
        /*3074*/ 	.word	0x00000050
        /*3078*/ 	.short	0x010a
        /*307a*/ 	.byte	0x0d
	.zero		1


	//   ....[93]....
        /*307c*/ 	.word	0x000142a0
        /*3080*/ 	.word	0x000000ff
        /*3084*/ 	.word	0x00000030
        /*3088*/ 	.short	0x010b
        /*308a*/ 	.byte	0x0d
	.zero		1


	//   ....[94]....
        /*308c*/ 	.word	0x000142e0
        /*3090*/ 	.word	0x000000ff
        /*3094*/ 	.word	0x00000000
        /*3098*/ 	.short	0x0101
        /*309a*/ 	.byte	0x1f
	.zero		1


	//   ....[95]....
        /*309c*/ 	.word	0x00014310
        /*30a0*/ 	.word	0x000000ff
        /*30a4*/ 	.word	0x00000058
        /*30a8*/ 	.short	0x010a
        /*30aa*/ 	.byte	0x0d
	.zero		1


	//   ....[96]....
        /*30ac*/ 	.word	0x00014410
        /*30b0*/ 	.word	0x000000ff
        /*30b4*/ 	.word	0x00000038
        /*30b8*/ 	.short	0x010b
        /*30ba*/ 	.byte	0x0d
	.zero		1


	//   ....[97]....
        /*30bc*/ 	.word	0x00014450
        /*30c0*/ 	.word	0x000000ff
        /*30c4*/ 	.word	0x00000000
        /*30c8*/ 	.short	0x0101
        /*30ca*/ 	.byte	0x1e
	.zero		1


	//   ....[98]....
        /*30cc*/ 	.word	0x00014490
        /*30d0*/ 	.word	0x000000ff
        /*30d4*/ 	.word	0x00000060
        /*30d8*/ 	.short	0x010a
        /*30da*/ 	.byte	0x0d
	.zero		1


	//   ....[99]....
        /*30dc*/ 	.word	0x00014590
        /*30e0*/ 	.word	0x000000ff
        /*30e4*/ 	.word	0x00000040
        /*30e8*/ 	.short	0x010b
        /*30ea*/ 	.byte	0x0d
	.zero		1


	//   ....[100]....
        /*30ec*/ 	.word	0x000145d0
        /*30f0*/ 	.word	0x000000ff
        /*30f4*/ 	.word	0x00000000
        /*30f8*/ 	.short	0x0101
        /*30fa*/ 	.byte	0x17
	.zero		1


	//   ....[101]....
        /*30fc*/ 	.word	0x00014600
        /*3100*/ 	.word	0x000000ff
        /*3104*/ 	.word	0x00000068
        /*3108*/ 	.short	0x010a
        /*310a*/ 	.byte	0x0d
	.zero		1


	//   ....[102]....
        /*310c*/ 	.word	0x00014700
        /*3110*/ 	.word	0x000000ff
        /*3114*/ 	.word	0x00000048
        /*3118*/ 	.short	0x010b
        /*311a*/ 	.byte	0x0d
	.zero		1


	//   ....[103]....
        /*311c*/ 	.word	0x00014750
        /*3120*/ 	.word	0x000000ff
        /*3124*/ 	.word	0x00000000
        /*3128*/ 	.short	0x0101
        /*312a*/ 	.byte	0x1d
	.zero		1


	//   ....[104]....
        /*312c*/ 	.word	0x00014e70
        /*3130*/ 	.word	0x00000000
        /*3134*/ 	.word	0x00000050
        /*3138*/ 	.short	0x010a
        /*313a*/ 	.byte	0x3f
	.zero		1


	//   ....[105]....
        /*313c*/ 	.word	0x00014eb0
        /*3140*/ 	.word	0x00000000
        /*3144*/ 	.word	0x00000058
        /*3148*/ 	.short	0x010a
        /*314a*/ 	.byte	0x3f
	.zero		1


	//   ....[106]....
        /*314c*/ 	.word	0x00014ef0
        /*3150*/ 	.word	0x00000000
        /*3154*/ 	.word	0x00000060
        /*3158*/ 	.short	0x010a
        /*315a*/ 	.byte	0x3f
	.zero		1


	//   ....[107]....
        /*315c*/ 	.word	0x00014f50
        /*3160*/ 	.word	0x00000000
        /*3164*/ 	.word	0x00000068
        /*3168*/ 	.short	0x010a
        /*316a*/ 	.byte	0x3f
	.zero		1


	//   ....[108]....
        /*316c*/ 	.word	0x00015290
        /*3170*/ 	.word	0x0000000c
        /*3174*/ 	.word	0x00000018
        /*3178*/ 	.short	0x010a
        /*317a*/ 	.byte	0x3f
	.zero		1


	//   ....[109]....
        /*317c*/ 	.word	0x00015620
        /*3180*/ 	.word	0x00000002
        /*3184*/ 	.word	0x00000078
        /*3188*/ 	.short	0x0101
        /*318a*/ 	.byte	0x3f
	.zero		1


	//   ....[110]....
        /*318c*/ 	.word	0x00015de0
        /*3190*/ 	.word	0x00000005
        /*3194*/ 	.word	0x00000000
        /*3198*/ 	.short	0x010a
        /*319a*/ 	.byte	0x3f
	.zero		1


	//   ....[111]....
        /*319c*/ 	.word	0x00015e70
        /*31a0*/ 	.word	0x00000007
        /*31a4*/ 	.word	0x00000000
        /*31a8*/ 	.short	0x010a
        /*31aa*/ 	.byte	0x3f
	.zero		1


	//   ....[112]....
        /*31ac*/ 	.word	0x00015f00
        /*31b0*/ 	.word	0x00000003
        /*31b4*/ 	.word	0x00000000
        /*31b8*/ 	.short	0x010a
        /*31ba*/ 	.byte	0x3f
	.zero		1


	//   ....[113]....
        /*31bc*/ 	.word	0x00015f60
        /*31c0*/ 	.word	0x00000003
        /*31c4*/ 	.word	0x00000000
        /*31c8*/ 	.short	0x010a
        /*31ca*/ 	.byte	0x3f
	.zero		1


	//   ....[114]....
        /*31cc*/ 	.word	0x00015fc0
        /*31d0*/ 	.word	0x00000003
        /*31d4*/ 	.word	0x00000000
        /*31d8*/ 	.short	0x010a
        /*31da*/ 	.byte	0x3f
	.zero		1


	//   ....[115]....
        /*31dc*/ 	.word	0x00016020
        /*31e0*/ 	.word	0x00000003
        /*31e4*/ 	.word	0x00000030
        /*31e8*/ 	.short	0x010a
        /*31ea*/ 	.byte	0x3f
	.zero		1


	//   ....[116]....
        /*31ec*/ 	.word	0x00016070
        /*31f0*/ 	.word	0x0000000b
        /*31f4*/ 	.word	0x00000030
        /*31f8*/ 	.short	0x010a
        /*31fa*/ 	.byte	0x3f
	.zero		1


	//   ....[117]....
        /*31fc*/ 	.word	0x000160c0
        /*3200*/ 	.word	0x0000000b
        /*3204*/ 	.word	0x00000030
        /*3208*/ 	.short	0x010a
        /*320a*/ 	.byte	0x3f
	.zero		1


	//   ....[118]....
        /*320c*/ 	.word	0x00016110
        /*3210*/ 	.word	0x00000018
        /*3214*/ 	.word	0x00000030
        /*3218*/ 	.short	0x010a
        /*321a*/ 	.byte	0x3f
	.zero		1


	//   ....[119]....
        /*321c*/ 	.word	0x00016160
        /*3220*/ 	.word	0x00000019
        /*3224*/ 	.word	0x00000030
        /*3228*/ 	.short	0x010a
        /*322a*/ 	.byte	0x3f
	.zero		1


	//   ....[120]....
        /*322c*/ 	.word	0x000161b0
        /*3230*/ 	.word	0x00000019
        /*3234*/ 	.word	0x00000030
        /*3238*/ 	.short	0x010a
        /*323a*/ 	.byte	0x3f
	.zero		1


	//   ....[121]....
        /*323c*/ 	.word	0x00016200
        /*3240*/ 	.word	0x00000018
        /*3244*/ 	.word	0x00000030
        /*3248*/ 	.short	0x010a
        /*324a*/ 	.byte	0x3f
	.zero		1


	//   ....[122]....
        /*324c*/ 	.word	0x00016250
        /*3250*/ 	.word	0x00000018
        /*3254*/ 	.word	0x00000030
        /*3258*/ 	.short	0x010a
        /*325a*/ 	.byte	0x3f
	.zero		1


	//   ....[123]....
        /*325c*/ 	.word	0x000162a0
        /*3260*/ 	.word	0x00000018
        /*3264*/ 	.word	0x00000030
        /*3268*/ 	.short	0x010a
        /*326a*/ 	.byte	0x3f
	.zero		1


	//   ....[124]....
        /*326c*/ 	.word	0x000162f0
        /*3270*/ 	.word	0x00000018
        /*3274*/ 	.word	0x00000030
        /*3278*/ 	.short	0x010a
        /*327a*/ 	.byte	0x3f
	.zero		1


	//   ....[125]....
        /*327c*/ 	.word	0x00016340
        /*3280*/ 	.word	0x00000018
        /*3284*/ 	.word	0x00000030
        /*3288*/ 	.short	0x010a
        /*328a*/ 	.byte	0x3f
	.zero		1


	//   ....[126]....
        /*328c*/ 	.word	0x00016390
        /*3290*/ 	.word	0x00000018
        /*3294*/ 	.word	0x00000030
        /*3298*/ 	.short	0x010a
        /*329a*/ 	.byte	0x3f
	.zero		1


	//   ....[127]....
        /*329c*/ 	.word	0x000163e0
        /*32a0*/ 	.word	0x00000018
        /*32a4*/ 	.word	0x00000030
        /*32a8*/ 	.short	0x010a
        /*32aa*/ 	.byte	0x3f
	.zero		1


	//   ....[128]....
        /*32ac*/ 	.word	0x00016430
        /*32b0*/ 	.word	0x00000018
        /*32b4*/ 	.word	0x00000030
        /*32b8*/ 	.short	0x010a
        /*32ba*/ 	.byte	0x3f
	.zero		1


	//   ....[129]....
        /*32bc*/ 	.word	0x00016480
        /*32c0*/ 	.word	0x00000018
        /*32c4*/ 	.word	0x00000030
        /*32c8*/ 	.short	0x010a
        /*32ca*/ 	.byte	0x3f
	.zero		1


	//   ....[130]....
        /*32cc*/ 	.word	0x000164d0
        /*32d0*/ 	.word	0x00000018
        /*32d4*/ 	.word	0x00000030
        /*32d8*/ 	.short	0x010a
        /*32da*/ 	.byte	0x3f
	.zero		1


	//   ....[131]....
        /*32dc*/ 	.word	0x00016530
        /*32e0*/ 	.word	0x00000007
        /*32e4*/ 	.word	0x00000078
        /*32e8*/ 	.short	0x010a
        /*32ea*/ 	.byte	0x3f
	.zero		1


	//   ....[132]....
        /*32ec*/ 	.word	0x00016590
        /*32f0*/ 	.word	0x00000003
        /*32f4*/ 	.word	0x00000050
        /*32f8*/ 	.short	0x010a
        /*32fa*/ 	.byte	0x3f
	.zero		1


	//   ....[133]....
        /*32fc*/ 	.word	0x000165f0
        /*3300*/ 	.word	0x00000003
        /*3304*/ 	.word	0x00000058
        /*3308*/ 	.short	0x010a
        /*330a*/ 	.byte	0x3f
	.zero		1


	//   ....[134]....
        /*330c*/ 	.word	0x00016650
        /*3310*/ 	.word	0x00000003
        /*3314*/ 	.word	0x00000060
        /*3318*/ 	.short	0x010a
        /*331a*/ 	.byte	0x3f
	.zero		1


	//   ....[135]....
        /*331c*/ 	.word	0x000166b0
        /*3320*/ 	.word	0x00000003
        /*3324*/ 	.word	0x00000068
        /*3328*/ 	.short	0x010a
        /*332a*/ 	.byte	0x3f
	.zero		1


	//   ....[136]....
        /*332c*/ 	.word	0x00016710
        /*3330*/ 	.word	0x00000003
        /*3334*/ 	.word	0x00000050
        /*3338*/ 	.short	0x010a
        /*333a*/ 	.byte	0x3f
	.zero		1


	//   ....[137]....
        /*333c*/ 	.word	0x00016770
        /*3340*/ 	.word	0x00000003
        /*3344*/ 	.word	0x00000058
        /*3348*/ 	.short	0x010a
        /*334a*/ 	.byte	0x3f
	.zero		1


	//   ....[138]....
        /*334c*/ 	.word	0x000167d0
        /*3350*/ 	.word	0x00000003
        /*3354*/ 	.word	0x00000060
        /*3358*/ 	.short	0x010a
        /*335a*/ 	.byte	0x3f
	.zero		1


	//   ....[139]....
        /*335c*/ 	.word	0x00016830
        /*3360*/ 	.word	0x00000003
        /*3364*/ 	.word	0x00000068
        /*3368*/ 	.short	0x010a
        /*336a*/ 	.byte	0x3f
	.zero		1


	//   ....[140]....
        /*336c*/ 	.word	0x00016890
        /*3370*/ 	.word	0x00000003
        /*3374*/ 	.word	0x00000050
        /*3378*/ 	.short	0x010a
        /*337a*/ 	.byte	0x3f
	.zero		1


	//   ....[141]....
        /*337c*/ 	.word	0x000168f0
        /*3380*/ 	.word	0x00000003
        /*3384*/ 	.word	0x00000058
        /*3388*/ 	.short	0x010a
        /*338a*/ 	.byte	0x3f
	.zero		1


	//   ....[142]....
        /*338c*/ 	.word	0x00016950
        /*3390*/ 	.word	0x00000003
        /*3394*/ 	.word	0x00000060
        /*3398*/ 	.short	0x010a
        /*339a*/ 	.byte	0x3f
	.zero		1


	//   ....[143]....
        /*339c*/ 	.word	0x000169b0
        /*33a0*/ 	.word	0x00000003
        /*33a4*/ 	.word	0x00000068
        /*33a8*/ 	.short	0x010a
        /*33aa*/ 	.byte	0x3f
	.zero		1


	//   ....[144]....
        /*33ac*/ 	.word	0x00016a10
        /*33b0*/ 	.word	0x00000003
        /*33b4*/ 	.word	0x00000050
        /*33b8*/ 	.short	0x010a
        /*33ba*/ 	.byte	0x3f
	.zero		1


	//   ....[145]....
        /*33bc*/ 	.word	0x00016a70
        /*33c0*/ 	.word	0x00000003
        /*33c4*/ 	.word	0x00000058
        /*33c8*/ 	.short	0x010a
        /*33ca*/ 	.byte	0x3f
	.zero		1


	//   ....[146]....
        /*33cc*/ 	.word	0x00016ad0
        /*33d0*/ 	.word	0x00000003
        /*33d4*/ 	.word	0x00000060
        /*33d8*/ 	.short	0x010a
        /*33da*/ 	.byte	0x3f
	.zero		1


	//   ....[147]....
        /*33dc*/ 	.word	0x00016b30
        /*33e0*/ 	.word	0x00000003
        /*33e4*/ 	.word	0x00000068
        /*33e8*/ 	.short	0x010a
        /*33ea*/ 	.byte	0x3f
	.zero		1


	//   ....[148]....
        /*33ec*/ 	.word	0x00016b80
        /*33f0*/ 	.word	0x00000000
        /*33f4*/ 	.word	0x00000050
        /*33f8*/ 	.short	0x010a
        /*33fa*/ 	.byte	0x3f
	.zero		1


	//   ....[149]....
        /*33fc*/ 	.word	0x00016bd0
        /*3400*/ 	.word	0x00000000
        /*3404*/ 	.word	0x00000058
        /*3408*/ 	.short	0x010a
        /*340a*/ 	.byte	0x3f
	.zero		1


	//   ....[150]....
        /*340c*/ 	.word	0x00016c20
        /*3410*/ 	.word	0x00000000
        /*3414*/ 	.word	0x00000060
        /*3418*/ 	.short	0x010a
        /*341a*/ 	.byte	0x3f
	.zero		1


	//   ....[151]....
        /*341c*/ 	.word	0x00016cf0
        /*3420*/ 	.word	0x0000000c
        /*3424*/ 	.word	0x00000018
        /*3428*/ 	.short	0x010a
        /*342a*/ 	.byte	0x3f
	.zero		1


	//   ....[152]....
        /*342c*/ 	.word	0x00016dc0
        /*3430*/ 	.word	0x00000005
        /*3434*/ 	.word	0x00000000
        /*3438*/ 	.short	0x010a
        /*343a*/ 	.byte	0x3f
	.zero		1


	//   ....[153]....
        /*343c*/ 	.word	0x00016e10
        /*3440*/ 	.word	0x00000007
        /*3444*/ 	.word	0x00000000
        /*3448*/ 	.short	0x010a
        /*344a*/ 	.byte	0x3f
	.zero		1


	//----- nvinfo : EIATTR_NUM_MBARRIERS
	.align		4
.L_40:
        /*344c*/ 	.byte	0x03, 0x38
        /*344e*/ 	.short	0x0010


	//----- nvinfo : EIATTR_EXIT_INSTR_OFFSETS
	.align		4
        /*3450*/ 	.byte	0x04, 0x1c
        /*3452*/ 	.short	(.L_42 - .L_41)


	//   ....[0]....
.L_41:
        /*3454*/ 	.word	0x00015f50


	//----- nvinfo : EIATTR_MAX_THREADS
	.align		4
.L_42:
        /*3458*/ 	.byte	0x04, 0x05
        /*345a*/ 	.short	(.L_44 - .L_43)
.L_43:
        /*345c*/ 	.word	0x00000180
        /*3460*/ 	.word	0x00000001
        /*3464*/ 	.word	0x00000001


	//----- nvinfo : EIATTR_CRS_STACK_SIZE
	.align		4
.L_44:
        /*3468*/ 	.byte	0x04, 0x1e
        /*346a*/ 	.short	(.L_46 - .L_45)
.L_45:
        /*346c*/ 	.word	0x00000000


	//----- nvinfo : EIATTR_CBANK_PARAM_SIZE
	.align		4
.L_46:
        /*3470*/ 	.byte	0x03, 0x19
        /*3472*/ 	.short	0x0770


	//----- nvinfo : EIATTR_PARAM_CBANK
	.align		4
        /*3474*/ 	.byte	0x04, 0x0a
        /*3476*/ 	.short	(.L_48 - .L_47)
	.align		4
.L_47:
        /*3478*/ 	.word	index@(.nv.constant0._ZN7cutlass13device_kernelINS_4gemm6kernel13GemmUniversalIN4cute5tupleIJiiiiEEENS1_10collective13CollectiveMmaINS1_34MainloopSm90TmaGmmaWarpSpecializedILi3ENS5_IJNS4_1CILi2EEENSA_ILi1EEESC_EEENS1_35KernelTmaWarpSpecializedCooperativeEEENS5_IJNSA_ILi256EEESG_NSA_ILi64EEEEEENS_10bfloat16_tENS5_IJlSC_lEEESJ_SK_NS4_8TiledMMAINS4_8MMA_AtomIJNS4_4SM904GMMA28MMA_64x256x16_F32BF16BF16_SSILNSO_5MajorE0ELSQ_0ELNSO_7ScaleInE1ELSR_1EEEEEENS4_6LayoutISD_NS5_IJSC_NSA_ILi0EEESV_EEEEENS5_IJNS4_10UnderscoreESY_SY_EEEEENS4_13SM90_TMA_LOADENS4_14ComposedLayoutINS4_7SwizzleILi3ELi4ELi3EEENS4_18smem_ptr_flag_bitsILi16EEENSU_INS5_IJNSA_ILi8EEESH_EEENS5_IJSH_SC_EEEEEEEvNS4_8identityENS4_23SM90_TMA_LOAD_MULTICASTES1B_vS1C_EENS_8epilogue10collective18CollectiveEpilogueINS1F_22Sm90TmaWarpSpecializedILi4ELi2ELi16ELb1ELb0EEEJSI_NS5_IJNSA_ILi128EEENSA_ILi32EEEEEESJ_SK_SJ_SK_NS1F_6fusion15FusionCallbacksIS1J_NS1N_17LinearCombinationISJ_fSJ_fLNS_15FloatRoundStyleE2EEESI_S1M_JEEES11_NS12_INS13_ILi2ELi4ELi3EEES16_NSU_INS5_IJS17_S1L_EEENS5_IJS1L_SC_EEEEEEENS4_17SM75_U32x4_LDSM_NENS4_14SM90_TMA_STOREES1X_NS4_17SM90_U32x4_STSM_NENS4_9Copy_AtomIJS20_NS_6half_tEEEEvEEEvvEEEEvNT_6ParamsE)
        /*347c*/ 	.short	0x0210
        /*347e*/ 	.short	0x0770


	//----- nvinfo : EIATTR_SW_WAR
	.align		4
.L_48:
        /*3480*/ 	.byte	0x04, 0x36
        /*3482*/ 	.short	(.L_50 - .L_49)
.L_49:
        /*3484*/ 	.word	0x00000008
.L_50:


//--------------------- .nv.callgraph             --------------------------
	.section	.nv.callgraph,"",@"SHT_CUDA_CALLGRAPH"
	.align	4
	.sectionentsize	8
	.align		4
        /*0000*/ 	.word	0x00000000
	.align		4
        /*0004*/ 	.word	0xffffffff
	.align		4
        /*0008*/ 	.word	index@(_ZN7cutlass13device_kernelINS_4gemm6kernel13GemmUniversalIN4cute5tupleIJiiiiEEENS1_10collective13CollectiveMmaINS1_34MainloopSm90TmaGmmaWarpSpecializedILi3ENS5_IJNS4_1CILi2EEENSA_ILi1EEESC_EEENS1_35KernelTmaWarpSpecializedCooperativeEEENS5_IJNSA_ILi256EEESG_NSA_ILi64EEEEEENS_10bfloat16_tENS5_IJlSC_lEEESJ_SK_NS4_8TiledMMAINS4_8MMA_AtomIJNS4_4SM904GMMA28MMA_64x256x16_F32BF16BF16_SSILNSO_5MajorE0ELSQ_0ELNSO_7ScaleInE1ELSR_1EEEEEENS4_6LayoutISD_NS5_IJSC_NSA_ILi0EEESV_EEEEENS5_IJNS4_10UnderscoreESY_SY_EEEEENS4_13SM90_TMA_LOADENS4_14ComposedLayoutINS4_7SwizzleILi3ELi4ELi3EEENS4_18smem_ptr_flag_bitsILi16EEENSU_INS5_IJNSA_ILi8EEESH_EEENS5_IJSH_SC_EEEEEEEvNS4_8identityENS4_23SM90_TMA_LOAD_MULTICASTES1B_vS1C_EENS_8epilogue10collective18CollectiveEpilogueINS1F_22Sm90TmaWarpSpecializedILi4ELi2ELi16ELb1ELb0EEEJSI_NS5_IJNSA_ILi128EEENSA_ILi32EEEEEESJ_SK_SJ_SK_NS1F_6fusion15FusionCallbacksIS1J_NS1N_17LinearCombinationISJ_fSJ_fLNS_15FloatRoundStyleE2EEESI_S1M_JEEES11_NS12_INS13_ILi2ELi4ELi3EEES16_NSU_INS5_IJS17_S1L_EEENS5_IJS1L_SC_EEEEEEENS4_17SM75_U32x4_LDSM_NENS4_14SM90_TMA_STOREES1X_NS4_17SM90_U32x4_STSM_NENS4_9Copy_AtomIJS20_NS_6half_tEEEEvEEEvvEEEEvNT_6ParamsE)
	.align		4
        /*000c*/ 	.word	index@(__assertfail)
	.align		4
        /*0010*/ 	.word	0x00000000
	.align		4
        /*0014*/ 	.word	0xfffffffe
	.align		4
        /*0018*/ 	.word	0x00000000
	.align		4
        /*001c*/ 	.word	0xfffffffd
	.align		4
        /*0020*/ 	.word	0x00000000
	.align		4
        /*0024*/ 	.word	0xfffffffc


//--------------------- .nv.constant4             --------------------------
	.section	.nv.constant4,"a",@progbits
	.align	8
	.align		8
.nv.constant4:
        /*0000*/ 	.dword	__assertfail
	.align		8
        /*0008*/ 	.dword	__unnamed_1
	.align		8
        /*0010*/ 	.dword	__unnamed_2
	.align		8
        /*0018*/ 	.dword	_ZN39_INTERNAL_36870d00_4_k_cu_14e22aaa_27884cuda3std3__45__cpo5beginE
	.align		8
        /*0020*/ 	.dword	_ZN39_INTERNAL_36870d00_4_k_cu_14e22aaa_27884cuda3std3__45__cpo3endE
	.align		8
        /*0028*/ 	.dword	_ZN39_INTERNAL_36870d00_4_k_cu_14e22aaa_27884cuda3std3__45__cpo6cbeginE
	.align		8
        /*0030*/ 	.dword	_ZN39_INTERNAL_36870d00_4_k_cu_14e22aaa_27884cuda3std3__45__cpo4cendE
	.align		8
        /*0038*/ 	.dword	_ZN39_INTERNAL_36870d00_4_k_cu_14e22aaa_27884cuda3std3__441_GLOBAL__N__36870d00_4_k_cu_14e22aaa_27886ignoreE
	.align		8
        /*0040*/ 	.dword	_ZN39_INTERNAL_36870d00_4_k_cu_14e22aaa_27884cuda3std3__419piecewise_constructE
	.align		8
        /*0048*/ 	.dword	_ZN39_INTERNAL_36870d00_4_k_cu_14e22aaa_27884cuda3std3__48in_placeE
	.align		8
        /*0050*/ 	.dword	_ZN39_INTERNAL_36870d00_4_k_cu_14e22aaa_27884cuda3std6ranges3__45__cpo4swapE
	.align		8
        /*0058*/ 	.dword	_ZN39_INTERNAL_36870d00_4_k_cu_14e22aaa_27884cuda3std6ranges3__45__cpo9iter_moveE
	.align		8
        /*0060*/ 	.dword	_ZN39_INTERNAL_36870d00_4_k_cu_14e22aaa_27884cute7productE
	.align		8
        /*0068*/ 	.dword	_ZN39_INTERNAL_36870d00_4_k_cu_14e22aaa_27884cute1_E
	.align		8
        /*0070*/ 	.dword	$str$22
	.align		8
        /*0078*/ 	.dword	$str$23
	.align		8
        /*0080*/ 	.dword	$str$26
	.align		8
        /*0088*/ 	.dword	$str$27


//--------------------- .text._ZN7cutlass13device_kernelINS_4gemm6kernel13GemmUniversalIN4cute5tupleIJiiiiEEENS1_10collective13CollectiveMmaINS1_34MainloopSm90TmaGmmaWarpSpecializedILi3ENS5_IJNS4_1CILi2EEENSA_ILi1EEESC_EEENS1_35KernelTmaWarpSpecializedCooperativeEEENS5_IJNSA_ILi256EEESG_NSA_ILi64EEEEEENS_10bfloat16_tENS5_IJlSC_lEEESJ_SK_NS4_8TiledMMAINS4_8MMA_AtomIJNS4_4SM904GMMA28MMA_64x256x16_F32BF16BF16_SSILNSO_5MajorE0ELSQ_0ELNSO_7ScaleInE1ELSR_1EEEEEENS4_6LayoutISD_NS5_IJSC_NSA_ILi0EEESV_EEEEENS5_IJNS4_10UnderscoreESY_SY_EEEEENS4_13SM90_TMA_LOADENS4_14ComposedLayoutINS4_7SwizzleILi3ELi4ELi3EEENS4_18smem_ptr_flag_bitsILi16EEENSU_INS5_IJNSA_ILi8EEESH_EEENS5_IJSH_SC_EEEEEEEvNS4_8identityENS4_23SM90_TMA_LOAD_MULTICASTES1B_vS1C_EENS_8epilogue10collective18CollectiveEpilogueINS1F_22Sm90TmaWarpSpecializedILi4ELi2ELi16ELb1ELb0EEEJSI_NS5_IJNSA_ILi128EEENSA_ILi32EEEEEESJ_SK_SJ_SK_NS1F_6fusion15FusionCallbacksIS1J_NS1N_17LinearCombinationISJ_fSJ_fLNS_15FloatRoundStyleE2EEESI_S1M_JEEES11_NS12_INS13_ILi2ELi4ELi3EEES16_NSU_INS5_IJS17_S1L_EEENS5_IJS1L_SC_EEEEEEENS4_17SM75_U32x4_LDSM_NENS4_14SM90_TMA_STOREES1X_NS4_17SM90_U32x4_STSM_NENS4_9Copy_AtomIJS20_NS_6half_tEEEEvEEEvvEEEEvNT_6ParamsE --------------------------
	.section	.text._ZN7cutlass13device_kernelINS_4gemm6kernel13GemmUniversalIN4cute5tupleIJiiiiEEENS1_10collective13CollectiveMmaINS1_34MainloopSm90TmaGmmaWarpSpecializedILi3ENS5_IJNS4_1CILi2EEENSA_ILi1EEESC_EEENS1_35KernelTmaWarpSpecializedCooperativeEEENS5_IJNSA_ILi256EEESG_NSA_ILi64EEEEEENS_10bfloat16_tENS5_IJlSC_lEEESJ_SK_NS4_8TiledMMAINS4_8MMA_AtomIJNS4_4SM904GMMA28MMA_64x256x16_F32BF16BF16_SSILNSO_5MajorE0ELSQ_0ELNSO_7ScaleInE1ELSR_1EEEEEENS4_6LayoutISD_NS5_IJSC_NSA_ILi0EEESV_EEEEENS5_IJNS4_10UnderscoreESY_SY_EEEEENS4_13SM90_TMA_LOADENS4_14ComposedLayoutINS4_7SwizzleILi3ELi4ELi3EEENS4_18smem_ptr_flag_bitsILi16EEENSU_INS5_IJNSA_ILi8EEESH_EEENS5_IJSH_SC_EEEEEEEvNS4_8identityENS4_23SM90_TMA_LOAD_MULTICASTES1B_vS1C_EENS_8epilogue10collective18CollectiveEpilogueINS1F_22Sm90TmaWarpSpecializedILi4ELi2ELi16ELb1ELb0EEEJSI_NS5_IJNSA_ILi128EEENSA_ILi32EEEEEESJ_SK_SJ_SK_NS1F_6fusion15FusionCallbacksIS1J_NS1N_17LinearCombinationISJ_fSJ_fLNS_15FloatRoundStyleE2EEESI_S1M_JEEES11_NS12_INS13_ILi2ELi4ELi3EEES16_NSU_INS5_IJS17_S1L_EEENS5_IJS1L_SC_EEEEEEENS4_17SM75_U32x4_LDSM_NENS4_14SM90_TMA_STOREES1X_NS4_17SM90_U32x4_STSM_NENS4_9Copy_AtomIJS20_NS_6half_tEEEEvEEEvvEEEEvNT_6ParamsE,"ax",@progbits
	.align	128
.text._ZN7cutlass13device_kernelINS_4gemm6kernel13GemmUniversalIN4cute5tupleIJiiiiEEENS1_10collective13CollectiveMmaINS1_34MainloopSm90TmaGmmaWarpSpecializedILi3ENS5_IJNS4_1CILi2EEENSA_ILi1EEESC_EEENS1_35KernelTmaWarpSpecializedCooperativeEEENS5_IJNSA_ILi256EEESG_NSA_ILi64EEEEEENS_10bfloat16_tENS5_IJlSC_lEEESJ_SK_NS4_8TiledMMAINS4_8MMA_AtomIJNS4_4SM904GMMA28MMA_64x256x16_F32BF16BF16_SSILNSO_5MajorE0ELSQ_0ELNSO_7ScaleInE1ELSR_1EEEEEENS4_6LayoutISD_NS5_IJSC_NSA_ILi0EEESV_EEEEENS5_IJNS4_10UnderscoreESY_SY_EEEEENS4_13SM90_TMA_LOADENS4_14ComposedLayoutINS4_7SwizzleILi3ELi4ELi3EEENS4_18smem_ptr_flag_bitsILi16EEENSU_INS5_IJNSA_ILi8EEESH_EEENS5_IJSH_SC_EEEEEEEvNS4_8identityENS4_23SM90_TMA_LOAD_MULTICASTES1B_vS1C_EENS_8epilogue10collective18CollectiveEpilogueINS1F_22Sm90TmaWarpSpecializedILi4ELi2ELi16ELb1ELb0EEEJSI_NS5_IJNSA_ILi128EEENSA_ILi32EEEEEESJ_SK_SJ_SK_NS1F_6fusion15FusionCallbacksIS1J_NS1N_17LinearCombinationISJ_fSJ_fLNS_15FloatRoundStyleE2EEESI_S1M_JEEES11_NS12_INS13_ILi2ELi4ELi3EEES16_NSU_INS5_IJS17_S1L_EEENS5_IJS1L_SC_EEEEEEENS4_17SM75_U32x4_LDSM_NENS4_14SM90_TMA_STOREES1X_NS4_17SM90_U32x4_STSM_NENS4_9Copy_AtomIJS20_NS_6half_tEEEEvEEEvvEEEEvNT_6ParamsE:
        .type           _ZN7cutlass13device_kernelINS_4gemm6kernel13GemmUniversalIN4cute5tupleIJiiiiEEENS1_10collective13CollectiveMmaINS1_34MainloopSm90TmaGmmaWarpSpecializedILi3ENS5_IJNS4_1CILi2EEENSA_ILi1EEESC_EEENS1_35KernelTmaWarpSpecializedCooperativeEEENS5_IJNSA_ILi256EEESG_NSA_ILi64EEEEEENS_10bfloat16_tENS5_IJlSC_lEEESJ_SK_NS4_8TiledMMAINS4_8MMA_AtomIJNS4_4SM904GMMA28MMA_64x256x16_F32BF16BF16_SSILNSO_5MajorE0ELSQ_0ELNSO_7ScaleInE1ELSR_1EEEEEENS4_6LayoutISD_NS5_IJSC_NSA_ILi0EEESV_EEEEENS5_IJNS4_10UnderscoreESY_SY_EEEEENS4_13SM90_TMA_LOADENS4_14ComposedLayoutINS4_7SwizzleILi3ELi4ELi3EEENS4_18smem_ptr_flag_bitsILi16EEENSU_INS5_IJNSA_ILi8EEESH_EEENS5_IJSH_SC_EEEEEEEvNS4_8identityENS4_23SM90_TMA_LOAD_MULTICASTES1B_vS1C_EENS_8epilogue10collective18CollectiveEpilogueINS1F_22Sm90TmaWarpSpecializedILi4ELi2ELi16ELb1ELb0EEEJSI_NS5_IJNSA_ILi128EEENSA_ILi32EEEEEESJ_SK_SJ_SK_NS1F_6fusion15FusionCallbacksIS1J_NS1N_17LinearCombinationISJ_fSJ_fLNS_15FloatRoundStyleE2EEESI_S1M_JEEES11_NS12_INS13_ILi2ELi4ELi3EEES16_NSU_INS5_IJS17_S1L_EEENS5_IJS1L_SC_EEEEEEENS4_17SM75_U32x4_LDSM_NENS4_14SM90_TMA_STOREES1X_NS4_17SM90_U32x4_STSM_NENS4_9Copy_AtomIJS20_NS_6half_tEEEEvEEEvvEEEEvNT_6ParamsE,@function
        .size           _ZN7cutlass13device_kernelINS_4gemm6kernel13GemmUniversalIN4cute5tupleIJiiiiEEENS1_10collective13CollectiveMmaINS1_34MainloopSm90TmaGmmaWarpSpecializedILi3ENS5_IJNS4_1CILi2EEENSA_ILi1EEESC_EEENS1_35KernelTmaWarpSpecializedCooperativeEEENS5_IJNSA_ILi256EEESG_NSA_ILi64EEEEEENS_10bfloat16_tENS5_IJlSC_lEEESJ_SK_NS4_8TiledMMAINS4_8MMA_AtomIJNS4_4SM904GMMA28MMA_64x256x16_F32BF16BF16_SSILNSO_5MajorE0ELSQ_0ELNSO_7ScaleInE1ELSR_1EEEEEENS4_6LayoutISD_NS5_IJSC_NSA_ILi0EEESV_EEEEENS5_IJNS4_10UnderscoreESY_SY_EEEEENS4_13SM90_TMA_LOADENS4_14ComposedLayoutINS4_7SwizzleILi3ELi4ELi3EEENS4_18smem_ptr_flag_bitsILi16EEENSU_INS5_IJNSA_ILi8EEESH_EEENS5_IJSH_SC_EEEEEEEvNS4_8identityENS4_23SM90_TMA_LOAD_MULTICASTES1B_vS1C_EENS_8epilogue10collective18CollectiveEpilogueINS1F_22Sm90TmaWarpSpecializedILi4ELi2ELi16ELb1ELb0EEEJSI_NS5_IJNSA_ILi128EEENSA_ILi32EEEEEESJ_SK_SJ_SK_NS1F_6fusion15FusionCallbacksIS1J_NS1N_17LinearCombinationISJ_fSJ_fLNS_15FloatRoundStyleE2EEESI_S1M_JEEES11_NS12_INS13_ILi2ELi4ELi3EEES16_NSU_INS5_IJS17_S1L_EEENS5_IJS1L_SC_EEEEEEENS4_17SM75_U32x4_LDSM_NENS4_14SM90_TMA_STOREES1X_NS4_17SM90_U32x4_STSM_NENS4_9Copy_AtomIJS20_NS_6half_tEEEEvEEEvvEEEEvNT_6ParamsE,(.L_x_418 - _ZN7cutlass13device_kernelINS_4gemm6kernel13GemmUniversalIN4cute5tupleIJiiiiEEENS1_10collective13CollectiveMmaINS1_34MainloopSm90TmaGmmaWarpSpecializedILi3ENS5_IJNS4_1CILi2EEENSA_ILi1EEESC_EEENS1_35KernelTmaWarpSpecializedCooperativeEEENS5_IJNSA_ILi256EEESG_NSA_ILi64EEEEEENS_10bfloat16_tENS5_IJlSC_lEEESJ_SK_NS4_8TiledMMAINS4_8MMA_AtomIJNS4_4SM904GMMA28MMA_64x256x16_F32BF16BF16_SSILNSO_5MajorE0ELSQ_0ELNSO_7ScaleInE1ELSR_1EEEEEENS4_6LayoutISD_NS5_IJSC_NSA_ILi0EEESV_EEEEENS5_IJNS4_10UnderscoreESY_SY_EEEEENS4_13SM90_TMA_LOADENS4_14ComposedLayoutINS4_7SwizzleILi3ELi4ELi3EEENS4_18smem_ptr_flag_bitsILi16EEENSU_INS5_IJNSA_ILi8EEESH_EEENS5_IJSH_SC_EEEEEEEvNS4_8identityENS4_23SM90_TMA_LOAD_MULTICASTES1B_vS1C_EENS_8epilogue10collective18CollectiveEpilogueINS1F_22Sm90TmaWarpSpecializedILi4ELi2ELi16ELb1ELb0EEEJSI_NS5_IJNSA_ILi128EEENSA_ILi32EEEEEESJ_SK_SJ_SK_NS1F_6fusion15FusionCallbacksIS1J_NS1N_17LinearCombinationISJ_fSJ_fLNS_15FloatRoundStyleE2EEESI_S1M_JEEES11_NS12_INS13_ILi2ELi4ELi3EEES16_NSU_INS5_IJS17_S1L_EEENS5_IJS1L_SC_EEEEEEENS4_17SM75_U32x4_LDSM_NENS4_14SM90_TMA_STOREES1X_NS4_17SM90_U32x4_STSM_NENS4_9Copy_AtomIJS20_NS_6half_tEEEEvEEEvvEEEEvNT_6ParamsE)
        .other          _ZN7cutlass13device_kernelINS_4gemm6kernel13GemmUniversalIN4cute5tupleIJiiiiEEENS1_10collective13CollectiveMmaINS1_34MainloopSm90TmaGmmaWarpSpecializedILi3ENS5_IJNS4_1CILi2EEENSA_ILi1EEESC_EEENS1_35KernelTmaWarpSpecializedCooperativeEEENS5_IJNSA_ILi256EEESG_NSA_ILi64EEEEEENS_10bfloat16_tENS5_IJlSC_lEEESJ_SK_NS4_8TiledMMAINS4_8MMA_AtomIJNS4_4SM904GMMA28MMA_64x256x16_F32BF16BF16_SSILNSO_5MajorE0ELSQ_0ELNSO_7ScaleInE1ELSR_1EEEEEENS4_6LayoutISD_NS5_IJSC_NSA_ILi0EEESV_EEEEENS5_IJNS4_10UnderscoreESY_SY_EEEEENS4_13SM90_TMA_LOADENS4_14ComposedLayoutINS4_7SwizzleILi3ELi4ELi3EEENS4_18smem_ptr_flag_bitsILi16EEENSU_INS5_IJNSA_ILi8EEESH_EEENS5_IJSH_SC_EEEEEEEvNS4_8identityENS4_23SM90_TMA_LOAD_MULTICASTES1B_vS1C_EENS_8epilogue10collective18CollectiveEpilogueINS1F_22Sm90TmaWarpSpecializedILi4ELi2ELi16ELb1ELb0EEEJSI_NS5_IJNSA_ILi128EEENSA_ILi32EEEEEESJ_SK_SJ_SK_NS1F_6fusion15FusionCallbacksIS1J_NS1N_17LinearCombinationISJ_fSJ_fLNS_15FloatRoundStyleE2EEESI_S1M_JEEES11_NS12_INS13_ILi2ELi4ELi3EEES16_NSU_INS5_IJS17_S1L_EEENS5_IJS1L_SC_EEEEEEENS4_17SM75_U32x4_LDSM_NENS4_14SM90_TMA_STOREES1X_NS4_17SM90_U32x4_STSM_NENS4_9Copy_AtomIJS20_NS_6half_tEEEEvEEEvvEEEEvNT_6ParamsE,@"STO_CUDA_ENTRY STV_DEFAULT"
_ZN7cutlass13device_kernelINS_4gemm6kernel13GemmUniversalIN4cute5tupleIJiiiiEEENS1_10collective13CollectiveMmaINS1_34MainloopSm90TmaGmmaWarpSpecializedILi3ENS5_IJNS4_1CILi2EEENSA_ILi1EEESC_EEENS1_35KernelTmaWarpSpecializedCooperativeEEENS5_IJNSA_ILi256EEESG_NSA_ILi64EEEEEENS_10bfloat16_tENS5_IJlSC_lEEESJ_SK_NS4_8TiledMMAINS4_8MMA_AtomIJNS4_4SM904GMMA28MMA_64x256x16_F32BF16BF16_SSILNSO_5MajorE0ELSQ_0ELNSO_7ScaleInE1ELSR_1EEEEEENS4_6LayoutISD_NS5_IJSC_NSA_ILi0EEESV_EEEEENS5_IJNS4_10UnderscoreESY_SY_EEEEENS4_13SM90_TMA_LOADENS4_14ComposedLayoutINS4_7SwizzleILi3ELi4ELi3EEENS4_18smem_ptr_flag_bitsILi16EEENSU_INS5_IJNSA_ILi8EEESH_EEENS5_IJSH_SC_EEEEEEEvNS4_8identityENS4_23SM90_TMA_LOAD_MULTICASTES1B_vS1C_EENS_8epilogue10collective18CollectiveEpilogueINS1F_22Sm90TmaWarpSpecializedILi4ELi2ELi16ELb1ELb0EEEJSI_NS5_IJNSA_ILi128EEENSA_ILi32EEEEEESJ_SK_SJ_SK_NS1F_6fusion15FusionCallbacksIS1J_NS1N_17LinearCombinationISJ_fSJ_fLNS_15FloatRoundStyleE2EEESI_S1M_JEEES11_NS12_INS13_ILi2ELi4ELi3EEES16_NSU_INS5_IJS17_S1L_EEENS5_IJS1L_SC_EEEEEEENS4_17SM75_U32x4_LDSM_NENS4_14SM90_TMA_STOREES1X_NS4_17SM90_U32x4_STSM_NENS4_9Copy_AtomIJS20_NS_6half_tEEEEvEEEvvEEEEvNT_6ParamsE:
[----:B------:R-:W1:Y:S02]  /*0000*/  LDC R1, c[0x0][0x28] ;  /* 0x00000a00ff017b82 */ /* 0x000e640000000800 */
[----:B-1----:R-:W-:Y:S01]  /*0010*/  VIADD R1, R1, 0xfffff868 ;  /* 0xfffff86801017836 */ /* 0x002fe20000000000 */
[----:B------:R-:W1:Y:S05]  /*0020*/  S2R R9, SR_TID.X ;  /* 0x0000000000097919 */ /* 0x000e6a0000002100 */
[----:B------:R-:W2:Y:S01]  /*0030*/  LDC.64 R2, c[0x0][0x588] ;  /* 0x00016200ff027b82 */ /* 0x000ea20000000a00 */
[----:B------:R-:W-:Y:S01]  /*0040*/  ELECT P0, URZ, PT ;  /* 0x00000000003f782f */ /* 0x000fe20003800000 */
[----:B------:R-:W-:Y:S01]  /*0050*/  BSSY B0, `(.L_x_0) ;  /* 0x000001a000007945 */ /* 0x000fe20003800000 */
[----:B-1----:R-:W-:-:S05]  /*0060*/  SHF.R.U32.HI R8, RZ, 0x5, R9 ;  /* 0x00000005ff087819 */ /* 0x002fca0000011609 */
[----:B------:R-:W1:Y:S02]  /*0070*/  SHFL.IDX PT, R0, R8, RZ, 0x1f ;  /* 0x00001fff08007589 */ /* 0x000e6400000e0000 */
[----:B-1----:R-:W-:Y:S02]  /*0080*/  R2UR UR47, R0 ;  /* 0x00000000002f72ca */ /* 0x002fe400000e0000 */
[----:B------:R-:W-:-:S06]  /*0090*/  SHF.R.U32.HI R0, RZ, 0x7, R9 ;  /* 0x00000007ff007819 */ /* 0x000fcc0000011609 */
[----:B------:R-:W1:Y:S05]  /*00a0*/  SHFL.IDX PT, R0, R0, RZ, 0x1f ;  /* 0x00001fff00007589 */ /* 0x000e6a00000e0000 */
[----:B------:R-:W-:Y:S02]  /*00b0*/  USHF.R.S32.HI UR4, URZ, 0x1f, UR47 ;  /* 0x0000001f3f047899 */ /* 0x000fe4000801142f */
[----:B------:R-:W-:Y:S02]  /*00c0*/  ISETP.NE.OR P0, PT, RZ, UR47, !P0 ;  /* 0x0000002fff007c0c */ /* 0x000fe4000c705670 */
[----:B------:R-:W-:-:S04]  /*00d0*/  ULEA.HI UR4, UR4, UR47, URZ, 0x2 ;  /* 0x0000002f04047291 */ /* 0x000fc8000f8f103f */
[----:B------:R-:W-:-:S04]  /*00e0*/  ULOP3.LUT UR4, UR4, 0xfffffffc, URZ, 0xc0, !UPT ;  /* 0xfffffffc04047892 */ /* 0x000fc8000f8ec03f */
[----:B------:R-:W-:-:S03]  /*00f0*/  UIADD3 UR47, UR47, -UR4, URZ ;  /* 0x800000042f2f7290 */ /* 0x000fc6000fffe03f */
[----:B--2---:R-:W-:Y:S09]  /*0100*/  @P0 BRA `(.L_x_1) ;  /* 0x0000000000380947 */ /* 0x004ff20003800000 */
[----:B------:R-:W-:Y:S02]  /*0110*/  ULDC.64 UR4, c[0x0][0x198] ;  /* 0x0000660000047ab9 */ /* 0x000fe40000000a00 */
[----:B------:R-:W-:Y:S02]  /*0120*/  UIADD3 UR6, UP0, UR4, 0xf0, URZ ;  /* 0x000000f004067890 */ /* 0x000fe4000ff1e03f */
[----:B------:R-:W-:Y:S02]  /*0130*/  UIADD3 UR8, UP1, UR4, 0x1f0, URZ ;  /* 0x000001f004087890 */ /* 0x000fe4000ff3e03f */
[----:B------:R-:W-:Y:S02]  /*0140*/  UIADD3 UR10, UP2, UR4, 0x3f0, URZ ;  /* 0x000003f0040a7890 */ /* 0x000fe4000ff5e03f */
[----:B------:R-:W-:Y:S02]  /*0150*/  UIADD3 UR4, UP3, UR4, 0x4f0, URZ ;  /* 0x000004f004047890 */ /* 0x000fe4000ff7e03f */
[----:B------:R-:W-:-:S02]  /*0160*/  UIADD3.X UR7, URZ, UR5, URZ, UP0, !UPT ;  /* 0x000000053f077290 */ /* 0x000fc400087fe43f */
[----:B------:R-:W-:Y:S02]  /*0170*/  UIADD3.X UR9, URZ, UR5, URZ, UP1, !UPT ;  /* 0x000000053f097290 */ /* 0x000fe40008ffe43f */
[----:B------:R-:W-:Y:S02]  /*0180*/  UIADD3.X UR11, URZ, UR5, URZ, UP2, !UPT ;  /* 0x000000053f0b7290 */ /* 0x000fe400097fe43f */
[----:B------:R-:W-:-:S03]  /*0190*/  UIADD3.X UR5, URZ, UR5, URZ, UP3, !UPT ;  /* 0x000000053f057290 */ /* 0x000fc60009ffe43f */
[----:B------:R2:W-:Y:S02]  /*01a0*/  UTMACCTL.PF [UR6] ;  /* 0x00000000060079b9 */ /* 0x0005e40008040000 */
[----:B------:R2:W-:Y:S02]  /*01b0*/  UTMACCTL.PF [UR8] ;  /* 0x00000000080079b9 */ /* 0x0005e40008040000 */
[----:B------:R2:W-:Y:S02]  /*01c0*/  UTMACCTL.PF [UR10] ;  /* 0x000000000a0079b9 */ /* 0x0005e40008040000 */
[----:B------:R2:W-:Y:S02]  /*01d0*/  UTMACCTL.PF [UR4] ;  /* 0x00000000040079b9 */ /* 0x0005e40008040000 */
[----:B--2---:R-:W-:Y:S01]  /*01e0*/  NOP ;  /* 0x0000000000007918 */ /* 0x004fe20000000000 */
.L_x_1:
[----:B------:R-:W-:Y:S05]  /*01f0*/  BSYNC B0 ;  /* 0x0000000000007941 */ /* 0x000fea0003800000 */
.L_x_0:
[----:B------:R-:W-:Y:S01]  /*0200*/  ULDC.64 UR6, c[0x0][0x590] ;  /* 0x0001640000067ab9 */ /* 0x000fe20000000a00 */
[----:B-1----:R-:W-:Y:S01]  /*0210*/  R2UR UR4, R0 ;  /* 0x00000000000472ca */ /* 0x002fe200000e0000 */
[----:B------:R-:W-:Y:S01]  /*0220*/  ULDC.64 UR56, c[0x0][0x208] ;  /* 0x0000820000387ab9 */ /* 0x000fe20000000a00 */
[----:B------:R-:W-:Y:S01]  /*0230*/  ISETP.NE.U32.AND P2, PT, RZ, UR6, PT ;  /* 0x00000006ff007c0c */ /* 0x000fe2000bf45070 */
[----:B------:R-:W-:Y:S01]  /*0240*/  IMAD.MOV.U32 R4, RZ, RZ, R2 ;  /* 0x000000ffff047224 */ /* 0x000fe200078e0002 */
[----:B------:R-:W-:Y:S02]  /*0250*/  PRMT R6, RZ, 0x7610, R6 ;  /* 0x00007610ff067816 */ /* 0x000fe40000000006 */
[----:B------:R-:W-:Y:S02]  /*0260*/  ISETP.NE.AND.EX P1, PT, RZ, UR7, PT, P2 ;  /* 0x00000007ff007c0c */ /* 0x000fe4000bf25320 */
[----:B------:R-:W-:-:S11]  /*0270*/  MOV R5, R3 ;  /* 0x0000000300057202 */ /* 0x000fd60000000f00 */
[----:B------:R-:W-:Y:S05]  /*0280*/  @P1 BRA `(.L_x_2) ;  /* 0x0000000000301947 */ /* 0x000fea0003800000 */
[----:B------:R-:W-:Y:S02]  /*0290*/  ULDC.64 UR8, c[0x0][0x588] ;  /* 0x0001620000087ab9 */ /* 0x000fe40000000a00 */
[----:B------:R-:W-:-:S04]  /*02a0*/  ISETP.NE.U32.AND P0, PT, RZ, UR8, PT ;  /* 0x00000008ff007c0c */ /* 0x000fc8000bf05070 */
[----:B------:R-:W-:-:S13]  /*02b0*/  ISETP.NE.AND.EX P0, PT, RZ, UR9, PT, P0 ;  /* 0x00000009ff007c0c */ /* 0x000fda000bf05300 */
[----:B------:R-:W-:Y:S05]  /*02c0*/  @!P0 BRA `(.L_x_3) ;  /* 0x0000000000108947 */ /* 0x000fea0003800000 */
[----:B------:R-:W2:Y:S01]  /*02d0*/  LDG.E R0, desc[UR56][R4.64] ;  /* 0x0000003804007981 */ /* 0x000ea2000c1e1900 */
[----:B------:R-:W-:Y:S01]  /*02e0*/  IMAD.MOV.U32 R6, RZ, RZ, 0x1 ;  /* 0x00000001ff067424 */ /* 0x000fe200078e00ff */
[----:B--2---:R-:W-:Y:S01]  /*02f0*/  FSETP.NEU.AND P3, PT, R0, RZ, PT ;  /* 0x000000ff0000720b */ /* 0x004fe20003f6d000 */
[----:B------:R-:W-:-:S12]  /*0300*/  BRA `(.L_x_2) ;  /* 0x0000000000107947 */ /* 0x000fd80003800000 */
.L_x_3:
[----:B------:R-:W-:Y:S01]  /*0310*/  ULDC UR5, c[0x0][0x580] ;  /* 0x0001600000057ab9 */ /* 0x000fe20000000800 */
[----:B------:R-:W-:Y:S01]  /*0320*/  IMAD.MOV.U32 R6, RZ, RZ, 0x1 ;  /* 0x00000001ff067424 */ /* 0x000fe200078e00ff */
[----:B------:R-:W-:Y:S02]  /*0330*/  FSETP.NEU.AND P3, PT, RZ, UR5, PT ;  /* 0x00000005ff007c0b */ /* 0x000fe4000bf6d000 */
[----:B------:R-:W-:-:S11]  /*0340*/  CS2R R4, SRZ ;  /* 0x0000000000047805 */ /* 0x000fd6000001ff00 */
.L_x_2:
[----:B------:R-:W-:Y:S02]  /*0350*/  ISETP.NE.U32.AND P0, PT, R4, RZ, PT ;  /* 0x000000ff0400720c */ /* 0x000fe40003f05070 */
[----:B------:R-:W-:Y:S02]  /*0360*/  ISETP.NE.AND.EX P2, PT, RZ, UR7, PT, P2 ;  /* 0x00000007ff007c0c */ /* 0x000fe4000bf45320 */
[----:B------:R-:W-:Y:S02]  /*0370*/  ISETP.NE.AND.EX P0, PT, R5, RZ, PT, P0 ;  /* 0x000000ff0500720c */ /* 0x000fe40003f05300 */
[----:B------:R-:W-:-:S11]  /*0380*/  MOV R0, 0x1 ;  /* 0x0000000100007802 */ /* 0x000fd60000000f00 */
[----:B------:R-:W-:Y:S05]  /*0390*/  @P0 BRA P2, `(.L_x_4) ;  /* 0x0000000000300947 */ /* 0x000fea0001000000 */
[----:B------:R-:W-:Y:S02]  /*03a0*/  ISETP.NE.U32.AND P2, PT, RZ, UR6, PT ;  /* 0x00000006ff007c0c */ /* 0x000fe4000bf45070 */
[----:B------:R-:W-:Y:S02]  /*03b0*/  ISETP.NE.U32.AND P0, PT, R4, RZ, PT ;  /* 0x000000ff0400720c */ /* 0x000fe40003f05070 */
[----:B------:R-:W-:Y:S02]  /*03c0*/  ISETP.NE.AND.EX P2, PT, RZ, UR7, PT, P2 ;  /* 0x00000007ff007c0c */ /* 0x000fe4000bf45320 */
[----:B------:R-:W-:Y:S02]  /*03d0*/  PRMT R0, R6, 0x9910, RZ ;  /* 0x0000991006007816 */ /* 0x000fe400000000ff */
[----:B------:R-:W-:Y:S02]  /*03e0*/  ISETP.NE.AND.EX P0, PT, R5, RZ, PT, P0 ;  /* 0x000000ff0500720c */ /* 0x000fe40003f05300 */
[----:B------:R-:W-:-:S02]  /*03f0*/  ISETP.NE.AND P4, PT, R0, RZ, PT ;  /* 0x000000ff0000720c */ /* 0x000fc40003f85270 */
[----:B------:R-:W-:Y:S02]  /*0400*/  SEL R5, RZ, 0xffffffff, P3 ;  /* 0xffffffffff057807 */ /* 0x000fe40001800000 */
[----:B------:R-:W-:-:S04]  /*0410*/  SEL R0, RZ, 0xffffffff, P0 ;  /* 0xffffffffff007807 */ /* 0x000fc80000000000 */
[----:B------:R-:W-:-:S04]  /*0420*/  @P2 SEL R5, R0, R5, !P4 ;  /* 0x0000000500052207 */ /* 0x000fc80006000000 */
[----:B------:R-:W-:-:S04]  /*0430*/  LOP3.LUT R5, R5, 0x1, RZ, 0xc0, !PT ;  /* 0x0000000105057812 */ /* 0x000fc800078ec0ff */
[----:B------:R-:W-:-:S04]  /*0440*/  ISETP.NE.U32.AND P0, PT, R5, 0x1, PT ;  /* 0x000000010500780c */ /* 0x000fc80003f05070 */
[----:B------:R-:W-:-:S09]  /*0450*/  SEL R0, RZ, 0x1, !P0 ;  /* 0x00000001ff007807 */ /* 0x000fd20004000000 */
.L_x_4:
[----:B------:R-:W1:Y:S01]  /*0460*/  SHFL.IDX PT, R4, R8, RZ, 0x1f ;  /* 0x00001fff08047589 */ /* 0x000e6200000e0000 */
[----:B------:R-:W-:Y:S02]  /*0470*/  UISETP.NE.AND UP0, UPT, UR47, URZ, UPT ;  /* 0x0000003f2f00728c */ /* 0x000fe4000bf05270 */
[----:B------:R-:W-:Y:S02]  /*0480*/  UISETP.NE.AND UP1, UPT, UR4, URZ, UPT ;  /* 0x0000003f0400728c */ /* 0x000fe4000bf25270 */
[----:B------:R-:W-:Y:S02]  /*0490*/  UP2UR UR53, UPR, URZ, 0x1 ;  /* 0x000000013f357883 */ /* 0x000fe40008000000 */
[----:B------:R-:W-:Y:S02]  /*04a0*/  UISETP.EQ.OR UP0, UPT, UR47, 0x3, !UP0 ;  /* 0x000000032f00788c */ /* 0x000fe4000c702670 */
[----:B------:R-:W-:Y:S02]  /*04b0*/  UIADD3 UR9, UR4, -0x1, URZ ;  /* 0xffffffff04097890 */ /* 0x000fe4000fffe03f */
[----:B------:R-:W-:Y:S01]  /*04c0*/  UISETP.EQ.AND UP0, UPT, UR4, URZ, UP0 ;  /* 0x0000003f0400728c */ /* 0x000fe20008702270 */
[----:B-1----:R-:W-:-:S13]  /*04d0*/  ISETP.NE.AND P0, PT, R4, RZ, PT ;  /* 0x000000ff0400720c */ /* 0x002fda0003f05270 */
[----:B------:R-:W-:Y:S05]  /*04e0*/  @P0 BRA `(.L_x_5) ;  /* 0x0000000000500947 */ /* 0x000fea0003800000 */
[----:B------:R-:W1:Y:S01]  /*04f0*/  S2UR UR8, SR_CgaCtaId ;  /* 0x00000000000879c3 */ /* 0x000e620000008800 */
[----:B------:R-:W-:Y:S01]  /*0500*/  UMOV UR4, 0x400 ;  /* 0x0000040000047882 */ /* 0x000fe20000000000 */
[----:B------:R-:W-:Y:S01]  /*0510*/  UMOV UR5, 0x1 ;  /* 0x0000000100057882 */ /* 0x000fe20000000000 */
[----:B------:R-:W-:Y:S01]  /*0520*/  UMOV UR6, 0x4 ;  /* 0x0000000400067882 */ /* 0x000fe20000000000 */
[----:B------:R-:W-:Y:S01]  /*0530*/  ELECT P0, URZ, PT ;  /* 0x00000000003f782f */ /* 0x000fe20003800000 */
[----:B------:R-:W-:-:S04]  /*0540*/  UIADD3 UR6, -UR6, 0x100000, URZ ;  /* 0x0010000006067890 */ /* 0x000fc8000fffe13f */
[----:B------:R-:W-:Y:S02]  /*0550*/  USHF.L.U32 UR7, UR6, 0xb, URZ ;  /* 0x0000000b06077899 */ /* 0x000fe4000800063f */
[----:B------:R-:W-:Y:S02]  /*0560*/  USHF.L.U32 UR6, UR6, 0x1, URZ ;  /* 0x0000000106067899 */ /* 0x000fe4000800063f */
[----:B-1----:R-:W-:Y:S02]  /*0570*/  ULEA UR8, UR8, UR4, 0x18 ;  /* 0x0000000408087291 */ /* 0x002fe4000f8ec03f */
[----:B------:R-:W-:-:S04]  /*0580*/  UIADD3 UR4, -UR5, 0x100000, URZ ;  /* 0x0010000005047890 */ /* 0x000fc8000fffe13f */
[----:B------:R-:W-:Y:S02]  /*0590*/  USHF.L.U32 UR5, UR4, 0xb, URZ ;  /* 0x0000000b04057899 */ /* 0x000fe4000800063f */
[----:B------:R-:W-:Y:S01]  /*05a0*/  USHF.L.U32 UR4, UR4, 0x1, URZ ;  /* 0x0000000104047899 */ /* 0x000fe2000800063f */
[----:B------:R-:W1:Y:S11]  /*05b0*/  FENCE.VIEW.ASYNC.S ;  /* 0x00000000000073c6 */ /* 0x000e760000000000 */
[----:B-1----:R1:W2:Y:S01]  /*05c0*/  SYNCS.EXCH.64 URZ, [UR8], UR4 ;  /* 0x00000004083f75b2 */ /* 0x0022a20008000100 */
[----:B------:R1:W3:Y:S01]  /*05d0*/  SYNCS.EXCH.64 URZ, [UR8+0x18], UR6 ;  /* 0x00001806083f75b2 */ /* 0x0002e20008000100 */
[----:B------:R1:W4:Y:S01]  /*05e0*/  SYNCS.EXCH.64 URZ, [UR8+0x8], UR4 ;  /* 0x00000804083f75b2 */ /* 0x0003220008000100 */
[----:B------:R1:W1:Y:S01]  /*05f0*/  SYNCS.EXCH.64 URZ, [UR8+0x20], UR6 ;  /* 0x00002006083f75b2 */ /* 0x0002620008000100 */
[----:B------:R1:W1:Y:S01]  /*0600*/  SYNCS.EXCH.64 URZ, [UR8+0x10], UR4 ;  /* 0x00001004083f75b2 */ /* 0x0002620008000100 */
[----:B------:R1:W1:Y:S01]  /*0610*/  SYNCS.EXCH.64 URZ, [UR8+0x28], UR6 ;  /* 0x00002806083f75b2 */ /* 0x0002620008000100 */
[----:B------:R-:W-:Y:S01]  /*0620*/  NOP ;  /* 0x0000000000007918 */ /* 0x000fe20000000000 */
.L_x_5:
[----:B------:R-:W5:Y:S01]  /*0630*/  SHFL.IDX PT, R5, R8, RZ, 0x1f ;  /* 0x00001fff08057589 */ /* 0x000f6200000e0000 */
[----:B------:R-:W-:Y:S01]  /*0640*/  NOP ;  /* 0x0000000000007918 */ /* 0x000fe20000000000 */
[----:B-----5:R-:W-:-:S13]  /*0650*/  ISETP.NE.AND P0, PT, R5, RZ, PT ;  /* 0x000000ff0500720c */ /* 0x020fda0003f05270 */
[----:B------:R-:W-:Y:S05]  /*0660*/  @P0 BRA `(.L_x_6) ;  /* 0x0000000000580947 */ /* 0x000fea0003800000 */
[----:B-1----:R-:W1:Y:S01]  /*0670*/  S2UR UR5, SR_CgaCtaId ;  /* 0x00000000000579c3 */ /* 0x002e620000008800 */
[----:B------:R-:W-:Y:S01]  /*0680*/  UMOV UR4, 0x400 ;  /* 0x0000040000047882 */ /* 0x000fe20000000000 */
[----:B------:R-:W-:Y:S01]  /*0690*/  UMOV UR6, 0x20 ;  /* 0x0000002000067882 */ /* 0x000fe20000000000 */
[----:B------:R-:W-:Y:S01]  /*06a0*/  UMOV UR7, 0x100 ;  /* 0x0000010000077882 */ /* 0x000fe20000000000 */
[----:B------:R-:W-:Y:S01]  /*06b0*/  ELECT P0, URZ, PT ;  /* 0x00000000003f782f */ /* 0x000fe20003800000 */
[----:B-1----:R-:W-:Y:S02]  /*06c0*/  ULEA UR8, UR5, UR4, 0x18 ;  /* 0x0000000405087291 */ /* 0x002fe4000f8ec03f */
[----:B------:R-:W-:-:S04]  /*06d0*/  UIADD3 UR4, -UR6, 0x100000, URZ ;  /* 0x0010000006047890 */ /* 0x000fc8000fffe13f */
[----:B------:R-:W-:Y:S02]  /*06e0*/  USHF.L.U32 UR5, UR4, 0xb, URZ ;  /* 0x0000000b04057899 */ /* 0x000fe4000800063f */
[----:B------:R-:W-:Y:S02]  /*06f0*/  USHF.L.U32 UR4, UR4, 0x1, URZ ;  /* 0x0000000104047899 */ /* 0x000fe4000800063f */
[----:B------:R-:W-:-:S04]  /*0700*/  UIADD3 UR6, -UR7, 0x100000, URZ ;  /* 0x0010000007067890 */ /* 0x000fc8000fffe13f */
[----:B------:R-:W-:Y:S02]  /*0710*/  USHF.L.U32 UR7, UR6, 0xb, URZ ;  /* 0x0000000b06077899 */ /* 0x000fe4000800063f */
[----:B------:R-:W-:Y:S01]  /*0720*/  USHF.L.U32 UR6, UR6, 0x1, URZ ;  /* 0x0000000106067899 */ /* 0x000fe2000800063f */
[----:B------:R-:W1:Y:S03]  /*0730*/  FENCE.VIEW.ASYNC.S ;  /* 0x00000000000073c6 */ /* 0x000e660000000000 */
[----:B-1----:R1:W1:Y:S08]  /*0740*/  SYNCS.EXCH.64 URZ, [UR8+0x30], UR4 ;  /* 0x00003004083f75b2 */ /* 0x0022700008000100 */
[----:B------:R1:W1:Y:S01]  /*0750*/  SYNCS.EXCH.64 URZ, [UR8+0x50], UR6 ;  /* 0x00005006083f75b2 */ /* 0x0002620008000100 */
[----:B------:R1:W1:Y:S01]  /*0760*/  SYNCS.EXCH.64 URZ, [UR8+0x38], UR4 ;  /* 0x00003804083f75b2 */ /* 0x0002620008000100 */
[----:B------:R1:W1:Y:S01]  /*0770*/  SYNCS.EXCH.64 URZ, [UR8+0x58], UR6 ;  /* 0x00005806083f75b2 */ /* 0x0002620008000100 */
[----:B------:R1:W1:Y:S01]  /*0780*/  SYNCS.EXCH.64 URZ, [UR8+0x40], UR4 ;  /* 0x00004004083f75b2 */ /* 0x0002620008000100 */
[----:B------:R1:W1:Y:S01]  /*0790*/  SYNCS.EXCH.64 URZ, [UR8+0x60], UR6 ;  /* 0x00006006083f75b2 */ /* 0x0002620008000100 */
[----:B------:R1:W1:Y:S01]  /*07a0*/  SYNCS.EXCH.64 URZ, [UR8+0x48], UR4 ;  /* 0x00004804083f75b2 */ /* 0x0002620008000100 */
[----:B------:R1:W1:Y:S01]  /*07b0*/  SYNCS.EXCH.64 URZ, [UR8+0x68], UR6 ;  /* 0x00006806083f75b2 */ /* 0x0002620008000100 */
[----:B------:R-:W-:Y:S01]  /*07c0*/  NOP ;  /* 0x0000000000007918 */ /* 0x000fe20000000000 */
.L_x_6:
[----:B-1----:R-:W1:Y:S01]  /*07d0*/  S2UR UR8, SR_CTAID.X ;  /* 0x00000000000879c3 */ /* 0x002e620000002500 */
[----:B------:R-:W-:Y:S01]  /*07e0*/  SHF.R.S32.HI R5, RZ, 0x1f, R9 ;  /* 0x0000001fff057819 */ /* 0x000fe20000011409 */
[----:B------:R-:W5:Y:S01]  /*07f0*/  SHFL.IDX PT, R8, R8, RZ, 0x1f ;  /* 0x00001fff08087589 */ /* 0x000f6200000e0000 */
[----:B------:R-:W-:Y:S02]  /*0800*/  ELECT P0, URZ, PT ;  /* 0x00000000003f782f */ /* 0x000fe40003800000 */
[----:B------:R-:W-:Y:S01]  /*0810*/  SHF.R.S32.HI R11, RZ, 0x1f, R4 ;  /* 0x0000001fff0b7819 */ /* 0x000fe20000011404 */
[----:B------:R-:W-:Y:S01]  /*0820*/  ULDC UR4, c[0x0][0x150] ;  /* 0x0000540000047ab9 */ /* 0x000fe20000000800 */
[----:B------:R-:W-:Y:S01]  /*0830*/  LEA.HI R5, R5, R9, RZ, 0x7 ;  /* 0x0000000905057211 */ /* 0x000fe200078f38ff */
[----:B------:R-:W2:Y:S01]  /*0840*/  S2R R6, SR_CTAID.Y ;  /* 0x0000000000067919 */ /* 0x000ea20000002600 */
[----:B------:R-:W-:Y:S01]  /*0850*/  LEA.HI R11, R11, R4, RZ, 0x2 ;  /* 0x000000040b0b7211 */ /* 0x000fe200078f10ff */
[----:B------:R-:W3:Y:S01]  /*0860*/  LDC R15, c[0x0][0x148] ;  /* 0x00005200ff0f7b82 */ /* 0x000ee20000000800 */
[----:B------:R-:W-:Y:S01]  /*0870*/  LOP3.LUT R5, R5, 0xffffff80, RZ, 0xc0, !PT ;  /* 0xffffff8005057812 */ /* 0x000fe200078ec0ff */
[----:B------:R-:W-:Y:S01]  /*0880*/  NOP ;  /* 0x0000000000007918 */ /* 0x000fe20000000000 */
[----:B------:R-:W-:Y:S01]  /*0890*/  LOP3.LUT R11, R11, 0x3ffffffc, RZ, 0xc0, !PT ;  /* 0x3ffffffc0b0b7812 */ /* 0x000fe200078ec0ff */
[----:B------:R-:W-:Y:S01]  /*08a0*/  USEL UR46, URZ, 0x1, !UP0 ;  /* 0x000000013f2e7887 */ /* 0x000fe2000c000000 */
[----:B------:R-:W-:Y:S01]  /*08b0*/  MOV R156, 0x1 ;  /* 0x00000001009c7802 */ /* 0x000fe20000000f00 */
[----:B------:R-:W-:Y:S01]  /*08c0*/  IMAD.IADD R5, R9, 0x1, -R5 ;  /* 0x0000000109057824 */ /* 0x000fe200078e0a05 */
[----:B------:R-:W-:Y:S01]  /*08d0*/  UMOV UR38, 0x1 ;  /* 0x0000000100267882 */ /* 0x000fe20000000000 */
[----:B------:R-:W-:-:S03]  /*08e0*/  IMAD.IADD R4, R4, 0x1, -R11 ;  /* 0x0000000104047824 */ /* 0x000fc600078e0a0b */
[----:B------:R-:W-:-:S04]  /*08f0*/  SHF.R.S32.HI R10, RZ, 0x1f, R5 ;  /* 0x0000001fff0a7819 */ /* 0x000fc80000011405 */
[----:B------:R-:W-:Y:S02]  /*0900*/  LEA.HI R10, R10, R5, RZ, 0x3 ;  /* 0x000000050a0a7211 */ /* 0x000fe400078f18ff */
[----:B-1----:R-:W-:Y:S02]  /*0910*/  I2FP.F32.U32 R12, UR8 ;  /* 0x00000008000c7c45 */ /* 0x002fe40008201000 */
[----:B-----5:R-:W-:Y:S02]  /*0920*/  ISETP.NE.OR P0, PT, R8, RZ, !P0 ;  /* 0x000000ff0800720c */ /* 0x020fe40004705670 */
[--C-:B------:R-:W-:Y:S01]  /*0930*/  SHF.R.S32.HI R8, RZ, 0x3, R10.reuse ;  /* 0x00000003ff087819 */ /* 0x100fe2000001140a */
[----:B------:R-:W-:Y:S01]  /*0940*/  FMUL R12, R12, UR4 ;  /* 0x000000040c0c7c20 */ /* 0x000fe20008400000 */
[----:B------:R-:W-:Y:S01]  /*0950*/  SHF.R.S32.HI R9, RZ, 0x1f, R10 ;  /* 0x0000001fff097819 */ /* 0x000fe2000001140a */
[----:B------:R-:W-:Y:S01]  /*0960*/  ULDC UR4, c[0x0][0x154] ;  /* 0x0000550000047ab9 */ /* 0x000fe20000000800 */
[----:B------:R-:W1:Y:S02]  /*0970*/  LDC R10, c[0x0][0x144] ;  /* 0x00005100ff0a7b82 */ /* 0x000e640000000800 */
[----:B------:R-:W-:Y:S01]  /*0980*/  LEA.HI R9, R9, R8, RZ, 0x2 ;  /* 0x0000000809097211 */ /* 0x000fe200078f10ff */
[----:B------:R-:W5:Y:S03]  /*0990*/  F2I.U32.TRUNC.NTZ R12, R12 ;  /* 0x0000000c000c7305 */ /* 0x000f66000020f000 */
[----:B------:R-:W-:Y:S01]  /*09a0*/  LOP3.LUT R9, R9, 0xfffffffc, RZ, 0xc0, !PT ;  /* 0xfffffffc09097812 */ /* 0x000fe200078ec0ff */
[----:B------:R-:W-:Y:S01]  /*09b0*/  VOTEU.ALL UP2, P0 ;  /* 0x00000000003f7886 */ /* 0x000fe20000040000 */
[----:B------:R-:W-:-:S02]  /*09c0*/  VOTEU.ALL UP3, P0 ;  /* 0x00000000003f7886 */ /* 0x000fc40000060000 */
[----:B------:R-:W-:Y:S02]  /*09d0*/  IADD3 R9, R8, -R9, RZ ;  /* 0x8000000908097210 */ /* 0x000fe40007ffe0ff */
[----:B------:R-:W4:Y:S01]  /*09e0*/  @!UP2 S2UR UR7, SR_CgaCtaId ;  /* 0x000000000007a9c3 */ /* 0x000f220000008800 */
[----:B------:R-:W-:Y:S02]  /*09f0*/  @!UP2 UMOV UR6, 0x400 ;  /* 0x000004000006a882 */ /* 0x000fe40000000000 */
[----:B------:R-:W-:Y:S01]  /*0a00*/  IMAD R4, R4, 0x4, R9 ;  /* 0x0000000404047824 */ /* 0x000fe200078e0209 */
[----:B--2---:R-:W-:Y:S01]  /*0a10*/  I2FP.F32.U32 R9, R6 ;  /* 0x0000000600097245 */ /* 0x004fe20000201000 */
[----:B-----5:R-:W-:-:S03]  /*0a20*/  IMAD.MOV R13, RZ, RZ, -R12 ;  /* 0x000000ffff0d7224 */ /* 0x020fc600078e0a0c */
[C---:B------:R-:W-:Y:S01]  /*0a30*/  LEA.HI R8, R4.reuse, R4, RZ, 0x1 ;  /* 0x0000000404087211 */ /* 0x040fe200078f08ff */
[----:B------:R-:W-:Y:S01]  /*0a40*/  FMUL R11, R9, UR4 ;  /* 0x00000004090b7c20 */ /* 0x000fe20008400000 */
[----:B------:R-:W-:Y:S01]  /*0a50*/  UMOV UR4, 0x20 ;  /* 0x0000002000047882 */ /* 0x000fe20000000000 */
[----:B------:R-:W-:Y:S01]  /*0a60*/  IMAD.SHL.U32 R157, R4, 0x4, RZ ;  /* 0x00000004049d7824 */ /* 0x000fe200078e00ff */
[----:B------:R-:W-:Y:S01]  /*0a70*/  LOP3.LUT R9, R8, 0xfffffffe, RZ, 0xc0, !PT ;  /* 0xfffffffe08097812 */ /* 0x000fe200078ec0ff */
[----:B-1----:R-:W-:Y:S01]  /*0a80*/  IMAD R8, R10, R13, UR8 ;  /* 0x000000080a087e24 */ /* 0x002fe2000f8e020d */
[----:B------:R-:W-:-:S04]  /*0a90*/  @!UP2 UIADD3 UR4, -UR4, 0x100000, URZ ;  /* 0x001000000404a890 */ /* 0x000fc8000fffe13f */
[----:B------:R-:W-:Y:S02]  /*0aa0*/  @!UP2 USHF.L.U32 UR5, UR4, 0xb, URZ ;  /* 0x0000000b0405a899 */ /* 0x000fe4000800063f */
[----:B------:R-:W-:Y:S01]  /*0ab0*/  @!UP2 USHF.L.U32 UR4, UR4, 0x1, URZ ;  /* 0x000000010404a899 */ /* 0x000fe2000800063f */
[----:B------:R-:W1:Y:S01]  /*0ac0*/  LDC R10, c[0x0][0x140] ;  /* 0x00005000ff0a7b82 */ /* 0x000e620000000800 */
[C---:B------:R-:W-:Y:S01]  /*0ad0*/  IADD3 R9, R4.reuse, -R9, RZ ;  /* 0x8000000904097210 */ /* 0x040fe20007ffe0ff */
[----:B------:R-:W2:Y:S01]  /*0ae0*/  F2I.U32.TRUNC.NTZ R11, R11 ;  /* 0x0000000b000b7305 */ /* 0x000ea2000020f000 */
[----:B------:R-:W-:Y:S02]  /*0af0*/  LOP3.LUT R157, R4, 0xc, R157, 0x78, !PT ;  /* 0x0000000c049d7812 */ /* 0x000fe400078e789d */
[----:B------:R-:W-:Y:S01]  /*0b00*/  ISETP.NE.AND P2, PT, R9, R8, PT ;  /* 0x000000080900720c */ /* 0x000fe20003f45270 */
[----:B----4-:R-:W-:Y:S01]  /*0b10*/  @!UP2 ULEA UR6, UR7, UR6, 0x18 ;  /* 0x000000060706a291 */ /* 0x010fe2000f8ec03f */
[----:B------:R-:W-:Y:S01]  /*0b20*/  VOTEU.ALL UP2, P0 ;  /* 0x00000000003f7886 */ /* 0x000fe20000040000 */
[----:B------:R-:W-:-:S04]  /*0b30*/  LOP3.LUT P0, RZ, R5, 0x7, RZ, 0xc0, !PT ;  /* 0x0000000705ff7812 */ /* 0x000fc8000780c0ff */
[----:B------:R-:W-:Y:S01]  /*0b40*/  ISETP.LT.U32.AND P0, PT, R157, 0x2, !P0 ;  /* 0x000000029d00780c */ /* 0x000fe20004701070 */
[----:B--2---:R-:W-:-:S05]  /*0b50*/  IMAD.MOV R16, RZ, RZ, -R11 ;  /* 0x000000ffff107224 */ /* 0x004fca00078e0a0b */
[----:B------:R-:W-:Y:S02]  /*0b60*/  @P2 LEA.HI R4, R157, R157, RZ, 0x1 ;  /* 0x0000009d9d042211 */ /* 0x000fe400078f08ff */
[----:B------:R-:W-:Y:S01]  /*0b70*/  SEL R5, RZ, 0x1, !P0 ;  /* 0x00000001ff057807 */ /* 0x000fe20004000000 */
[----:B---3--:R-:W-:Y:S01]  /*0b80*/  IMAD R9, R15, R16, R6 ;  /* 0x000000100f097224 */ /* 0x008fe200078e0206 */
[----:B------:R-:W-:Y:S01]  /*0b90*/  @P2 SHF.R.S32.HI R4, RZ, 0x1, R4 ;  /* 0x00000001ff042819 */ /* 0x000fe20000011404 */
[----:B------:R-:W2:Y:S02]  /*0ba0*/  FENCE.VIEW.ASYNC.S ;  /* 0x00000000000073c6 */ /* 0x000ea40000000000 */
[----:B--2---:R2:W3:Y:S01]  /*0bb0*/  @!UP2 SYNCS.EXCH.64 URZ, [UR6+0x70], UR4 ;  /* 0x00007004063fa5b2 */ /* 0x0044e20008000100 */
[----:B-1----:R-:W-:Y:S01]  /*0bc0*/  ISETP.EQ.U32.AND P4, PT, R10, 0x1, PT ;  /* 0x000000010a00780c */ /* 0x002fe20003f82070 */
[----:B------:R-:W-:Y:S01]  /*0bd0*/  UISETP.EQ.AND UP2, UPT, UR47, 0x2, !UP1 ;  /* 0x000000022f00788c */ /* 0x000fe2000cf42270 */
[----:B------:R-:W-:-:S03]  /*0be0*/  @P2 ISETP.NE.AND P3, PT, R4, R9, PT ;  /* 0x000000090400220c */ /* 0x000fc60003f65270 */
[----:B------:R-:W-:Y:S01]  /*0bf0*/  USEL UR45, URZ, 0x1, !UP2 ;  /* 0x000000013f2d7887 */ /* 0x000fe2000d000000 */
[----:B------:R-:W-:-:S04]  /*0c00*/  @P2 SEL R156, RZ, 0x1, P3 ;  /* 0x00000001ff9c2807 */ /* 0x000fc80001800000 */
[----:B------:R-:W-:Y:S01]  /*0c10*/  LOP3.LUT R156, R156, R5, RZ, 0xc0, !PT ;  /* 0x000000059c9c7212 */ /* 0x000fe200078ec0ff */
[----:B------:R2:W1:Y:S01]  /*0c20*/  @!UP3 SYNCS.EXCH.64 URZ, [UR6+0x78], UR4 ;  /* 0x00007804063fb5b2 */ /* 0x0004620008000100 */
[----:B------:R-:W-:Y:S01]  /*0c30*/  UISETP.GE.U32.AND UP3, UPT, UR9, 0x2, UPT ;  /* 0x000000020900788c */ /* 0x000fe2000bf66070 */
[----:B------:R-:W-:-:S03]  /*0c40*/  NOP ;  /* 0x0000000000007918 */ /* 0x000fc60000000000 */
[----:B------:R-:W-:Y:S02]  /*0c50*/  USEL UR45, UR45, 0x2, UP3 ;  /* 0x000000022d2d7887 */ /* 0x000fe40009800000 */
[----:B------:R-:W-:Y:S01]  /*0c60*/  USEL UR46, UR46, 0x2, UP3 ;  /* 0x000000022e2e7887 */ /* 0x000fe20009800000 */
[----:B--23--:R-:W-:Y:S11]  /*0c70*/  @!P4 BRA `(.L_x_7) ;  /* 0x000000000008c947 */ /* 0x00cff60003800000 */
[----:B-1----:R-:W-:Y:S01]  /*0c80*/  UCGABAR_ARV ;  /* 0x00000000000079c7 */ /* 0x002fe20008000000 */
[----:B------:R-:W-:Y:S05]  /*0c90*/  BRA `(.L_x_8) ;  /* 0x0000000000047947 */ /* 0x000fea0003800000 */
.L_x_7:
[----:B-1----:R-:W-:Y:S01]  /*0ca0*/  NOP ;  /* 0x0000000000007918 */ /* 0x002fe20000000000 */
.L_x_8:
[----:B------:R-:W1:Y:S01]  /*0cb0*/  LDC R4, c[0x0][0x904] ;  /* 0x00024100ff047b82 */ /* 0x000e620000000800 */
[----:B------:R-:W-:Y:S02]  /*0cc0*/  MOV R5, RZ ;  /* 0x000000ff00057202 */ /* 0x000fe40000000f00 */
[----:B-1----:R-:W-:Y:S01]  /*0cd0*/  ISETP.NE.AND P2, PT, R4, 0x1, PT ;  /* 0x000000010400780c */ /* 0x002fe20003f45270 */
[----:B------:R-:W-:-:S12]  /*0ce0*/  IMAD.U32 R4, RZ, RZ, UR8 ;  /* 0x00000008ff047e24 */ /* 0x000fd8000f8e00ff */
[----:B------:R-:W1:Y:S01]  /*0cf0*/  @P2 LDC R11, c[0x0][0x10] ;  /* 0x00000400ff0b2b82 */ /* 0x000e620000000800 */
[----:B------:R-:W-:Y:S02]  /*0d00*/  @P2 IMAD.MOV.U32 R7, RZ, RZ, RZ ;  /* 0x000000ffff072224 */ /* 0x000fe400078e00ff */
[----:B------:R-:W-:-:S05]  /*0d10*/  @P2 IMAD.MOV.U32 R13, RZ, RZ, RZ ;  /* 0x000000ffff0d2224 */ /* 0x000fca00078e00ff */
[----:B------:R-:W2:Y:S01]  /*0d20*/  @!P2 LDC R9, c[0x0][0xc] ;  /* 0x00000300ff09ab82 */ /* 0x000ea20000000800 */
[----:B------:R-:W-:Y:S01]  /*0d30*/  ULDC UR4, c[0x0][0xc] ;  /* 0x0000030000047ab9 */ /* 0x000fe20000000800 */
[----:B------:R-:W-:Y:S01]  /*0d40*/  ULDC UR5, c[0x0][0x10] ;  /* 0x0000040000057ab9 */ /* 0x000fe20000000800 */
[----:B------:R-:W-:Y:S01]  /*0d50*/  ULDC UR6, c[0x0][0x14] ;  /* 0x0000050000067ab9 */ /* 0x000fe20000000800 */
[----:B------:R-:W-:-:S04]  /*0d60*/  UIMAD.WIDE.U32 UR4, UR4, UR5, URZ ;  /* 0x00000005040472a5 */ /* 0x000fc8000f8e003f */
[----:B------:R-:W-:Y:S02]  /*0d70*/  UIMAD.WIDE.U32 UR54, UR4, UR6, URZ ;  /* 0x00000006043672a5 */ /* 0x000fe4000f8e003f */
[----:B------:R-:W-:-:S04]  /*0d80*/  UIMAD UR39, UR5, UR6, URZ ;  /* 0x00000006052772a4 */ /* 0x000fc8000f8e023f */
[----:B------:R-:W-:Y:S01]  /*0d90*/  UIADD3 UR39, UR55, UR39, URZ ;  /* 0x0000002737277290 */ /* 0x000fe2000fffe03f */
[----:B-1----:R-:W-:-:S04]  /*0da0*/  @P2 IMAD.WIDE.U32 R10, R11, UR8, R6 ;  /* 0x000000080b0a2c25 */ /* 0x002fc8000f8e0006 */
[----:B------:R-:W-:Y:S01]  /*0db0*/  @P2 IMAD.MOV.U32 R12, RZ, RZ, R10 ;  /* 0x000000ffff0c2224 */ /* 0x000fe200078e000a */
[----:B------:R-:W-:Y:S01]  /*0dc0*/  @P2 IADD3 R14, R11, R13, RZ ;  /* 0x0000000d0b0e2210 */ /* 0x000fe20007ffe0ff */
[----:B--2---:R-:W-:-:S04]  /*0dd0*/  @!P2 IMAD.WIDE.U32 R4, R6, R9, R4 ;  /* 0x000000090604a225 */ /* 0x004fc800078e0004 */
[----:B------:R-:W-:Y:S02]  /*0de0*/  @!P2 IMAD.MOV.U32 R12, RZ, RZ, R4 ;  /* 0x000000ffff0ca224 */ /* 0x000fe400078e0004 */
[----:B------:R-:W-:-:S03]  /*0df0*/  @!P2 IMAD.MOV.U32 R14, RZ, RZ, R5 ;  /* 0x000000ffff0ea224 */ /* 0x000fc600078e0005 */
[----:B------:R1:W-:Y:S04]  /*0e00*/  STL [R1+0x200], R12 ;  /* 0x0002000c01007387 */ /* 0x0003e80000100800 */
[----:B------:R1:W-:Y:S01]  /*0e10*/  STL [R1+0x204], R14 ;  /* 0x0002040e01007387 */ /* 0x0003e20000100800 */
[----:B------:R-:W-:Y:S05]  /*0e20*/  @!P4 BRA `(.L_x_9) ;  /* 0x00000000000cc947 */ /* 0x000fea0003800000 */
[----:B------:R-:W-:Y:S01]  /*0e30*/  UCGABAR_WAIT ;  /* 0x0000000000007dc7 */ /* 0x000fe20008000000 */
[----:B------:R-:W-:Y:S01]  /*0e40*/  CCTL.IVALL ;  /* 0x00000000ff00798f */ /* 0x000fe20002000000 */
[----:B------:R-:W-:Y:S05]  /*0e50*/  BRA `(.L_x_10) ;  /* 0x0000000000047947 */ /* 0x000fea0003800000 */
.L_x_9:
[----:B------:R-:W-:Y:S06]  /*0e60*/  BAR.SYNC.DEFER_BLOCKING 0x0 ;  /* 0x0000000000007b1d */ /* 0x000fec0000010000 */
.L_x_10:
[----:B------:R-:W-:Y:S01]  /*0e70*/  PLOP3.LUT P0, PT, PT, PT, UP1, 0x80, 0x0 ;  /* 0x000000000000781c */ /* 0x000fe20003f0f018 */
[----:B------:R-:W2:Y:S01]  /*0e80*/  S2UR UR37, SR_CgaCtaId ;  /* 0x00000000002579c3 */ /* 0x000ea20000008800 */
[----:B------:R-:W-:Y:S11]  /*0e90*/  BSSY B6, `(.L_x_11) ;  /* 0x000150b000067945 */ /* 0x000ff60003800000 */
[----:B------:R-:W-:Y:S05]  /*0ea0*/  @!P0 BRA `(.L_x_12) ;  /* 0x0000011400908947 */ /* 0x000fea0003800000 */
[----:B------:R-:W-:-:S06]  /*0eb0*/  UISETP.GT.U32.AND UP0, UPT, UR9, 0x1, UPT ;  /* 0x000000010900788c */ /* 0x000fcc000bf04070 */
[----:B------:R-:W-:-:S13]  /*0ec0*/  PLOP3.LUT P0, PT, PT, PT, UP0, 0x80, 0x0 ;  /* 0x000000000000781c */ /* 0x000fda0003f0f008 */
[----:B------:R-:W-:Y:S05]  /*0ed0*/  @P0 BRA `(.L_x_13) ;  /* 0x0000015000180947 */ /* 0x000fea0003800000 */
[----:B------:R-:W-:Y:S01]  /*0ee0*/  ULDC.64 UR4, c[0x0][0x8f8] ;  /* 0x00023e0000047ab9 */ /* 0x000fe20000000a00 */
[----:B------:R-:W-:Y:S01]  /*0ef0*/  UMOV UR41, 0xffffffff ;  /* 0xffffffff00297882 */ /* 0x000fe20000000000 */
[----:B------:R-:W-:Y:S01]  /*0f00*/  ISETP.GE.U32.AND P0, PT, R12, UR4, PT ;  /* 0x000000040c007c0c */ /* 0x000fe2000bf06070 */
[----:B------:R-:W-:Y:S01]  /*0f10*/  UMOV UR43, 0xffffffff ;  /* 0xffffffff002b7882 */ /* 0x000fe20000000000 */
[----:B------:R-:W-:Y:S02]  /*0f20*/  PRMT R160, RZ, 0x7610, R160 ;  /* 0x00007610ffa07816 */ /* 0x000fe400000000a0 */
[----:B------:R-:W-:Y:S02]  /*0f30*/  ISETP.GE.U32.AND.EX P0, PT, R14, UR5, PT, P0 ;  /* 0x000000050e007c0c */ /* 0x000fe4000bf06100 */
[----:B------:R-:W-:Y:S02]  /*0f40*/  MOV R2, 0xffffffff ;  /* 0xffffffff00027802 */ /* 0x000fe40000000f00 */
[----:B------:R-:W-:-:S09]  /*0f50*/  PRMT R0, RZ, 0x7610, R0 ;  /* 0x00007610ff007816 */ /* 0x000fd20000000000 */
[----:B------:R-:W-:Y:S05]  /*0f60*/  @P0 BRA `(.L_x_14) ;  /* 0x0000000400300947 */ /* 0x000fea0003800000 */
[----:B------:R-:W3:Y:S01]  /*0f70*/  LDC.64 R18, c[0x0][0x8d0] ;  /* 0x00023400ff127b82 */ /* 0x000ee20000000a00 */
[----:B------:R-:W-:Y:S02]  /*0f80*/  IMAD.MOV.U32 R2, RZ, RZ, R12 ;  /* 0x000000ffff027224 */ /* 0x000fe400078e000c */
[----:B------:R-:W-:-:S05]  /*0f90*/  IMAD.MOV.U32 R3, RZ, RZ, R14 ;  /* 0x000000ffff037224 */ /* 0x000fca00078e000e */
[----:B------:R-:W4:Y:S08]  /*0fa0*/  LDC R0, c[0x0][0x8d8] ;  /* 0x00023600ff007b82 */ /* 0x000f300000000800 */
[----:B------:R-:W1:Y:S01]  /*0fb0*/  LDC.64 R20, c[0x0][0x8c8] ;  /* 0x00023200ff147b82 */ /* 0x000e620000000a00 */
[----:B---3--:R-:W-:-:S04]  /*0fc0*/  ISETP.NE.U32.AND P0, PT, R18, RZ, PT ;  /* 0x000000ff1200720c */ /* 0x008fc80003f05070 */
[----:B------:R-:W-:-:S13]  /*0fd0*/  ISETP.NE.AND.EX P0, PT, R19, RZ, PT, P0 ;  /* 0x000000ff1300720c */ /* 0x000fda0003f05300 */
[----:B-1--4-:R-:W-:Y:S05]  /*0fe0*/  @!P0 BRA `(.L_x_15) ;  /* 0x0000000000288947 */ /* 0x012fea0003800000 */
[----:B------:R-:W1:Y:S02]  /*0ff0*/  LDC R9, c[0x0][0x8dc] ;  /* 0x00023700ff097b82 */ /* 0x000e640000000800 */
[----:B-1----:R-:W-:-:S04]  /*1000*/  IADD3 R9, P0, R12, R9, RZ ;  /* 0x000000090c097210 */ /* 0x002fc80007f1e0ff */
[----:B------:R-:W-:-:S05]  /*1010*/  IADD3.X R13, RZ, R14, RZ, P0, !PT ;  /* 0x0000000eff0d7210 */ /* 0x000fca00007fe4ff */
[----:B------:R-:W-:-:S04]  /*1020*/  IMAD.WIDE.U32 R2, R13, R18, RZ ;  /* 0x000000120d027225 */ /* 0x000fc800078e00ff */
[----:B------:R-:W-:-:S04]  /*1030*/  IMAD.WIDE.U32 R4, P0, R9, R19, R2 ;  /* 0x0000001309047225 */ /* 0x000fc80007800002 */
[----:B------:R-:W-:-:S04]  /*1040*/  IMAD.WIDE.U32 R2, R9, R18, RZ ;  /* 0x0000001209027225 */ /* 0x000fc800078e00ff */
[----:B------:R-:W-:Y:S01]  /*1050*/  IMAD.X R11, RZ, RZ, RZ, P0 ;  /* 0x000000ffff0b7224 */ /* 0x000fe200000e06ff */
[----:B------:R-:W-:Y:S01]  /*1060*/  IADD3 RZ, P0, R3, R4, RZ ;  /* 0x0000000403ff7210 */ /* 0x000fe20007f1e0ff */
[----:B------:R-:W-:-:S04]  /*1070*/  IMAD.MOV.U32 R10, RZ, RZ, R5 ;  /* 0x000000ffff0a7224 */ /* 0x000fc800078e0005 */
[----:B------:R-:W-:-:S08]  /*1080*/  IMAD.WIDE.U32.X R2, R13, R19, R10, P0 ;  /* 0x000000130d027225 */ /* 0x000fd000000e040a */
.L_x_15:
[-CC-:B------:R-:W-:Y:S01]  /*1090*/  SHF.R.U64 R22, R2, R0.reuse, R3.reuse ;  /* 0x0000000002167219 */ /* 0x180fe20000001203 */
[----:B------:R-:W1:Y:S01]  /*10a0*/  LDC.64 R18, c[0x0][0x8e8] ;  /* 0x00023a00ff127b82 */ /* 0x000e620000000a00 */
[----:B------:R-:W-:Y:S01]  /*10b0*/  SHF.R.U32.HI R0, RZ, R0, R3 ;  /* 0x00000000ff007219 */ /* 0x000fe20000011603 */
[----:B------:R-:W-:Y:S01]  /*10c0*/  IMAD.MOV.U32 R2, RZ, RZ, R12 ;  /* 0x000000ffff027224 */ /* 0x000fe200078e000c */
[----:B------:R-:W-:Y:S01]  /*10d0*/  IADD3 R5, P0, RZ, -R22, RZ ;  /* 0x80000016ff057210 */ /* 0x000fe20007f1e0ff */
[----:B------:R-:W-:Y:S01]  /*10e0*/  ULDC UR4, c[0x0][0x900] ;  /* 0x0002400000047ab9 */ /* 0x000fe20000000800 */
[----:B------:R-:W-:Y:S02]  /*10f0*/  IMAD R15, R15, R16, R6 ;  /* 0x000000100f0f7224 */ /* 0x000fe400078e0206 */
[----:B------:R-:W-:Y:S01]  /*1100*/  IADD3.X R3, RZ, ~R0, RZ, P0, !PT ;  /* 0x80000000ff037210 */ /* 0x000fe200007fe4ff */
[----:B------:R-:W3:Y:S04]  /*1110*/  LDC R4, c[0x0][0x8c0] ;  /* 0x00023000ff047b82 */ /* 0x000ee80000000800 */
[----:B------:R-:W-:-:S02]  /*1120*/  IMAD R0, R3, R20, RZ ;  /* 0x0000001403007224 */ /* 0x000fc400078e02ff */
[----:B------:R-:W-:Y:S02]  /*1130*/  IMAD.MOV.U32 R3, RZ, RZ, R14 ;  /* 0x000000ffff037224 */ /* 0x000fe400078e000e */
[----:B------:R-:W4:Y:S01]  /*1140*/  LDC R7, c[0x0][0x8b0] ;  /* 0x00022c00ff077b82 */ /* 0x000f220000000800 */
[----:B------:R-:W-:-:S04]  /*1150*/  IMAD.WIDE.U32 R2, R5, R20, R2 ;  /* 0x0000001405027225 */ /* 0x000fc800078e0002 */
[----:B------:R-:W-:-:S03]  /*1160*/  IMAD R5, R5, R21, R0 ;  /* 0x0000001505057224 */ /* 0x000fc600078e0200 */
[----:B------:R-:W2:Y:S01]  /*1170*/  LDC R13, c[0x0][0x8a8] ;  /* 0x00022a00ff0d7b82 */ /* 0x000ea20000000800 */
[----:B-1----:R-:W-:Y:S01]  /*1180*/  ISETP.NE.U32.AND P0, PT, R18, RZ, PT ;  /* 0x000000ff1200720c */ /* 0x002fe20003f05070 */
[----:B------:R-:W-:Y:S01]  /*1190*/  IMAD.MOV.U32 R0, RZ, RZ, -0x1 ;  /* 0xffffffffff007424 */ /* 0x000fe200078e00ff */
[----:B------:R-:W-:Y:S02]  /*11a0*/  IADD3 R3, R3, R5, RZ ;  /* 0x0000000503037210 */ /* 0x000fe40007ffe0ff */
[----:B------:R-:W-:Y:S02]  /*11b0*/  ISETP.NE.AND.EX P0, PT, R19, RZ, PT, P0 ;  /* 0x000000ff1300720c */ /* 0x000fe40003f05300 */
[----:B------:R-:W-:Y:S01]  /*11c0*/  SHF.L.U32 R0, R0, UR4, RZ ;  /* 0x0000000400007c19 */ /* 0x000fe200080006ff */
[----:B------:R-:W1:Y:S01]  /*11d0*/  LDC R10, c[0x0][0x8f0] ;  /* 0x00023c00ff0a7b82 */ /* 0x000e620000000800 */
[-CC-:B---3--:R-:W-:Y:S02]  /*11e0*/  SHF.R.U64 R11, R2, R4.reuse, R3.reuse ;  /* 0x00000004020b7219 */ /* 0x188fe40000001203 */
[----:B------:R-:W-:-:S02]  /*11f0*/  SHF.R.U32.HI R2, RZ, R4, R3 ;  /* 0x00000004ff027219 */ /* 0x000fc40000011603 */
[----:B------:R-:W-:-:S03]  /*1200*/  LOP3.LUT R0, RZ, R0, RZ, 0x33, !PT ;  /* 0x00000000ff007212 */ /* 0x000fc600078e33ff */
[----:B------:R-:W3:Y:S01]  /*1210*/  LDC R17, c[0x0][0x8e0] ;  /* 0x00023800ff117b82 */ /* 0x000ee20000000800 */
[-CC-:B----4-:R-:W-:Y:S02]  /*1220*/  SHF.R.U64 R21, R11, R7.reuse, R2.reuse ;  /* 0x000000070b157219 */ /* 0x190fe40000001202 */
[----:B------:R-:W-:-:S04]  /*1230*/  SHF.R.U32.HI R2, RZ, R7, R2 ;  /* 0x00000007ff027219 */ /* 0x000fc80000011602 */
[--C-:B------:R-:W-:Y:S01]  /*1240*/  SHF.R.U64 R14, R21, UR4, R2.reuse ;  /* 0x00000004150e7c19 */ /* 0x100fe20008001202 */
[----:B------:R-:W4:Y:S01]  /*1250*/  LDC R12, c[0x0][0x8b8] ;  /* 0x00022e00ff0c7b82 */ /* 0x000f220000000800 */
[----:B------:R-:W-:-:S03]  /*1260*/  SHF.R.U32.HI R3, RZ, UR4, R2 ;  /* 0x00000004ff037c19 */ /* 0x000fc60008011602 */
[----:B------:R-:W-:Y:S01]  /*1270*/  IMAD.MOV.U32 R2, RZ, RZ, R14 ;  /* 0x000000ffff027224 */ /* 0x000fe200078e000e */
[----:B--2---:R-:W-:Y:S06]  /*1280*/  @!P0 BRA `(.L_x_16) ;  /* 0x0000000000288947 */ /* 0x004fec0003800000 */
[----:B------:R-:W2:Y:S02]  /*1290*/  LDC R7, c[0x0][0x8f4] ;  /* 0x00023d00ff077b82 */ /* 0x000ea40000000800 */
[----:B--2---:R-:W-:-:S04]  /*12a0*/  IADD3 R7, P0, R14, R7, RZ ;  /* 0x000000070e077210 */ /* 0x004fc80007f1e0ff */
        /* <DEDUP_REMOVED lines=8> */
.L_x_16:
[----:B-1----:R-:W-:Y:S01]  /*1330*/  SHF.R.U64 R3, R2, R10, R3 ;  /* 0x0000000a02037219 */ /* 0x002fe20000001203 */
[----:B------:R-:W-:Y:S01]  /*1340*/  USHF.L.U32 UR4, UR38, UR4, URZ ;  /* 0x0000000426047299 */ /* 0x000fe2000800063f */
[----:B------:R-:W-:Y:S02]  /*1350*/  LOP3.LUT R0, R21, R0, RZ, 0xc0, !PT ;  /* 0x0000000015007212 */ /* 0x000fe400078ec0ff */
[----:B------:R-:W-:Y:S01]  /*1360*/  IADD3 R2, R13, -0x1, RZ ;  /* 0xffffffff0d027810 */ /* 0x000fe20007ffe0ff */
[----:B------:R-:W-:Y:S01]  /*1370*/  IMAD.MOV R4, RZ, RZ, -R3 ;  /* 0x000000ffff047224 */ /* 0x000fe200078e0a03 */
[----:B------:R-:W-:Y:S01]  /*1380*/  SEL R8, R8, R15, !P2 ;  /* 0x0000000f08087207 */ /* 0x000fe20005000000 */
[----:B------:R-:W-:Y:S01]  /*1390*/  IMAD R3, R3, UR4, R0 ;  /* 0x0000000403037c24 */ /* 0x000fe2000f8e0200 */
[----:B------:R-:W-:Y:S01]  /*13a0*/  LOP3.LUT R2, R11, R2, RZ, 0xc0, !PT ;  /* 0x000000020b027212 */ /* 0x000fe200078ec0ff */
[----:B---3--:R-:W-:Y:S01]  /*13b0*/  IMAD R0, R4, R17, R14 ;  /* 0x0000001104007224 */ /* 0x008fe200078e020e */
[----:B------:R-:W-:Y:S01]  /*13c0*/  R2UR UR43, R22 ;  /* 0x00000000162b72ca */ /* 0x000fe200000e0000 */
[----:B----4-:R-:W-:-:S02]  /*13d0*/  IMAD R8, R3, R12, R8 ;  /* 0x0000000c03087224 */ /* 0x010fc400078e0208 */
[----:B------:R-:W-:-:S05]  /*13e0*/  IMAD R3, R0, R13, R2 ;  /* 0x0000000d00037224 */ /* 0x000fca00078e0202 */
[----:B------:R-:W-:Y:S02]  /*13f0*/  SEL R0, R3, R8, !P2 ;  /* 0x0000000803007207 */ /* 0x000fe40005000000 */
[----:B------:R-:W-:Y:S02]  /*1400*/  SEL R2, R8, R3, !P2 ;  /* 0x0000000308027207 */ /* 0x000fe40005000000 */
[----:B------:R-:W-:Y:S01]  /*1410*/  R2UR UR41, R0 ;  /* 0x00000000002972ca */ /* 0x000fe200000e0000 */
[----:B------:R-:W-:-:S14]  /*1420*/  IMAD.MOV.U32 R0, RZ, RZ, 0x1 ;  /* 0x00000001ff007424 */ /* 0x000fdc00078e00ff */
.L_x_14:
[----:B------:R-:W-:-:S08]  /*1430*/  NOP ;  /* 0x0000000000007918 */ /* 0x000fd00000000000 */
[----:B------:R-:W3:Y:S02]  /*1440*/  USETMAXREG.TRY_ALLOC.CTAPOOL UP0, 0xf0 ;  /* 0x000000f0000079c8 */ /* 0x000ee40008000600 */
[----:B---3--:R-:W-:-:S13]  /*1450*/  PLOP3.LUT P0, PT, PT, PT, UP0, 0x80, 0x0 ;  /* 0x000000000000781c */ /* 0x008fda0003f0f008 */
[----:B------:R-:W-:Y:S05]  /*1460*/  @!P0 BRA `(.L_x_14) ;  /* 0xfffffffc00f08947 */ /* 0x000fea000383ffff */
[----:B------:R-:W-:Y:S02]  /*1470*/  ULDC.64 UR4, c[0x0][0x590] ;  /* 0x0001640000047ab9 */ /* 0x000fe40000000a00 */
[----:B------:R-:W-:Y:S01]  /*1480*/  MOV R159, UR4 ;  /* 0x00000004009f7c02 */ /* 0x000fe20008000f00 */
[----:B------:R-:W-:-:S03]  /*1490*/  IMAD.U32 R161, RZ, RZ, UR5 ;  /* 0x00000005ffa17e24 */ /* 0x000fc6000f8e00ff */
[----:B------:R-:W-:-:S04]  /*14a0*/  ISETP.NE.U32.AND P1, PT, R159, RZ, PT ;  /* 0x000000ff9f00720c */ /* 0x000fc80003f25070 */
[----:B------:R-:W-:-:S13]  /*14b0*/  ISETP.NE.AND.EX P0, PT, R161, RZ, PT, P1 ;  /* 0x000000ffa100720c */ /* 0x000fda0003f05310 */
[----:B------:R-:W-:Y:S05]  /*14c0*/  @P0 BRA `(.L_x_17) ;  /* 0x00000000002c0947 */ /* 0x000fea0003800000 */
[----:B------:R-:W-:Y:S02]  /*14d0*/  ULDC.64 UR4, c[0x0][0x588] ;  /* 0x0001620000047ab9 */ /* 0x000fe40000000a00 */
[----:B------:R-:W-:-:S04]  /*14e0*/  ISETP.NE.U32.AND P0, PT, RZ, UR4, PT ;  /* 0x00000004ff007c0c */ /* 0x000fc8000bf05070 */
[----:B------:R-:W-:-:S13]  /*14f0*/  ISETP.NE.AND.EX P0, PT, RZ, UR5, PT, P0 ;  /* 0x00000005ff007c0c */ /* 0x000fda000bf05300 */
[----:B------:R-:W-:Y:S05]  /*1500*/  @!P0 BRA `(.L_x_18) ;  /* 0x0000000000108947 */ /* 0x000fea0003800000 */
[----:B------:R-:W3:Y:S02]  /*1510*/  LDC.64 R16, c[0x0][0x588] ;  /* 0x00016200ff107b82 */ /* 0x000ee40000000a00 */
[----:B---3--:R3:W5:Y:S01]  /*1520*/  LDG.E R16, desc[UR56][R16.64] ;  /* 0x0000003810107981 */ /* 0x008762000c1e1900 */
[----:B------:R-:W-:Y:S01]  /*1530*/  IMAD.MOV.U32 R160, RZ, RZ, 0x1 ;  /* 0x00000001ffa07424 */ /* 0x000fe200078e00ff */
[----:B------:R-:W-:Y:S06]  /*1540*/  BRA `(.L_x_17) ;  /* 0x00000000000c7947 */ /* 0x000fec0003800000 */
.L_x_18:
[----:B------:R-:W-:Y:S01]  /*1550*/  ULDC UR4, c[0x0][0x580] ;  /* 0x0001600000047ab9 */ /* 0x000fe20000000800 */
[----:B------:R-:W-:Y:S01]  /*1560*/  MOV R160, 0x1 ;  /* 0x0000000100a07802 */ /* 0x000fe20000000f00 */
[----:B------:R-:W-:-:S07]  /*1570*/  IMAD.U32 R16, RZ, RZ, UR4 ;  /* 0x00000004ff107e24 */ /* 0x000fce000f8e00ff */
.L_x_17:
[----:B------:R-:W-:Y:S02]  /*1580*/  ULDC.64 UR4, c[0x0][0x5b0] ;  /* 0x00016c0000047ab9 */ /* 0x000fe40000000a00 */
[----:B------:R-:W-:-:S04]  /*1590*/  ISETP.NE.U32.AND P0, PT, RZ, UR4, PT ;  /* 0x00000004ff007c0c */ /* 0x000fc8000bf05070 */
[----:B------:R-:W-:-:S13]  /*15a0*/  ISETP.NE.AND.EX P0, PT, RZ, UR5, PT, P0 ;  /* 0x00000005ff007c0c */ /* 0x000fda000bf05300 */
[----:B------:R-:W-:Y:S05]  /*15b0*/  @P0 BRA `(.L_x_19) ;  /* 0x0000000000240947 */ /* 0x000fea0003800000 */
[----:B------:R-:W-:Y:S02]  /*15c0*/  ULDC.64 UR4, c[0x0][0x5a8] ;  /* 0x00016a0000047ab9 */ /* 0x000fe40000000a00 */
[----:B------:R-:W-:-:S04]  /*15d0*/  ISETP.NE.U32.AND P0, PT, RZ, UR4, PT ;  /* 0x00000004ff007c0c */ /* 0x000fc8000bf05070 */
[----:B------:R-:W-:-:S13]  /*15e0*/  ISETP.NE.AND.EX P0, PT, RZ, UR5, PT, P0 ;  /* 0x00000005ff007c0c */ /* 0x000fda000bf05300 */
[----:B------:R-:W-:Y:S05]  /*15f0*/  @!P0 BRA `(.L_x_20) ;  /* 0x00000000000c8947 */ /* 0x000fea0003800000 */
[----:B------:R-:W3:Y:S02]  /*1600*/  LDC.64 R4, c[0x0][0x5a8] ;  /* 0x00016a00ff047b82 */ /* 0x000ee40000000a00 */
[----:B---3--:R4:W5:Y:S01]  /*1610*/  LDG.E R17, desc[UR56][R4.64] ;  /* 0x0000003804117981 */ /* 0x008962000c1e1900 */
[----:B------:R-:W-:Y:S05]  /*1620*/  BRA `(.L_x_19) ;  /* 0x0000000000087947 */ /* 0x000fea0003800000 */
.L_x_20:
[----:B------:R-:W-:Y:S02]  /*1630*/  ULDC UR4, c[0x0][0x5a0] ;  /* 0x0001680000047ab9 */ /* 0x000fe40000000800 */
[----:B---3--:R-:W-:-:S07]  /*1640*/  IMAD.U32 R17, RZ, RZ, UR4 ;  /* 0x00000004ff117e24 */ /* 0x008fce000f8e00ff */
.L_x_19:
[----:B------:R-:W-:Y:S01]  /*1650*/  LOP3.LUT P2, RZ, R0, 0xff, RZ, 0xc0, !PT ;  /* 0x000000ff00ff7812 */ /* 0x000fe2000784c0ff */
[----:B------:R-:W-:Y:S01]  /*1660*/  UMOV UR52, URZ ;  /* 0x0000003f00347c82 */ /* 0x000fe20008000000 */
[----:B------:R-:W-:-:S11]  /*1670*/  PLOP3.LUT P0, PT, PT, PT, PT, 0x80, 0x0 ;  /* 0x000000000000781c */ /* 0x000fd60003f0f070 */
[----:B------:R-:W-:Y:S05]  /*1680*/  @!P2 BRA `(.L_x_21) ;  /* 0x0000010800fca947 */ /* 0x000fea0003800000 */
[----:B------:R-:W1:Y:S01]  /*1690*/  S2R R3, SR_TID.X ;  /* 0x0000000000037919 */ /* 0x000e620000002100 */
[----:B------:R-:W-:Y:S01]  /*16a0*/  ULDC UR4, c[0x0][0x28c] ;  /* 0x0000a30000047ab9 */ /* 0x000fe20000000800 */
[----:B------:R-:W-:Y:S01]  /*16b0*/  MOV R22, 0x10 ;  /* 0x0000001000167802 */ /* 0x000fe20000000f00 */
[----:B------:R-:W-:Y:S02]  /*16c0*/  UIADD3 UR4, UR4, 0x3f, URZ ;  /* 0x0000003f04047890 */ /* 0x000fe4000fffe03f */
[----:B------:R-:W-:Y:S02]  /*16d0*/  ULOP3.LUT UR48, UR45, 0x1, URZ, 0xfc, !UPT ;  /* 0x000000012d307892 */ /* 0x000fe4000f8efc3f */
[----:B------:R-:W-:Y:S01]  /*16e0*/  USHF.R.S32.HI UR5, URZ, 0x1f, UR4 ;  /* 0x0000001f3f057899 */ /* 0x000fe20008011404 */
[----:B------:R-:W-:Y:S01]  /*16f0*/  ULDC.64 UR60, c[0x0][0x198] ;  /* 0x00006600003c7ab9 */ /* 0x000fe20000000a00 */
[----:B------:R-:W-:Y:S02]  /*1700*/  UMOV UR36, URZ ;  /* 0x0000003f00247c82 */ /* 0x000fe40008000000 */
[----:B------:R-:W-:Y:S01]  /*1710*/  ULEA.HI UR5, UR5, UR4, URZ, 0x6 ;  /* 0x0000000405057291 */ /* 0x000fe2000f8f303f */
[----:B------:R-:W-:Y:S01]  /*1720*/  UMOV UR44, URZ ;  /* 0x0000003f002c7c82 */ /* 0x000fe20008000000 */
[----:B------:R-:W-:-:S02]  /*1730*/  UMOV UR40, URZ ;  /* 0x0000003f00287c82 */ /* 0x000fc40008000000 */
[----:B------:R-:W-:Y:S01]  /*1740*/  USHF.R.S32.HI UR51, URZ, 0x6, UR5 ;  /* 0x000000063f337899 */ /* 0x000fe20008011405 */
[----:B------:R-:W-:Y:S01]  /*1750*/  UMOV UR52, URZ ;  /* 0x0000003f00347c82 */ /* 0x000fe20008000000 */
[C---:B-1----:R-:W-:Y:S02]  /*1760*/  LOP3.LUT R163, R3.reuse, 0xff, RZ, 0xc0, !PT ;  /* 0x000000ff03a37812 */ /* 0x042fe400078ec0ff */
[----:B------:R-:W-:-:S03]  /*1770*/  LOP3.LUT P0, RZ, R3, 0x4, RZ, 0xc0, !PT ;  /* 0x0000000403ff7812 */ /* 0x000fc6000780c0ff */
[----:B------:R-:W-:Y:S01]  /*1780*/  VIADD R163, R163, 0x1f ;  /* 0x0000001fa3a37836 */ /* 0x000fe20000000000 */
[----:B------:R-:W-:-:S09]  /*1790*/  SEL R22, R22, 0xfffffff0, !P0 ;  /* 0xfffffff016167807 */ /* 0x000fd20004000000 */
.L_x_229:
[----:B------:R-:W1:Y:S01]  /*17a0*/  S2R R0, SR_TID.X ;  /* 0x0000000000007919 */ /* 0x000e620000002100 */
[----:B--2---:R-:W2:Y:S01]  /*17b0*/  S2UR UR49, SR_CgaCtaId ;  /* 0x00000000003179c3 */ /* 0x004ea20000008800 */
[----:B------:R-:W-:Y:S02]  /*17c0*/  UMOV UR50, 0x400 ;  /* 0x0000040000327882 */ /* 0x000fe40000000000 */
[----:B--2---:R-:W-:Y:S01]  /*17d0*/  ULEA UR50, UR49, UR50, 0x18 ;  /* 0x0000003231327291 */ /* 0x004fe2000f8ec03f */
[----:B-1----:R-:W-:-:S04]  /*17e0*/  LOP3.LUT R0, R0, 0x80, RZ, 0xc0, !PT ;  /* 0x0000008000007812 */ /* 0x002fc800078ec0ff */
[----:B------:R-:W-:-:S06]  /*17f0*/  SHF.R.U32.HI R0, RZ, 0x7, R0 ;  /* 0x00000007ff007819 */ /* 0x000fcc0000011600 */
[----:B------:R-:W1:Y:S02]  /*1800*/  SHFL.IDX PT, R0, R0, RZ, 0x1f ;  /* 0x00001fff00007589 */ /* 0x000e6400000e0000 */
[----:B-1----:R-:W-:-:S13]  /*1810*/  R2UR UR4, R0 ;  /* 0x00000000000472ca */ /* 0x002fda00000e0000 */
[----:B------:R-:W-:-:S04]  /*1820*/  ULEA.HI UR5, UR4, UR4, URZ, 0x1 ;  /* 0x0000000404057291 */ /* 0x000fc8000f8f083f */
[----:B------:R-:W-:-:S04]  /*1830*/  ULOP3.LUT UR5, UR5, 0x7fffe, URZ, 0xc0, !UPT ;  /* 0x0007fffe05057892 */ /* 0x000fc8000f8ec03f */
[----:B------:R-:W-:-:S03]  /*1840*/  UIADD3 UR5, UR4, -UR5, URZ ;  /* 0x8000000504057290 */ /* 0x000fc6000fffe03f */
[----:B------:R-:W-:Y:S01]  /*1850*/  ULDC UR4, c[0x0][0x28c] ;  /* 0x0000a30000047ab9 */ /* 0x000fe20000000800 */
[----:B------:R-:W-:Y:S01]  /*1860*/  ULEA UR5, UR5, UR50, 0xd ;  /* 0x0000003205057291 */ /* 0x000fe2000f8e683f */
[----:B------:R-:W-:-:S03]  /*1870*/  ISETP.LT.AND P0, PT, RZ, UR4, PT ;  /* 0x00000004ff007c0c */ /* 0x000fc6000bf01270 */
[----:B------:R-:W-:-:S04]  /*1880*/  UIADD3 UR5, UR5, 0x8400, URZ ;  /* 0x0000840005057890 */ /* 0x000fc8000fffe03f */
[----:B------:R-:W-:-:S04]  /*1890*/  USHF.R.U32.HI UR5, URZ, 0x4, UR5 ;  /* 0x000000043f057899 */ /* 0x000fc80008011605 */
[----:B------:R-:W-:Y:S02]  /*18a0*/  ULOP3.LUT UR42, UR5, 0x3fff, URZ, 0xc0, !UPT ;  /* 0x00003fff052a7892 */ /* 0x000fe4000f8ec03f */
[----:B------:R-:W-:Y:S10]  /*18b0*/  @P0 BRA `(.L_x_22) ;  /* 0x0000000000400947 */ /* 0x000ff40003800000 */
[----:B------:R-:W-:Y:S01]  /*18c0*/  MOV R0, 0x0 ;  /* 0x0000000000007802 */ /* 0x000fe20000000f00 */
[----:B------:R-:W-:Y:S01]  /*18d0*/  ULDC.64 UR4, c[0x4][0x70] ;  /* 0x01001c0000047ab9 */ /* 0x000fe20000000a00 */
[----:B------:R-:W-:Y:S01]  /*18e0*/  ULDC.64 UR6, c[0x4][0x8] ;  /* 0x0100020000067ab9 */ /* 0x000fe20000000a00 */
[----:B----4-:R-:W-:Y:S01]  /*18f0*/  IMAD.U32 R4, RZ, RZ, UR4 ;  /* 0x00000004ff047e24 */ /* 0x010fe2000f8e00ff */
[----:B------:R1:W2:Y:S01]  /*1900*/  LDC.64 R14, c[0x4][R0] ;  /* 0x01000000000e7b82 */ /* 0x0002a20000000a00 */
[----:B------:R-:W-:Y:S01]  /*1910*/  MOV R5, UR5 ;  /* 0x0000000500057c02 */ /* 0x000fe20008000f00 */
[----:B------:R-:W-:Y:S01]  /*1920*/  ULDC.64 UR4, c[0x4][0x78] ;  /* 0x01001e0000047ab9 */ /* 0x000fe20000000a00 */
[----:B------:R-:W-:Y:S01]  /*1930*/  MOV R10, UR6 ;  /* 0x00000006000a7c02 */ /* 0x000fe20008000f00 */
[----:B------:R-:W-:Y:S01]  /*1940*/  IMAD.U32 R6, RZ, RZ, UR4 ;  /* 0x00000004ff067e24 */ /* 0x000fe2000f8e00ff */
[----:B------:R-:W-:Y:S01]  /*1950*/  MOV R12, 0x1 ;  /* 0x00000001000c7802 */ /* 0x000fe20000000f00 */
[----:B------:R-:W-:-:S02]  /*1960*/  IMAD.U32 R7, RZ, RZ, UR5 ;  /* 0x00000005ff077e24 */ /* 0x000fc4000f8e00ff */
[----:B------:R-:W-:Y:S02]  /*1970*/  IMAD.U32 R11, RZ, RZ, UR7 ;  /* 0x00000007ff0b7e24 */ /* 0x000fe4000f8e00ff */
[----:B------:R-:W-:Y:S02]  /*1980*/  IMAD.MOV.U32 R8, RZ, RZ, 0x1e1 ;  /* 0x000001e1ff087424 */ /* 0x000fe400078e00ff */
[----:B-1----:R-:W-:-:S07]  /*1990*/  IMAD.MOV.U32 R13, RZ, RZ, RZ ;  /* 0x000000ffff0d7224 */ /* 0x002fce00078e00ff */
[----:B------:R-:W-:-:S07]  /*19a0*/  LEPC R20, `(.L_x_22) ;  /* 0x000000001014794e */ /* 0x000fce0000000000 */
[----:B--23-5:R-:W-:Y:S05]  /*19b0*/  CALL.ABS.NOINC R14 ;  /* 0x000000000e007343 */ /* 0x02cfea0003c00000 */
.L_x_22:
[----:B------:R-:W-:-:S06]  /*19c0*/  ULOP3.LUT UR4, UR46, 0x1, URZ, 0xfc, !UPT ;  /* 0x000000012e047892 */ /* 0x000fcc000f8efc3f */
[----:B------:R-:W-:-:S05]  /*19d0*/  IMAD.U32 R0, RZ, RZ, UR4 ;  /* 0x00000004ff007e24 */ /* 0x000fca000f8e00ff */
[----:B------:R-:W-:-:S13]  /*19e0*/  ISETP.NE.AND P0, PT, R0, 0x3, PT ;  /* 0x000000030000780c */ /* 0x000fda0003f05270 */
[----:B------:R-:W-:Y:S05]  /*19f0*/  @!P0 BRA `(.L_x_23) ;  /* 0x0000000000048947 */ /* 0x000fea0003800000 */
[----:B------:R-:W-:Y:S01]  /*1a00*/  BPT.TRAP 0x1 ;  /* 0x000000040000795c */ /* 0x000fe20000300000 */
.L_x_23:
[----:B------:R-:W-:Y:S01]  /*1a10*/  IMAD.U32 R0, RZ, RZ, UR44 ;  /* 0x0000002cff007e24 */ /* 0x000fe2000f8e00ff */
[----:B------:R-:W-:-:S04]  /*1a20*/  MOV R3, UR40 ;  /* 0x0000002800037c02 */ /* 0x000fc80008000f00 */
[----:B------:R-:W-:Y:S02]  /*1a30*/  LEA R3, R3, UR50, 0x3 ;  /* 0x0000003203037c11 */ /* 0x000fe4000f8e18ff */
[----:B------:R-:W-:-:S04]  /*1a40*/  SHF.L.U32 R0, R0, 0x1f, RZ ;  /* 0x0000001f00007819 */ /* 0x000fc800000006ff */
[----:B------:R1:W2:Y:S01]  /*1a50*/  SYNCS.PHASECHK.TRANS64.TRYWAIT P1, [R3+URZ], R0 ;  /* 0x00000000030075a7 */ /* 0x0002a2000802017f */
[----:B------:R-:W-:Y:S05]  /*1a60*/  @!P0 BRA `(.L_x_24) ;  /* 0x0000000000048947 */ /* 0x000fea0003800000 */
[----:B------:R-:W-:Y:S01]  /*1a70*/  BPT.TRAP 0x1 ;  /* 0x000000040000795c */ /* 0x000fe20000300000 */
.L_x_24:
[----:B--2---:R-:W-:Y:S05]  /*1a80*/  @P1 BRA `(.L_x_25) ;  /* 0x0000000000081947 */ /* 0x004fea0003800000 */
[----:B------:R-:W2:Y:S02]  /*1a90*/  SYNCS.PHASECHK.TRANS64.TRYWAIT P1, [R3+URZ], R0 ;  /* 0x00000000030075a7 */ /* 0x000ea4000802017f */
[----:B--2---:R-:W-:Y:S05]  /*1aa0*/  @!P1 BRA `(.L_x_26) ;  /* 0x00000144002c9947 */ /* 0x004fea0003800000 */
.L_x_25:
[----:B------:R-:W-:-:S04]  /*1ab0*/  UISETP.LT.AND UP0, UPT, UR51, 0x1, UPT ;  /* 0x000000013300788c */ /* 0x000fc8000bf01270 */
[----:B------:R-:W-:-:S06]  /*1ac0*/  USEL UR4, UR51, 0x1, UP0 ;  /* 0x0000000133047887 */ /* 0x000fcc0008000000 */
[----:B-12---:R-:W-:Y:S01]  /*1ad0*/  IMAD.U32 R0, RZ, RZ, UR4 ;  /* 0x00000004ff007e24 */ /* 0x006fe2000f8e00ff */
[----:B------:R-:W-:Y:S05]  /*1ae0*/  WARPSYNC.ALL ;  /* 0x0000000000007948 */ /* 0x000fea0003800000 */
[----:B------:R-:W-:-:S04]  /*1af0*/  IADD3 R0, -R0, UR51, RZ ;  /* 0x0000003300007c10 */ /* 0x000fc8000fffe1ff */
[----:B------:R-:W-:Y:S01]  /*1b00*/  ISETP.GE.AND P1, PT, R0, 0x1, PT ;  /* 0x000000010000780c */ /* 0x000fe20003f26270 */
[----:B------:R-:W-:Y:S01]  /*1b10*/  UIADD3 UR4, UR50, 0x20400, URZ ;  /* 0x0002040032047890 */ /* 0x000fe2000fffe03f */
[----:B------:R-:W-:Y:S01]  /*1b20*/  WARPGROUP.ARRIVE ;  /* 0x00000000000079c5 */ /* 0x000fe20000000000 */
[----:B------:R-:W-:Y:S01]  /*1b30*/  ULOP3.LUT UR8, UR42, 0x10000, URZ, 0xfc, !UPT ;  /* 0x000100002a087892 */ /* 0x000fe2000f8efc3f */
[----:B------:R1:W-:Y:S01]  /*1b40*/  STL [R1+0x2d8], R22 ;  /* 0x0002d81601007387 */ /* 0x0003e20000100800 */
[----:B------:R-:W-:Y:S02]  /*1b50*/  USHF.R.U32.HI UR4, URZ, 0x4, UR4 ;  /* 0x000000043f047899 */ /* 0x000fe40008011604 */
[----:B------:R-:W-:Y:S01]  /*1b60*/  ULEA UR10, UR40, UR8, 0xb ;  /* 0x00000008280a7291 */ /* 0x000fe2000f8e583f */
[----:B-----5:R-:W-:Y:S01]  /*1b70*/  STL [R1+0x2d4], R17 ;  /* 0x0002d41101007387 */ /* 0x020fe20000100800 */
[----:B------:R-:W-:Y:S01]  /*1b80*/  ULOP3.LUT UR4, UR4, 0x3fff, URZ, 0xc0, !UPT ;  /* 0x00003fff04047892 */ /* 0x000fe2000f8ec03f */
[----:B------:R-:W-:Y:S01]  /*1b90*/  UMOV UR5, 0x40000040 ;  /* 0x4000004000057882 */ /* 0x000fe20000000000 */
[----:B------:R-:W-:-:S02]  /*1ba0*/  UMOV UR7, 0x40000040 ;  /* 0x4000004000077882 */ /* 0x000fc40000000000 */
[----:B------:R-:W-:Y:S01]  /*1bb0*/  ULOP3.LUT UR9, UR4, 0x10000, URZ, 0xfc, !UPT ;  /* 0x0001000004097892 */ /* 0x000fe2000f8efc3f */
[----:B------:R2:W-:Y:S02]  /*1bc0*/  STL [R1+0x2d0], R16 ;  /* 0x0002d01001007387 */ /* 0x0005e40000100800 */
[----:B------:R-:W-:Y:S01]  /*1bd0*/  UMOV UR4, UR10 ;  /* 0x0000000a00047c82 */ /* 0x000fe20008000000 */
[----:B------:R-:W-:Y:S01]  /*1be0*/  ULEA UR11, UR40, UR9, 0xb ;  /* 0x00000009280b7291 */ /* 0x000fe2000f8e583f */
[----:B------:R-:W-:Y:S04]  /*1bf0*/  STL [R1+0x2cc], R2 ;  /* 0x0002cc0201007387 */ /* 0x000fe80000100800 */
[----:B------:R3:W-:Y:S02]  /*1c00*/  STL [R1+0x2c8], R0 ;  /* 0x0002c80001007387 */ /* 0x0007e40000100800 */
[----:B------:R-:W-:-:S02]  /*1c10*/  UMOV UR6, UR11 ;  /* 0x0000000b00067c82 */ /* 0x000fc40008000000 */
[----:B------:R-:W-:Y:S01]  /*1c20*/  HGMMA.64x256x16.F32.BF16 R24, gdesc[UR4], RZ, !UPT, gsb0 ;  /* 0x03e00000041879f0 */ /* 0x000fe2000c0018ff */
[----:B------:R-:W-:Y:S01]  /*1c30*/  UIADD3 UR4, UR10, 0x400, URZ ;  /* 0x000004000a047890 */ /* 0x000fe2000fffe03f */
[----:B------:R-:W-:Y:S01]  /*1c40*/  UMOV UR5, 0x40000040 ;  /* 0x4000004000057882 */ /* 0x000fe20000000000 */
[----:B------:R-:W-:Y:S02]  /*1c50*/  WARPGROUP.DEPBAR.LE gsb0, 0x0 ;  /* 0x00008000000079c5 */ /* 0x000fe40000010000 */
[----:B------:R-:W-:Y:S01]  /*1c60*/  STL.64 [R1], R24 ;  /* 0x0000001801007387 */ /* 0x000fe20000100a00 */
[----:B------:R-:W-:Y:S01]  /*1c70*/  MOV R235, R49 ;  /* 0x0000003100eb7202 */ /* 0x000fe20000000f00 */
[----:B------:R-:W-:Y:S01]  /*1c80*/  IMAD.MOV.U32 R234, RZ, RZ, R50 ;  /* 0x000000ffffea7224 */ /* 0x000fe200078e0032 */
[----:B------:R-:W-:Y:S01]  /*1c90*/  MOV R232, R52 ;  /* 0x0000003400e87202 */ /* 0x000fe20000000f00 */
[----:B------:R-:W-:Y:S01]  /*1ca0*/  STL.64 [R1+0x8], R26 ;  /* 0x0000081a01007387 */ /* 0x000fe20000100a00 */
[----:B------:R-:W-:Y:S01]  /*1cb0*/  IMAD.MOV.U32 R233, RZ, RZ, R51 ;  /* 0x000000ffffe97224 */ /* 0x000fe200078e0033 */
[----:B------:R-:W-:Y:S01]  /*1cc0*/  MOV R229, R55 ;  /* 0x0000003700e57202 */ /* 0x000fe20000000f00 */
[----:B------:R-:W-:Y:S01]  /*1cd0*/  IMAD.MOV.U32 R231, RZ, RZ, R53 ;  /* 0x000000ffffe77224 */ /* 0x000fe200078e0035 */
        /* <DEDUP_REMOVED lines=68> */
[----:B-1----:R-:W-:Y:S01]  /*2120*/  MOV R22, R130 ;  /* 0x0000008200167202 */ /* 0x002fe20000000f00 */
[----:B------:R-:W-:Y:S01]  /*2130*/  IMAD.MOV.U32 R189, RZ, RZ, R105 ;  /* 0x000000ffffbd7224 */ /* 0x000fe200078e0069 */
[----:B------:R-:W-:Y:S01]  /*2140*/  MOV R19, R133 ;  /* 0x0000008500137202 */ /* 0x000fe20000000f00 */
[----:B------:R-:W-:Y:S01]  /*2150*/  IMAD.MOV.U32 R191, RZ, RZ, R107 ;  /* 0x000000ffffbf7224 */ /* 0x000fe200078e006b */
[----:B--2---:R-:W-:Y:S01]  /*2160*/  MOV R16, R136 ;  /* 0x0000008800107202 */ /* 0x004fe20000000f00 */
[----:B------:R-:W-:Y:S01]  /*2170*/  IMAD.MOV.U32 R192, RZ, RZ, R108 ;  /* 0x000000ffffc07224 */ /* 0x000fe200078e006c */
[----:B------:R-:W-:Y:S01]  /*2180*/  MOV R13, R139 ;  /* 0x0000008b000d7202 */ /* 0x000fe20000000f00 */
[----:B------:R-:W-:Y:S01]  /*2190*/  IMAD.MOV.U32 R194, RZ, RZ, R110 ;  /* 0x000000ffffc27224 */ /* 0x000fe200078e006e */
[----:B------:R-:W-:Y:S01]  /*21a0*/  MOV R10, R142 ;  /* 0x0000008e000a7202 */ /* 0x000fe20000000f00 */
[----:B------:R-:W-:Y:S01]  /*21b0*/  IMAD.MOV.U32 R195, RZ, RZ, R111 ;  /* 0x000000ffffc37224 */ /* 0x000fe200078e006f */
[----:B------:R-:W-:Y:S01]  /*21c0*/  MOV R7, R145 ;  /* 0x0000009100077202 */ /* 0x000fe20000000f00 */
[----:B------:R-:W-:Y:S01]  /*21d0*/  IMAD.MOV.U32 R197, RZ, RZ, R113 ;  /* 0x000000ffffc57224 */ /* 0x000fe200078e0071 */
[----:B----4-:R-:W-:Y:S01]  /*21e0*/  MOV R4, R148 ;  /* 0x0000009400047202 */ /* 0x010fe20000000f00 */
[----:B------:R-:W-:Y:S01]  /*21f0*/  IMAD.MOV.U32 R198, RZ, RZ, R114 ;  /* 0x000000ffffc67224 */ /* 0x000fe200078e0072 */
[----:B------:R1:W-:Y:S01]  /*2200*/  STL [R1+0x60], R48 ;  /* 0x0000603001007387 */ /* 0x0003e20000100800 */
[----:B------:R-:W-:Y:S01]  /*2210*/  IMAD.MOV.U32 R200, RZ, RZ, R116 ;  /* 0x000000ffffc87224 */ /* 0x000fe200078e0074 */
[----:B---3--:R-:W-:Y:S01]  /*2220*/  MOV R0, R151 ;  /* 0x0000009700007202 */ /* 0x008fe20000000f00 */
[----:B------:R-:W-:Y:S01]  /*2230*/  IMAD.MOV.U32 R201, RZ, RZ, R117 ;  /* 0x000000ffffc97224 */ /* 0x000fe200078e0075 */
[----:B------:R-:W-:Y:S01]  /*2240*/  STL [R1+0x59c], R163 ;  /* 0x00059ca301007387 */ /* 0x000fe20000100800 */
[----:B------:R-:W-:-:S02]  /*2250*/  IMAD.MOV.U32 R203, RZ, RZ, R119 ;  /* 0x000000ffffcb7224 */ /* 0x000fc400078e0077 */
[----:B------:R-:W-:Y:S01]  /*2260*/  IMAD.MOV.U32 R204, RZ, RZ, R120 ;  /* 0x000000ffffcc7224 */ /* 0x000fe200078e0078 */
[----:B------:R-:W-:Y:S01]  /*2270*/  STL [R1+0x598], R160 ;  /* 0x000598a001007387 */ /* 0x000fe20000100800 */
[----:B------:R-:W-:Y:S02]  /*2280*/  IMAD.MOV.U32 R206, RZ, RZ, R122 ;  /* 0x000000ffffce7224 */ /* 0x000fe400078e007a */
[----:B------:R-:W-:Y:S01]  /*2290*/  IMAD.MOV.U32 R207, RZ, RZ, R123 ;  /* 0x000000ffffcf7224 */ /* 0x000fe200078e007b */
[----:B------:R-:W-:Y:S01]  /*22a0*/  STL.64 [R1+0x590], R156 ;  /* 0x0005909c01007387 */ /* 0x000fe20000100a00 */
[----:B------:R-:W-:Y:S02]  /*22b0*/  IMAD.MOV.U32 R209, RZ, RZ, R125 ;  /* 0x000000ffffd17224 */ /* 0x000fe400078e007d */
[----:B------:R-:W-:Y:S02]  /*22c0*/  IMAD.MOV.U32 R210, RZ, RZ, R126 ;  /* 0x000000ffffd27224 */ /* 0x000fe400078e007e */
[----:B------:R-:W-:-:S02]  /*22d0*/  IMAD.MOV.U32 R212, RZ, RZ, R128 ;  /* 0x000000ffffd47224 */ /* 0x000fc400078e0080 */
[----:B------:R-:W-:Y:S02]  /*22e0*/  IMAD.MOV.U32 R23, RZ, RZ, R129 ;  /* 0x000000ffff177224 */ /* 0x000fe400078e0081 */
[----:B------:R-:W-:Y:S02]  /*22f0*/  IMAD.MOV.U32 R21, RZ, RZ, R131 ;  /* 0x000000ffff157224 */ /* 0x000fe400078e0083 */
[----:B------:R-:W-:Y:S02]  /*2300*/  IMAD.MOV.U32 R20, RZ, RZ, R132 ;  /* 0x000000ffff147224 */ /* 0x000fe400078e0084 */
        /* <DEDUP_REMOVED lines=12> */
[----:B-1----:R-:W-:-:S06]  /*23d0*/  WARPGROUP.ARRIVE ;  /* 0x00000000000079c5 */ /* 0x002fcc0000000000 */
[----:B------:R-:W-:Y:S03]  /*23e0*/  HGMMA.64x256x16.F32.BF16 R24, gdesc[UR4], RZ, !UPT, gsb0 ;  /* 0x03e00000041879f0 */ /* 0x000fe6000c0018ff */
[----:B------:R-:W-:Y:S02]  /*23f0*/  WARPGROUP.DEPBAR.LE gsb0, 0x0 ;  /* 0x00008000000079c5 */ /* 0x000fe40000010000 */
[----:B------:R-:W-:Y:S04]  /*2400*/  STL.64 [R1+0x588], R150 ;  /* 0x0005889601007387 */ /* 0x000fe80000100a00 */
        /* <DEDUP_REMOVED lines=20> */
[----:B------:R1:W-:Y:S04]  /*2550*/  STL.64 [R1+0x4e0], R108 ;  /* 0x0004e06c01007387 */ /* 0x0003e80000100a00 */
[----:B-1----:R-:W2:Y:S04]  /*2560*/  LDL.LU R108, [R1] ;  /* 0x00000000016c7983 */ /* 0x002ea80000300800 */
[----:B------:R-:W2:Y:S04]  /*2570*/  LDL.LU R109, [R1+0x4] ;  /* 0x00000400016d7983 */ /* 0x000ea80000300800 */
        /* <DEDUP_REMOVED lines=22> */
[----:B------:R-:W2:Y:S01]  /*26e0*/  LDL.LU R132, [R1+0x60] ;  /* 0x0000600001847983 */ /* 0x000ea20000300800 */
        /* <DEDUP_REMOVED lines=29> */
[----:B------:R-:W-:Y:S01]  /*28c0*/  UIADD3 UR4, UR10, 0x2, URZ ;  /* 0x000000020a047890 */ /* 0x000fe2000fffe03f */
[----:B------:R-:W-:Y:S01]  /*28d0*/  IMAD.MOV.U32 R163, RZ, RZ, R213 ;  /* 0x000000ffffa37224 */ /* 0x000fe200078e00d5 */
[----:B------:R-:W-:Y:S01]  /*28e0*/  MOV R213, R23 ;  /* 0x0000001700d57202 */ /* 0x000fe20000000f00 */
[----:B------:R-:W-:Y:S01]  /*28f0*/  IMAD.MOV.U32 R214, RZ, RZ, R22 ;  /* 0x000000ffffd67224 */ /* 0x000fe200078e0016 */
[----:B------:R-:W-:Y:S01]  /*2900*/  UIADD3 UR6, UR11, 0x2, URZ ;  /* 0x000000020b067890 */ /* 0x000fe2000fffe03f */
[----:B------:R-:W-:Y:S01]  /*2910*/  IMAD.MOV.U32 R215, RZ, RZ, R21 ;  /* 0x000000ffffd77224 */ /* 0x000fe200078e0015 */
[----:B------:R-:W-:Y:S01]  /*2920*/  UMOV UR5, 0x40000040 ;  /* 0x4000004000057882 */ /* 0x000fe20000000000 */
[----:B------:R-:W-:Y:S01]  /*2930*/  IMAD.MOV.U32 R217, RZ, RZ, R19 ;  /* 0x000000ffffd97224 */ /* 0x000fe200078e0013 */
[----:B------:R-:W-:Y:S01]  /*2940*/  UMOV UR7, 0x40000040 ;  /* 0x4000004000077882 */ /* 0x000fe20000000000 */
        /* <DEDUP_REMOVED lines=11> */
[----:B------:R-:W-:-:S06]  /*2a00*/  IMAD.MOV.U32 R235, RZ, RZ, R0 ;  /* 0x000000ffffeb7224 */ /* 0x000fcc00078e0000 */
[----:B--2---:R-:W-:-:S06]  /*2a10*/  WARPGROUP.ARRIVE ;  /* 0x00000000000079c5 */ /* 0x004fcc0000000000 */
[----:B------:R-:W-:Y:S03]  /*2a20*/  HGMMA.64x256x16.F32.BF16 R108, gdesc[UR4], R108, gsb0 ;  /* 0x03e00000046c79f0 */ /* 0x000fe6000800186c */
[----:B------:R-:W-:Y:S02]  /*2a30*/  WARPGROUP.DEPBAR.LE gsb0, 0x0 ;  /* 0x00008000000079c5 */ /* 0x000fe40000010000 */
[----:B------:R-:W-:Y:S04]  /*2a40*/  STL.64 [R1], R108 ;  /* 0x0000006c01007387 */ /* 0x000fe80000100a00 */
        /* <DEDUP_REMOVED lines=63> */
[----:B-1----:R-:W2:Y:S04]  /*2e40*/  LDL.LU R163, [R1+0x59c] ;  /* 0x00059c0001a37983 */ /* 0x002ea80000300800 */
[----:B------:R-:W3:Y:S04]  /*2e50*/  LDL.LU R160, [R1+0x598] ;  /* 0x0005980001a07983 */ /* 0x000ee80000300800 */
[----:B------:R-:W4:Y:S04]  /*2e60*/  LDL.LU.64 R156, [R1+0x590] ;  /* 0x00059000019c7983 */ /* 0x000f280000300a00 */
[----:B------:R-:W2:Y:S04]  /*2e70*/  LDL.LU.64 R150, [R1+0x588] ;  /* 0x0005880001967983 */ /* 0x000ea80000300a00 */
        /* <DEDUP_REMOVED lines=20> */
[----:B------:R-:W2:Y:S01]  /*2fc0*/  LDL.LU.64 R108, [R1+0x4e0] ;  /* 0x0004e000016c7983 */ /* 0x000ea20000300a00 */
[----:B------:R-:W-:Y:S01]  /*2fd0*/  UIADD3 UR4, UR10, 0x402, URZ ;  /* 0x000004020a047890 */ /* 0x000fe2000fffe03f */
[----:B------:R-:W-:Y:S01]  /*2fe0*/  UMOV UR5, 0x40000040 ;  /* 0x4000004000057882 */ /* 0x000fe20000000000 */
[----:B--2---:R-:W-:-:S07]  /*2ff0*/  WARPGROUP.ARRIVE ;  /* 0x00000000000079c5 */ /* 0x004fce0000000000 */
[----:B------:R-:W-:Y:S03]  /*3000*/  HGMMA.64x256x16.F32.BF16 R24, gdesc[UR4], R24, gsb0 ;  /* 0x03e00000041879f0 */ /* 0x000fe60008001818 */
        /* <DEDUP_REMOVED lines=65> */
[----:B-1----:R-:W2:Y:S04]  /*3420*/  LDL.LU.64 R24, [R1] ;  /* 0x0000000001187983 */ /* 0x002ea80000300a00 */
        /* <DEDUP_REMOVED lines=63> */
[----:B------:R-:W-:-:S02]  /*3820*/  UIADD3 UR4, UR10, 0x4, URZ ;  /* 0x000000040a047890 */ /* 0x000fc4000fffe03f */
[----:B------:R-:W-:Y:S01]  /*3830*/  UIADD3 UR6, UR11, 0x4, URZ ;  /* 0x000000040b067890 */ /* 0x000fe2000fffe03f */
[----:B------:R-:W-:Y:S01]  /*3840*/  UMOV UR5, 0x40000040 ;  /* 0x4000004000057882 */ /* 0x000fe20000000000 */
[----:B------:R-:W-:Y:S01]  /*3850*/  UMOV UR7, 0x40000040 ;  /* 0x4000004000077882 */ /* 0x000fe20000000000 */
[----:B--2---:R-:W-:-:S06]  /*3860*/  WARPGROUP.ARRIVE ;  /* 0x00000000000079c5 */ /* 0x004fcc0000000000 */
[----:B------:R-:W-:Y:S03]  /*3870*/  HGMMA.64x256x16.F32.BF16 R24, gdesc[UR4], R24, gsb0 ;  /* 0x03e00000041879f0 */ /* 0x000fe60008001818 */
[----:B------:R-:W-:Y:S02]  /*3880*/  WARPGROUP.DEPBAR.LE gsb0, 0x0 ;  /* 0x00008000000079c5 */ /* 0x000fe40000010000 */
[----:B------:R-:W-:Y:S01]  /*3890*/  STL.64 [R1], R24 ;  /* 0x0000001801007387 */ /* 0x000fe20000100a00 */
        /* <DEDUP_REMOVED lines=47> */
[----:B------:R1:W-:Y:S01]  /*3b90*/  STL [R1+0x60], R48 ;  /* 0x0000603001007387 */ /* 0x0003e20000100800 */
[----:B------:R-:W-:Y:S01]  /*3ba0*/  IMAD.MOV.U32 R198, RZ, RZ, R114 ;  /* 0x000000ffffc67224 */ /* 0x000fe200078e0072 */
[----:B------:R-:W-:Y:S01]  /*3bb0*/  MOV R197, R113 ;  /* 0x0000007100c57202 */ /* 0x000fe20000000f00 */
[----:B------:R-:W-:Y:S01]  /*3bc0*/  IMAD.MOV.U32 R199, RZ, RZ, R115 ;  /* 0x000000ffffc77224 */ /* 0x000fe200078e0073 */
[----:B------:R-:W2:Y:S01]  /*3bd0*/  LDL.LU.64 R150, [R1+0x4d8] ;  /* 0x0004d80001967983 */ /* 0x000ea20000300a00 */
        /* <DEDUP_REMOVED lines=84> */
[----:B------:R-:W-:-:S03]  /*4120*/  IMAD.MOV.U32 R22, RZ, RZ, R49 ;  /* 0x000000ffff167224 */ /* 0x000fc600078e0031 */
        /* <DEDUP_REMOVED lines=29> */
[----:B-1----:R-:W2:Y:S04]  /*4300*/  LDL.LU.64 R48, [R1+0x340] ;  /* 0x0003400001307983 */ /* 0x002ea80000300a00 */
        /* <DEDUP_REMOVED lines=13> */
[----:B------:R-:W-:-:S02]  /*43e0*/  UMOV UR5, 0x40000040 ;  /* 0x4000004000057882 */ /* 0x000fc40000000000 */
[----:B------:R-:W-:Y:S04]  /*43f0*/  STL [R1+0x2c4], R163 ;  /* 0x0002c4a301007387 */ /* 0x000fe80000100800 */
[----:B---3--:R-:W-:Y:S04]  /*4400*/  STL [R1+0x2c0], R160 ;  /* 0x0002c0a001007387 */ /* 0x008fe80000100800 */
[----:B----4-:R-:W-:Y:S01]  /*4410*/  STL.64 [R1+0x2b8], R156 ;  /* 0x0002b89c01007387 */ /* 0x010fe20000100a00 */
[----:B--2---:R-:W-:-:S06]  /*4420*/  WARPGROUP.ARRIVE ;  /* 0x00000000000079c5 */ /* 0x004fcc0000000000 */
        /* <DEDUP_REMOVED lines=80> */
[----:B------:R-:W-:Y:S01]  /*4930*/  UIADD3 UR6, UR11, 0x6, URZ ;  /* 0x000000060b067890 */ /* 0x000fe2000fffe03f */
[----:B------:R-:W-:Y:S01]  /*4940*/  IMAD.MOV.U32 R220, RZ, RZ, R20 ;  /* 0x000000ffffdc7224 */ /* 0x000fe200078e0014 */
[----:B------:R-:W-:Y:S01]  /*4950*/  UMOV UR5, 0x40000040 ;  /* 0x4000004000057882 */ /* 0x000fe20000000000 */
[----:B------:R-:W-:Y:S01]  /*4960*/  IMAD.MOV.U32 R221, RZ, RZ, R19 ;  /* 0x000000ffffdd7224 */ /* 0x000fe200078e0013 */
[----:B------:R-:W-:Y:S01]  /*4970*/  UMOV UR7, 0x40000040 ;  /* 0x4000004000077882 */ /* 0x000fe20000000000 */
[----:B------:R-:W-:Y:S01]  /*4980*/  IMAD.MOV.U32 R223, RZ, RZ, R15 ;  /* 0x000000ffffdf7224 */ /* 0x000fe200078e000f */
[----:B------:R1:W5:Y:S01]  /*4990*/  LDL.LU R22, [R1+0x2d8] ;  /* 0x0002d80001167983 */ /* 0x0003620000300800 */
[----:B------:R-:W-:-:S02]  /*49a0*/  IMAD.MOV.U32 R224, RZ, RZ, R14 ;  /* 0x000000ffffe07224 */ /* 0x000fc400078e000e */
[----:B------:R-:W-:Y:S01]  /*49b0*/  IMAD.MOV.U32 R226, RZ, RZ, R12 ;  /* 0x000000ffffe27224 */ /* 0x000fe200078e000c */
[----:B------:R1:W5:Y:S01]  /*49c0*/  LDL.LU R17, [R1+0x2d4] ;  /* 0x0002d40001117983 */ /* 0x0003620000300800 */
[----:B------:R-:W-:Y:S02]  /*49d0*/  IMAD.MOV.U32 R227, RZ, RZ, R11 ;  /* 0x000000ffffe37224 */ /* 0x000fe400078e000b */
[----:B------:R-:W-:Y:S01]  /*49e0*/  IMAD.MOV.U32 R229, RZ, RZ, R9 ;  /* 0x000000ffffe57224 */ /* 0x000fe200078e0009 */
[----:B------:R1:W5:Y:S01]  /*49f0*/  LDL.LU R16, [R1+0x2d0] ;  /* 0x0002d00001107983 */ /* 0x0003620000300800 */
[----:B------:R-:W-:Y:S02]  /*4a00*/  IMAD.MOV.U32 R230, RZ, RZ, R8 ;  /* 0x000000ffffe67224 */ /* 0x000fe400078e0008 */
[----:B------:R-:W-:Y:S01]  /*4a10*/  IMAD.MOV.U32 R232, RZ, RZ, R6 ;  /* 0x000000ffffe87224 */ /* 0x000fe200078e0006 */
[----:B------:R1:W5:Y:S01]  /*4a20*/  LDL.LU R2, [R1+0x2cc] ;  /* 0x0002cc0001027983 */ /* 0x0003620000300800 */
[----:B------:R-:W-:-:S02]  /*4a30*/  IMAD.MOV.U32 R233, RZ, RZ, R5 ;  /* 0x000000ffffe97224 */ /* 0x000fc400078e0005 */
[----:B------:R-:W-:Y:S01]  /*4a40*/  IMAD.MOV.U32 R235, RZ, RZ, R3 ;  /* 0x000000ffffeb7224 */ /* 0x000fe200078e0003 */
[----:B------:R1:W5:Y:S05]  /*4a50*/  LDL.LU R0, [R1+0x2c8] ;  /* 0x0002c80001007983 */ /* 0x00036a0000300800 */
        /* <DEDUP_REMOVED lines=67> */
[----:B--2---:R1:W5:Y:S04]  /*4e90*/  LDL.LU R163, [R1+0x2c4] ;  /* 0x0002c40001a37983 */ /* 0x0043680000300800 */
[----:B------:R1:W5:Y:S04]  /*4ea0*/  LDL.LU R160, [R1+0x2c0] ;  /* 0x0002c00001a07983 */ /* 0x0003680000300800 */
[----:B------:R1:W5:Y:S04]  /*4eb0*/  LDL.LU.64 R156, [R1+0x2b8] ;  /* 0x0002b800019c7983 */ /* 0x0003680000300a00 */
        /* <DEDUP_REMOVED lines=27> */
[----:B-1----:R-:W-:Y:S05]  /*5070*/  @!P1 BRA `(.L_x_27) ;  /* 0x0000004000ec9947 */ /* 0x002fea0003800000 */
[----:B------:R-:W-:Y:S01]  /*5080*/  UIADD3 UR11, UR40, 0x1, URZ ;  /* 0x00000001280b7890 */ /* 0x000fe2000fffe03f */
[----:B-----5:R-:W-:Y:S01]  /*5090*/  R2UR UR13, R0 ;  /* 0x00000000000d72ca */ /* 0x020fe200000e0000 */
[----:B------:R-:W-:Y:S02]  /*50a0*/  UMOV UR10, UR40 ;  /* 0x00000028000a7c82 */ /* 0x000fe40008000000 */
[----:B------:R-:W-:-:S04]  /*50b0*/  UISETP.NE.AND UP0, UPT, UR11, 0x3, UPT ;  /* 0x000000030b00788c */ /* 0x000fc8000bf05270 */
[----:B------:R-:W-:Y:S02]  /*50c0*/  USEL UR12, URZ, 0x1, UP0 ;  /* 0x000000013f0c7887 */ /* 0x000fe40008000000 */
[----:B------:R-:W-:Y:S02]  /*50d0*/  USEL UR11, UR11, URZ, UP0 ;  /* 0x0000003f0b0b7287 */ /* 0x000fe40008000000 */
[----:B------:R-:W-:-:S12]  /*50e0*/  ULOP3.LUT UR12, UR44, UR12, URZ, 0x3c, !UPT ;  /* 0x0000000c2c0c7292 */ /* 0x000fd8000f8e3c3f */
.L_x_34:
[----:B------:R-:W-:Y:S05]  /*50f0*/  @!P0 BRA `(.L_x_28) ;  /* 0x0000000000048947 */ /* 0x000fea0003800000 */
[----:B------:R-:W-:Y:S01]  /*5100*/  BPT.TRAP 0x1 ;  /* 0x000000040000795c */ /* 0x000fe20000300000 */
.L_x_28:
[----:B------:R-:W-:Y:S01]  /*5110*/  ULEA UR4, UR11, UR50, 0x3 ;  /* 0x000000320b047291 */ /* 0x000fe2000f8e183f */
[----:B------:R-:W-:-:S05]  /*5120*/  IMAD.U32 R0, RZ, RZ, UR12 ;  /* 0x0000000cff007e24 */ /* 0x000fca000f8e00ff */
[----:B------:R-:W-:-:S04]  /*5130*/  SHF.L.U32 R0, R0, 0x1f, RZ ;  /* 0x0000001f00007819 */ /* 0x000fc800000006ff */
[----:B------:R1:W2:Y:S01]  /*5140*/  SYNCS.PHASECHK.TRANS64.TRYWAIT P1, [UR4], R0 ;  /* 0x00000000ff0075a7 */ /* 0x0002a20008020144 */
[----:B------:R-:W-:Y:S05]  /*5150*/  @!P0 BRA `(.L_x_29) ;  /* 0x0000000000048947 */ /* 0x000fea0003800000 */
[----:B------:R-:W-:Y:S01]  /*5160*/  BPT.TRAP 0x1 ;  /* 0x000000040000795c */ /* 0x000fe20000300000 */
.L_x_29:
[----:B--2---:R-:W-:Y:S05]  /*5170*/  @P1 BRA `(.L_x_30) ;  /* 0x0000000000081947 */ /* 0x004fea0003800000 */
[----:B------:R-:W2:Y:S02]  /*5180*/  SYNCS.PHASECHK.TRANS64.TRYWAIT P1, [UR4], R0 ;  /* 0x00000000ff0075a7 */ /* 0x000ea40008020144 */
[----:B--2---:R-:W-:Y:S05]  /*5190*/  @!P1 BRA `(.L_x_31) ;  /* 0x0000010c00849947 */ /* 0x004fea0003800000 */
.L_x_30:
        /* <DEDUP_REMOVED lines=64> */
[----:B---3--:R-:W3:Y:S04]  /*55a0*/  LDL.LU.64 R24, [R1] ;  /* 0x0000000001187983 */ /* 0x008ee80000300a00 */
[----:B------:R-:W3:Y:S04]  /*55b0*/  LDL.LU.64 R26, [R1+0x8] ;  /* 0x00000800011a7983 */ /* 0x000ee80000300a00 */
        /* <DEDUP_REMOVED lines=61> */
[----:B------:R-:W3:Y:S01]  /*5990*/  LDL.LU.64 R150, [R1+0x1f8] ;  /* 0x0001f80001967983 */ /* 0x000ee20000300a00 */
[----:B------:R-:W-:-:S02]  /*59a0*/  ULEA UR14, UR11, UR8, 0xb ;  /* 0x000000080b0e7291 */ /* 0x000fc4000f8e583f */
[----:B------:R-:W-:Y:S01]  /*59b0*/  ULEA UR15, UR11, UR9, 0xb ;  /* 0x000000090b0f7291 */ /* 0x000fe2000f8e583f */
[----:B------:R-:W-:Y:S01]  /*59c0*/  STL [R1+0x2d4], R22 ;  /* 0x0002d41601007387 */ /* 0x000fe20000100800 */
[----:B------:R-:W-:Y:S01]  /*59d0*/  UMOV UR5, 0x40000040 ;  /* 0x4000004000057882 */ /* 0x000fe20000000000 */
[----:B------:R-:W-:Y:S02]  /*59e0*/  UMOV UR7, 0x40000040 ;  /* 0x4000004000077882 */ /* 0x000fe40000000000 */
[----:B------:R-:W-:Y:S01]  /*59f0*/  UMOV UR4, UR14 ;  /* 0x0000000e00047c82 */ /* 0x000fe20008000000 */
[----:B------:R-:W-:Y:S01]  /*5a00*/  STL [R1+0x2d0], R17 ;  /* 0x0002d01101007387 */ /* 0x000fe20000100800 */
[----:B------:R-:W-:-:S03]  /*5a10*/  UMOV UR6, UR15 ;  /* 0x0000000f00067c82 */ /* 0x000fc60008000000 */
[----:B------:R-:W-:Y:S04]  /*5a20*/  STL [R1+0x2cc], R16 ;  /* 0x0002cc1001007387 */ /* 0x000fe80000100800 */
[----:B------:R4:W-:Y:S01]  /*5a30*/  STL [R1+0x2c8], R2 ;  /* 0x0002c80201007387 */ /* 0x0009e20000100800 */
[----:B---3--:R-:W-:-:S06]  /*5a40*/  WARPGROUP.ARRIVE ;  /* 0x00000000000079c5 */ /* 0x008fcc0000000000 */
[----:B------:R-:W-:Y:S03]  /*5a50*/  HGMMA.64x256x16.F32.BF16 R24, gdesc[UR4], R24, gsb0 ;  /* 0x03e00000041879f0 */ /* 0x000fe60008001818 */
[----:B------:R-:W-:Y:S02]  /*5a60*/  WARPGROUP.DEPBAR.LE gsb0, 0x0 ;  /* 0x00008000000079c5 */ /* 0x000fe40000010000 */
[----:B------:R-:W-:Y:S01]  /*5a70*/  STL.64 [R1], R24 ;  /* 0x0000001801007387 */ /* 0x000fe20000100a00 */
[----:B----4-:R-:W-:Y:S01]  /*5a80*/  IMAD.MOV.U32 R2, RZ, RZ, R150 ;  /* 0x000000ffff027224 */ /* 0x010fe200078e0096 */
[----:B-12---:R-:W-:Y:S01]  /*5a90*/  MOV R0, R151 ;  /* 0x0000009700007202 */ /* 0x006fe20000000f00 */
[----:B------:R-:W-:Y:S01]  /*5aa0*/  IMAD.MOV.U32 R3, RZ, RZ, R149 ;  /* 0x000000ffff037224 */ /* 0x000fe200078e0095 */
[----:B------:R-:W-:Y:S01]  /*5ab0*/  STL.64 [R1+0x8], R26 ;  /* 0x0000081a01007387 */ /* 0x000fe20000100a00 */
        /* <DEDUP_REMOVED lines=178> */
[----:B------:R-:W-:Y:S04]  /*65e0*/  STL [R1+0x590], R160 ;  /* 0x000590a001007387 */ /* 0x000fe80000100800 */
[----:B------:R-:W-:Y:S01]  /*65f0*/  STL.64 [R1+0x588], R156 ;  /* 0x0005889c01007387 */ /* 0x000fe20000100a00 */
        /* <DEDUP_REMOVED lines=78> */
[----:B------:R-:W-:-:S02]  /*6ae0*/  IMAD.MOV.U32 R160, RZ, RZ, R214 ;  /* 0x000000ffffa07224 */ /* 0x000fc400078e00d6 */
[----:B------:R-:W-:Y:S01]  /*6af0*/  IMAD.MOV.U32 R163, RZ, RZ, R213 ;  /* 0x000000ffffa37224 */ /* 0x000fe200078e00d5 */
[----:B------:R-:W-:Y:S01]  /*6b00*/  MOV R213, R23 ;  /* 0x0000001700d57202 */ /* 0x000fe20000000f00 */
        /* <DEDUP_REMOVED lines=14> */
[----:B------:R-:W-:Y:S01]  /*6bf0*/  IMAD.MOV.U32 R235, RZ, RZ, R0 ;  /* 0x000000ffffeb7224 */ /* 0x000fe200078e0000 */
[----:B------:R-:W-:Y:S02]  /*6c00*/  UIADD3 UR4, UR14, 0x2, URZ ;  /* 0x000000020e047890 */ /* 0x000fe4000fffe03f */
[----:B------:R-:W-:Y:S01]  /*6c10*/  UIADD3 UR6, UR15, 0x2, URZ ;  /* 0x000000020f067890 */ /* 0x000fe2000fffe03f */
[----:B------:R-:W-:Y:S01]  /*6c20*/  UMOV UR5, 0x40000040 ;  /* 0x4000004000057882 */ /* 0x000fe20000000000 */
[----:B------:R-:W-:Y:S01]  /*6c30*/  UMOV UR7, 0x40000040 ;  /* 0x4000004000077882 */ /* 0x000fe20000000000 */
        /* <DEDUP_REMOVED lines=240> */
[----:B------:R-:W-:Y:S01]  /*7b40*/  STL.64 [R1+0x40], R40 ;  /* 0x0000402801007387 */ /* 0x000fe20000100a00 */
[----:B------:R-:W-:-:S03]  /*7b50*/  MOV R3, R150 ;  /* 0x0000009600037202 */ /* 0x000fc60000000f00 */
[----:B------:R-:W-:Y:S01]  /*7b60*/  STL.64 [R1+0x48], R42 ;  /* 0x0000482a01007387 */ /* 0x000fe20000100a00 */
[----:B------:R-:W-:-:S03]  /*7b70*/  IMAD.MOV.U32 R0, RZ, RZ, R151 ;  /* 0x000000ffff007224 */ /* 0x000fc600078e0097 */
[----:B------:R-:W-:Y:S01]  /*7b80*/  STL.64 [R1+0x50], R44 ;  /* 0x0000502c01007387 */ /* 0x000fe20000100a00 */
[----:B------:R-:W-:Y:S01]  /*7b90*/  MOV R5, R148 ;  /* 0x0000009400057202 */ /* 0x000fe20000000f00 */
[----:B------:R-:W-:Y:S02]  /*7ba0*/  IMAD.MOV.U32 R4, RZ, RZ, R149 ;  /* 0x000000ffff047224 */ /* 0x000fe400078e0095 */
[----:B------:R-:W-:Y:S01]  /*7bb0*/  STL.64 [R1+0x58], R46 ;  /* 0x0000582e01007387 */ /* 0x000fe20000100a00 */
[----:B------:R-:W-:Y:S01]  /*7bc0*/  MOV R7, R146 ;  /* 0x0000009200077202 */ /* 0x000fe20000000f00 */
[----:B------:R-:W-:Y:S02]  /*7bd0*/  IMAD.MOV.U32 R6, RZ, RZ, R147 ;  /* 0x000000ffff067224 */ /* 0x000fe400078e0093 */
[----:B------:R1:W-:Y:S01]  /*7be0*/  STL [R1+0x60], R48 ;  /* 0x0000603001007387 */ /* 0x0003e20000100800 */
[----:B------:R-:W-:Y:S01]  /*7bf0*/  MOV R9, R144 ;  /* 0x0000009000097202 */ /* 0x000fe20000000f00 */
[----:B------:R-:W-:-:S02]  /*7c00*/  IMAD.MOV.U32 R8, RZ, RZ, R145 ;  /* 0x000000ffff087224 */ /* 0x000fc400078e0091 */
[----:B------:R-:W2:Y:S01]  /*7c10*/  LDL.LU.64 R150, [R1+0x4d0] ;  /* 0x0004d00001967983 */ /* 0x000ea20000300a00 */
[----:B------:R-:W-:Y:S01]  /*7c20*/  MOV R11, R142 ;  /* 0x0000008e000b7202 */ /* 0x000fe20000000f00 */
[----:B------:R-:W-:Y:S02]  /*7c30*/  IMAD.MOV.U32 R10, RZ, RZ, R143 ;  /* 0x000000ffff0a7224 */ /* 0x000fe400078e008f */
[----:B------:R-:W2:Y:S01]  /*7c40*/  LDL.LU.64 R148, [R1+0x4c8] ;  /* 0x0004c80001947983 */ /* 0x000ea20000300a00 */
[----:B------:R-:W-:Y:S01]  /*7c50*/  MOV R13, R140 ;  /* 0x0000008c000d7202 */ /* 0x000fe20000000f00 */
[----:B------:R-:W-:Y:S02]  /*7c60*/  IMAD.MOV.U32 R12, RZ, RZ, R141 ;  /* 0x000000ffff0c7224 */ /* 0x000fe400078e008d */
[----:B------:R-:W2:Y:S01]  /*7c70*/  LDL.LU.64 R146, [R1+0x4c0] ;  /* 0x0004c00001927983 */ /* 0x000ea20000300a00 */
        /* <DEDUP_REMOVED lines=81> */
[----:B------:R-:W-:-:S03]  /*8190*/  IMAD.MOV.U32 R168, RZ, RZ, R84 ;  /* 0x000000ffffa87224 */ /* 0x000fc600078e0054 */
[----:B------:R-:W2:Y:S01]  /*81a0*/  LDL.LU.64 R90, [R1+0x3e0] ;  /* 0x0003e000015a7983 */ /* 0x000ea20000300a00 */
[----:B------:R-:W-:Y:S01]  /*81b0*/  IMAD.MOV.U32 R169, RZ, RZ, R85 ;  /* 0x000000ffffa97224 */ /* 0x000fe200078e0055 */
[----:B------:R-:W-:Y:S02]  /*81c0*/  MOV R167, R83 ;  /* 0x0000005300a77202 */ /* 0x000fe40000000f00 */
[----:B------:R-:W2:Y:S01]  /*81d0*/  LDL.LU.64 R88, [R1+0x3d8] ;  /* 0x0003d80001587983 */ /* 0x000ea20000300a00 */
[----:B------:R-:W-:Y:S01]  /*81e0*/  IMAD.MOV.U32 R166, RZ, RZ, R82 ;  /* 0x000000ffffa67224 */ /* 0x000fe200078e0052 */
[----:B------:R-:W-:Y:S02]  /*81f0*/  MOV R164, R80 ;  /* 0x0000005000a47202 */ /* 0x000fe40000000f00 */
[----:B------:R-:W2:Y:S01]  /*8200*/  LDL.LU.64 R86, [R1+0x3d0] ;  /* 0x0003d00001567983 */ /* 0x000ea20000300a00 */
[----:B------:R-:W-:-:S03]  /*8210*/  IMAD.MOV.U32 R165, RZ, RZ, R81 ;  /* 0x000000ffffa57224 */ /* 0x000fc600078e0051 */
[----:B------:R-:W2:Y:S01]  /*8220*/  LDL.LU.64 R84, [R1+0x3c8] ;  /* 0x0003c80001547983 */ /* 0x000ea20000300a00 */
[----:B------:R-:W-:Y:S01]  /*8230*/  IMAD.MOV.U32 R162, RZ, RZ, R78 ;  /* 0x000000ffffa27224 */ /* 0x000fe200078e004e */
[----:B------:R-:W-:Y:S01]  /*8240*/  MOV R161, R77 ;  /* 0x0000004d00a17202 */ /* 0x000fe20000000f00 */
[----:B------:R-:W-:Y:S01]  /*8250*/  IMAD.MOV.U32 R217, RZ, RZ, R79 ;  /* 0x000000ffffd97224 */ /* 0x000fe200078e004f */
        /* <DEDUP_REMOVED lines=42> */
[----:B------:R-:W-:-:S03]  /*8500*/  IMAD.MOV.U32 R22, RZ, RZ, R49 ;  /* 0x000000ffff167224 */ /* 0x000fc600078e0031 */
        /* <DEDUP_REMOVED lines=113> */
[----:B------:R1:W5:Y:S01]  /*8c20*/  LDL.LU R22, [R1+0x2d4] ;  /* 0x0002d40001167983 */ /* 0x0003620000300800 */
[----:B------:R-:W-:Y:S01]  /*8c30*/  UIADD3 UR6, UR15, 0x6, URZ ;  /* 0x000000060f067890 */ /* 0x000fe2000fffe03f */
[----:B------:R-:W-:Y:S01]  /*8c40*/  UMOV UR5, 0x40000040 ;  /* 0x4000004000057882 */ /* 0x000fe20000000000 */
[----:B------:R-:W-:Y:S01]  /*8c50*/  UMOV UR7, 0x40000040 ;  /* 0x4000004000077882 */ /* 0x000fe20000000000 */
[----:B------:R1:W5:Y:S04]  /*8c60*/  LDL.LU R17, [R1+0x2d0] ;  /* 0x0002d00001117983 */ /* 0x0003680000300800 */
[----:B------:R1:W5:Y:S04]  /*8c70*/  LDL.LU R16, [R1+0x2cc] ;  /* 0x0002cc0001107983 */ /* 0x0003680000300800 */
[----:B------:R1:W5:Y:S01]  /*8c80*/  LDL.LU R2, [R1+0x2c8] ;  /* 0x0002c80001027983 */ /* 0x0003620000300800 */
        /* <DEDUP_REMOVED lines=98> */
[----:B------:R-:W-:Y:S01]  /*92b0*/  BPT.TRAP 0x1 ;  /* 0x000000040000795c */ /* 0x000fe20000300000 */
.L_x_32:
[----:B-----5:R-:W-:Y:S01]  /*92c0*/  ISETP.NE.AND P1, PT, R156, RZ, PT ;  /* 0x000000ff9c00720c */ /* 0x020fe20003f25270 */
[----:B------:R-:W-:Y:S01]  /*92d0*/  UISETP.GT.U32.AND UP0, UPT, UR46, 0x1, UPT ;  /* 0x000000012e00788c */ /* 0x000fe2000bf04070 */
[----:B------:R-:W-:-:S11]  /*92e0*/  MOV R0, UR10 ;  /* 0x0000000a00007c02 */ /* 0x000fd60008000f00 */
[----:B------:R-:W-:-:S05]  /*92f0*/  @P1 LEA R0, R0, UR50, 0x3 ;  /* 0x0000003200001c11 */ /* 0x000fca000f8e18ff */
[----:B------:R-:W-:-:S05]  /*9300*/  @P1 VIADD R0, R0, 0x18 ;  /* 0x0000001800001836 */ /* 0x000fca0000000000 */
[----:B------:R-:W-:-:S04]  /*9310*/  @P1 PRMT R0, R157, 0x654, R0 ;  /* 0x000006549d001816 */ /* 0x000fc80000000000 */
[----:B------:R1:W-:Y:S01]  /*9320*/  @P1 SYNCS.ARRIVE.TRANS64.RED.A1T0 RZ, [R0+URZ], RZ ;  /* 0x000000ff00ff19a7 */ /* 0x0003e2000810043f */
[----:B------:R-:W-:-:S13]  /*9330*/  PLOP3.LUT P1, PT, PT, PT, UP0, 0x80, 0x0 ;  /* 0x000000000000781c */ /* 0x000fda0003f2f008 */
[----:B-1----:R-:W-:Y:S05]  /*9340*/  @P1 BRA `(.L_x_33) ;  /* 0x0000000000041947 */ /* 0x002fea0003800000 */
[----:B------:R-:W-:Y:S01]  /*9350*/  BPT.TRAP 0x1 ;  /* 0x000000040000795c */ /* 0x000fe20000300000 */
.L_x_33:
[----:B------:R-:W-:Y:S02]  /*9360*/  UISETP.GT.AND UP2, UPT, UR13, 0x1, UPT ;  /* 0x000000010d00788c */ /* 0x000fe4000bf44270 */
[----:B------:R-:W-:Y:S02]  /*9370*/  UIADD3 UR11, UR11, 0x1, URZ ;  /* 0x000000010b0b7890 */ /* 0x000fe4000fffe03f */
[----:B------:R-:W-:Y:S02]  /*9380*/  UIADD3 UR10, UR10, 0x1, URZ ;  /* 0x000000010a0a7890 */ /* 0x000fe4000fffe03f */
[----:B------:R-:W-:Y:S01]  /*9390*/  PLOP3.LUT P1, PT, PT, PT, UP2, 0x80, 0x0 ;  /* 0x000000000000781c */ /* 0x000fe20003f2f028 */
[----:B------:R-:W-:Y:S02]  /*93a0*/  UISETP.NE.AND UP0, UPT, UR11, 0x3, UPT ;  /* 0x000000030b00788c */ /* 0x000fe4000bf05270 */
[----:B------:R-:W-:Y:S02]  /*93b0*/  UIADD3 UR4, UR13, -0x1, URZ ;  /* 0xffffffff0d047890 */ /* 0x000fe4000fffe03f */
[----:B------:R-:W-:-:S02]  /*93c0*/  UISETP.NE.AND UP1, UPT, UR10, 0x3, UPT ;  /* 0x000000030a00788c */ /* 0x000fc4000bf25270 */
[----:B------:R-:W-:Y:S02]  /*93d0*/  USEL UR5, URZ, 0x1, UP0 ;  /* 0x000000013f057887 */ /* 0x000fe40008000000 */
[----:B------:R-:W-:Y:S02]  /*93e0*/  USEL UR11, UR11, URZ, UP0 ;  /* 0x0000003f0b0b7287 */ /* 0x000fe40008000000 */
[----:B------:R-:W-:Y:S02]  /*93f0*/  USEL UR10, UR10, URZ, UP1 ;  /* 0x0000003f0a0a7287 */ /* 0x000fe40008800000 */
[----:B------:R-:W-:Y:S01]  /*9400*/  ULOP3.LUT UR12, UR12, UR5, URZ, 0x3c, !UPT ;  /* 0x000000050c0c7292 */ /* 0x000fe2000f8e3c3f */
[----:B------:R-:W-:Y:S01]  /*9410*/  UMOV UR13, UR4 ;  /* 0x00000004000d7c82 */ /* 0x000fe20008000000 */
[----:B------:R-:W-:Y:S10]  /*9420*/  @P1 BRA `(.L_x_34) ;  /* 0xffffffbc00301947 */ /* 0x000ff4000383ffff */
.L_x_27:
[----:B-----5:R-:W1:Y:S02]  /*9430*/  LDC R0, c[0x0][0x28c] ;  /* 0x0000a300ff007b82 */ /* 0x020e640000000800 */
[----:B-1----:R-:W-:-:S13]  /*9440*/  ISETP.GE.AND P1, PT, R0, 0x1, PT ;  /* 0x000000010000780c */ /* 0x002fda0003f26270 */
[----:B------:R-:W-:Y:S05]  /*9450*/  @!P1 BRA `(.L_x_35) ;  /* 0x0000000000549947 */ /* 0x000fea0003800000 */
[----:B------:R-:W-:Y:S05]  /*9460*/  @!P0 BRA `(.L_x_36) ;  /* 0x0000000000048947 */ /* 0x000fea0003800000 */
[----:B------:R-:W-:Y:S01]  /*9470*/  BPT.TRAP 0x1 ;  /* 0x000000040000795c */ /* 0x000fe20000300000 */
.L_x_36:
[----:B------:R-:W-:Y:S01]  /*9480*/  ISETP.NE.AND P0, PT, R156, RZ, PT ;  /* 0x000000ff9c00720c */ /* 0x000fe20003f05270 */
[----:B------:R-:W-:-:S12]  /*9490*/  BSSY B0, `(.L_x_37) ;  /* 0x000000d000007945 */ /* 0x000fd80003800000 */
[----:B------:R-:W-:Y:S05]  /*94a0*/  @!P0 BRA `(.L_x_38) ;  /* 0x00000000002c8947 */ /* 0x000fea0003800000 */
[----:B------:R-:W-:-:S04]  /*94b0*/  UISETP.LT.AND UP0, UPT, UR51, 0x1, UPT ;  /* 0x000000013300788c */ /* 0x000fc8000bf01270 */
[----:B------:R-:W-:-:S04]  /*94c0*/  USEL UR6, UR51, 0x1, UP0 ;  /* 0x0000000133067887 */ /* 0x000fc80008000000 */
[----:B------:R-:W-:-:S04]  /*94d0*/  UIADD3 UR6, UR40, UR51, -UR6 ;  /* 0x0000003328067290 */ /* 0x000fc8000fffe806 */
[----:B------:R-:W-:-:S04]  /*94e0*/  UIMAD.WIDE.U32 UR4, UR6, -0x55555555, URZ ;  /* 0xaaaaaaab060478a5 */ /* 0x000fc8000f8e003f */
[----:B------:R-:W-:-:S04]  /*94f0*/  USHF.R.U32.HI UR4, URZ, 0x1, UR5 ;  /* 0x000000013f047899 */ /* 0x000fc80008011605 */
[----:B------:R-:W-:-:S04]  /*9500*/  UIMAD UR6, UR4, -0x3, UR6 ;  /* 0xfffffffd040678a4 */ /* 0x000fc8000f8e0206 */
[----:B------:R-:W-:-:S04]  /*9510*/  ULEA UR6, UR6, UR50, 0x3 ;  /* 0x0000003206067291 */ /* 0x000fc8000f8e183f */
[----:B------:R-:W-:-:S06]  /*9520*/  UIADD3 UR6, UR6, 0x18, URZ ;  /* 0x0000001806067890 */ /* 0x000fcc000fffe03f */
[----:B------:R-:W-:-:S04]  /*9530*/  MOV R0, UR6 ;  /* 0x0000000600007c02 */ /* 0x000fc80008000f00 */
[----:B------:R-:W-:-:S04]  /*9540*/  PRMT R0, R157, 0x654, R0 ;  /* 0x000006549d007816 */ /* 0x000fc80000000000 */
[----:B------:R1:W-:Y:S03]  /*9550*/  SYNCS.ARRIVE.TRANS64.RED.A1T0 RZ, [R0+URZ], RZ ;  /* 0x000000ff00ff79a7 */ /* 0x0003e6000810043f */
.L_x_38:
[----:B------:R-:W-:Y:S05]  /*9560*/  BSYNC B0 ;  /* 0x0000000000007941 */ /* 0x000fea0003800000 */
.L_x_37:
[----:B------:R-:W-:-:S06]  /*9570*/  UISETP.GT.U32.AND UP0, UPT, UR46, 0x1, UPT ;  /* 0x000000012e00788c */ /* 0x000fcc000bf04070 */
[----:B------:R-:W-:-:S13]  /*9580*/  PLOP3.LUT P0, PT, PT, PT, UP0, 0x80, 0x0 ;  /* 0x000000000000781c */ /* 0x000fda0003f0f008 */
[----:B------:R-:W-:Y:S05]  /*9590*/  @P0 BRA `(.L_x_35) ;  /* 0x0000000000040947 */ /* 0x000fea0003800000 */
[----:B------:R-:W-:Y:S01]  /*95a0*/  BPT.TRAP 0x1 ;  /* 0x000000040000795c */ /* 0x000fe20000300000 */
.L_x_35:
[----:B------:R-:W-:Y:S01]  /*95b0*/  UIADD3 UR58, UR51, UR40, URZ ;  /* 0x00000028333a7290 */ /* 0x000fe2000fffe03f */
[----:B------:R-:W-:Y:S01]  /*95c0*/  R2UR UR42, R2 ;  /* 0x00000000022a72ca */ /* 0x000fe200000e0000 */
[----:B------:R-:W-:Y:S02]  /*95d0*/  UIADD3 UR7, UR50, 0x200, URZ ;  /* 0x0000020032077890 */ /* 0x000fe4000fffe03f */
[----:B------:R-:W-:Y:S02]  /*95e0*/  UISETP.GT.U32.AND UP0, UPT, UR58, 0x2, UPT ;  /* 0x000000023a00788c */ /* 0x000fe4000bf04070 */
[----:B------:R-:W-:Y:S02]  /*95f0*/  UISETP.GE.U32.AND UP1, UPT, UR51, 0x3, UPT ;  /* 0x000000033300788c */ /* 0x000fe4000bf26070 */
[----:B------:R-:W-:Y:S02]  /*9600*/  UISETP.LT.U32.AND UP0, UPT, UR51, 0x3, UP0 ;  /* 0x000000033300788c */ /* 0x000fe40008701070 */
[----:B------:R-:W-:-:S02]  /*9610*/  USHF.L.U32 UR41, UR41, 0x8, URZ ;  /* 0x0000000829297899 */ /* 0x000fc4000800063f */
[----:B------:R-:W-:Y:S02]  /*9620*/  USEL UR6, URZ, 0x1, !UP0 ;  /* 0x000000013f067887 */ /* 0x000fe4000c000000 */
[----:B------:R-:W-:Y:S02]  /*9630*/  ULOP3.LUT UP0, URZ, UR7, 0x1bf, URZ, 0xc0, !UPT ;  /* 0x000001bf073f7892 */ /* 0x000fe4000f80c03f */
[----:B------:R-:W-:Y:S02]  /*9640*/  ULOP3.LUT UR44, UR44, UR6, URZ, 0x3c, !UPT ;  /* 0x000000062c2c7292 */ /* 0x000fe4000f8e3c3f */
[----:B------:R-:W-:Y:S02]  /*9650*/  @UP1 UIMAD.WIDE.U32 UR4, UR58, -0x55555555, URZ ;  /* 0xaaaaaaab3a0418a5 */ /* 0x000fe4000f8e003f */
[----:B------:R-:W-:Y:S01]  /*9660*/  PLOP3.LUT P0, PT, PT, PT, UP0, 0x80, 0x0 ;  /* 0x000000000000781c */ /* 0x000fe20003f0f008 */
[----:B------:R-:W-:Y:S02]  /*9670*/  USHF.L.U32 UR42, UR42, 0x8, URZ ;  /* 0x000000082a2a7899 */ /* 0x000fe4000800063f */
[----:B------:R-:W-:-:S04]  /*9680*/  @UP1 USHF.R.U32.HI UR4, URZ, 0x1, UR5 ;  /* 0x000000013f041899 */ /* 0x000fc80008011605 */
[----:B------:R-:W-:-:S06]  /*9690*/  @UP1 ULOP3.LUT UR44, UR44, 0x1, UR4, 0x78, !UPT ;  /* 0x000000012c2c1892 */ /* 0x000fcc000f8e7804 */
[----:B------:R-:W-:Y:S06]  /*96a0*/  @!P0 BRA `(.L_x_39) ;  /* 0x00000000007c8947 */ /* 0x000fec0003800000 */
[----:B------:R-:W-:Y:S01]  /*96b0*/  MOV R18, 0x0 ;  /* 0x0000000000127802 */ /* 0x000fe20000000f00 */
[----:B------:R-:W-:Y:S01]  /*96c0*/  ULDC.64 UR4, c[0x4][0x80] ;  /* 0x0100200000047ab9 */ /* 0x000fe20000000a00 */
[----:B------:R-:W-:Y:S01]  /*96d0*/  ULDC.64 UR6, c[0x4][0x88] ;  /* 0x0100220000067ab9 */ /* 0x000fe20000000a00 */
[----:B------:R-:W-:Y:S01]  /*96e0*/  ULDC.64 UR8, c[0x4][0x10] ;  /* 0x0100040000087ab9 */ /* 0x000fe20000000a00 */
[----:B------:R2:W3:Y:S01]  /*96f0*/  LDC.64 R2, c[0x4][R18] ;  /* 0x0100000012027b82 */ /* 0x0004e20000000a00 */
[----:B------:R-:W-:Y:S01]  /*9700*/  IMAD.U32 R4, RZ, RZ, UR4 ;  /* 0x00000004ff047e24 */ /* 0x000fe2000f8e00ff */
[----:B------:R-:W-:Y:S01]  /*9710*/  MOV R5, UR5 ;  /* 0x0000000500057c02 */ /* 0x000fe20008000f00 */
[----:B------:R-:W-:Y:S01]  /*9720*/  IMAD.U32 R6, RZ, RZ, UR6 ;  /* 0x00000006ff067e24 */ /* 0x000fe2000f8e00ff */
[----:B------:R-:W-:Y:S01]  /*9730*/  MOV R7, UR7 ;  /* 0x0000000700077c02 */ /* 0x000fe20008000f00 */
[----:B------:R-:W-:Y:S01]  /*9740*/  IMAD.U32 R10, RZ, RZ, UR8 ;  /* 0x00000008ff0a7e24 */ /* 0x000fe2000f8e00ff */
[----:B------:R-:W-:Y:S01]  /*9750*/  MOV R11, UR9 ;  /* 0x00000009000b7c02 */ /* 0x000fe20008000f00 */
[----:B------:R-:W-:Y:S01]  /*9760*/  IMAD.MOV.U32 R8, RZ, RZ, 0x70 ;  /* 0x00000070ff087424 */ /* 0x000fe200078e00ff */
[----:B------:R-:W-:Y:S01]  /*9770*/  MOV R12, 0x1 ;  /* 0x00000001000c7802 */ /* 0x000fe20000000f00 */
[----:B--2---:R-:W-:-:S07]  /*9780*/  IMAD.MOV.U32 R13, RZ, RZ, RZ ;  /* 0x000000ffff0d7224 */ /* 0x004fce00078e00ff */
[----:B------:R-:W-:-:S07]  /*9790*/  LEPC R20, `(.L_x_40) ;  /* 0x000000001014794e */ /* 0x000fce0000000000 */
[----:B-1-3--:R-:W-:Y:S05]  /*97a0*/  CALL.ABS.NOINC R2 ;  /* 0x0000000002007343 */ /* 0x00afea0003c00000 */
.L_x_40:
[----:B------:R1:W2:Y:S01]  /*97b0*/  LDC.64 R2, c[0x4][R18] ;  /* 0x0100000012027b82 */ /* 0x0002a20000000a00 */
[----:B------:R-:W-:Y:S01]  /*97c0*/  ULDC.64 UR4, c[0x4][0x80] ;  /* 0x0100200000047ab9 */ /* 0x000fe20000000a00 */
[----:B------:R-:W-:Y:S01]  /*97d0*/  ULDC.64 UR6, c[0x4][0x88] ;  /* 0x0100220000067ab9 */ /* 0x000fe20000000a00 */
[----:B------:R-:W-:Y:S01]  /*97e0*/  ULDC.64 UR8, c[0x4][0x10] ;  /* 0x0100040000087ab9 */ /* 0x000fe20000000a00 */
[----:B------:R-:W-:Y:S01]  /*97f0*/  MOV R4, UR4 ;  /* 0x0000000400047c02 */ /* 0x000fe20008000f00 */
[----:B------:R-:W-:Y:S01]  /*9800*/  IMAD.U32 R5, RZ, RZ, UR5 ;  /* 0x00000005ff057e24 */ /* 0x000fe2000f8e00ff */
[----:B------:R-:W-:Y:S01]  /*9810*/  MOV R6, UR6 ;  /* 0x0000000600067c02 */ /* 0x000fe20008000f00 */
[----:B------:R-:W-:Y:S01]  /*9820*/  IMAD.U32 R7, RZ, RZ, UR7 ;  /* 0x00000007ff077e24 */ /* 0x000fe2000f8e00ff */
[----:B------:R-:W-:Y:S01]  /*9830*/  MOV R10, UR8 ;  /* 0x00000008000a7c02 */ /* 0x000fe20008000f00 */
[----:B------:R-:W-:Y:S01]  /*9840*/  IMAD.U32 R11, RZ, RZ, UR9 ;  /* 0x00000009ff0b7e24 */ /* 0x000fe2000f8e00ff */
[----:B------:R-:W-:Y:S01]  /*9850*/  MOV R8, 0x70 ;  /* 0x0000007000087802 */ /* 0x000fe20000000f00 */
[----:B------:R-:W-:Y:S01]  /*9860*/  IMAD.MOV.U32 R12, RZ, RZ, 0x1 ;  /* 0x00000001ff0c7424 */ /* 0x000fe200078e00ff */
[----:B-1----:R-:W-:-:S07]  /*9870*/  MOV R13, RZ ;  /* 0x000000ff000d7202 */ /* 0x002fce0000000f00 */
[----:B------:R-:W-:-:S07]  /*9880*/  LEPC R20, `(.L_x_39) ;  /* 0x000000001014794e */ /* 0x000fce0000000000 */
[----:B--2---:R-:W-:Y:S05]  /*9890*/  CALL.ABS.NOINC R2 ;  /* 0x0000000002007343 */ /* 0x004fea0003c00000 */
.L_x_39:
[----:B------:R-:W-:Y:S02]  /*98a0*/  ULDC.64 UR4, c[0x0][0x590] ;  /* 0x0001640000047ab9 */ /* 0x000fe40000000a00 */
[----:B------:R-:W-:Y:S01]  /*98b0*/  IMAD.U32 R159, RZ, RZ, UR4 ;  /* 0x00000004ff9f7e24 */ /* 0x000fe2000f8e00ff */
[----:B------:R-:W-:-:S04]  /*98c0*/  MOV R161, UR5 ;  /* 0x0000000500a17c02 */ /* 0x000fc80008000f00 */
[----:B------:R-:W-:-:S04]  /*98d0*/  ISETP.NE.U32.AND P0, PT, R159, RZ, PT ;  /* 0x000000ff9f00720c */ /* 0x000fc80003f05070 */
[----:B------:R-:W-:-:S13]  /*98e0*/  ISETP.NE.AND.EX P0, PT, R161, RZ, PT, P0 ;  /* 0x000000ffa100720c */ /* 0x000fda0003f05300 */
[----:B------:R-:W-:Y:S05]  /*98f0*/  @!P0 BRA `(.L_x_41) ;  /* 0x0000000000348947 */ /* 0x000fea0003800000 */
[----:B------:R-:W-:Y:S02]  /*9900*/  ULDC.64 UR4, c[0x0][0x588] ;  /* 0x0001620000047ab9 */ /* 0x000fe40000000a00 */
[----:B------:R-:W-:-:S04]  /*9910*/  ISETP.NE.U32.AND P1, PT, RZ, UR4, PT ;  /* 0x00000004ff007c0c */ /* 0x000fc8000bf25070 */
[----:B------:R-:W-:-:S13]  /*9920*/  ISETP.NE.AND.EX P1, PT, RZ, UR5, PT, P1 ;  /* 0x00000005ff007c0c */ /* 0x000fda000bf25310 */
[----:B------:R-:W-:Y:S05]  /*9930*/  @!P1 BRA `(.L_x_42) ;  /* 0x0000000000189947 */ /* 0x000fea0003800000 */
[----:B------:R-:W2:Y:S01]  /*9940*/  LDC.64 R4, c[0x0][0x588] ;  /* 0x00016200ff047b82 */ /* 0x000ea20000000a00 */
[----:B------:R-:W-:-:S04]  /*9950*/  IMAD R2, R159, UR43, RZ ;  /* 0x0000002b9f027c24 */ /* 0x000fc8000f8e02ff */
[----:B--2---:R-:W-:-:S05]  /*9960*/  IMAD.WIDE R2, R2, 0x4, R4 ;  /* 0x0000000402027825 */ /* 0x004fca00078e0204 */
[----:B------:R2:W5:Y:S01]  /*9970*/  LDG.E R16, desc[UR56][R2.64] ;  /* 0x0000003802107981 */ /* 0x000562000c1e1900 */
[----:B------:R-:W-:Y:S01]  /*9980*/  IMAD.MOV.U32 R160, RZ, RZ, 0x1 ;  /* 0x00000001ffa07424 */ /* 0x000fe200078e00ff */
[----:B------:R-:W-:Y:S06]  /*9990*/  BRA `(.L_x_41) ;  /* 0x00000000000c7947 */ /* 0x000fec0003800000 */
.L_x_42:
[----:B------:R-:W-:Y:S01]  /*99a0*/  ULDC UR4, c[0x0][0x580] ;  /* 0x0001600000047ab9 */ /* 0x000fe20000000800 */
[----:B------:R-:W-:Y:S01]  /*99b0*/  MOV R160, 0x1 ;  /* 0x0000000100a07802 */ /* 0x000fe20000000f00 */
[----:B------:R-:W-:-:S07]  /*99c0*/  IMAD.U32 R16, RZ, RZ, UR4 ;  /* 0x00000004ff107e24 */ /* 0x000fce000f8e00ff */
.L_x_41:
[----:B--2---:R-:W2:Y:S02]  /*99d0*/  LDC.64 R2, c[0x0][0x5b0] ;  /* 0x00016c00ff027b82 */ /* 0x004ea40000000a00 */
[----:B--2---:R-:W-:-:S04]  /*99e0*/  ISETP.NE.U32.AND P1, PT, R2, RZ, PT ;  /* 0x000000ff0200720c */ /* 0x004fc80003f25070 */
        /* <DEDUP_REMOVED lines=10> */
[----:B------:R-:W-:Y:S05]  /*9a90*/  BRA `(.L_x_43) ;  /* 0x0000000000087947 */ /* 0x000fea0003800000 */
.L_x_44:
[----:B------:R-:W-:Y:S02]  /*9aa0*/  ULDC UR4, c[0x0][0x5a0] ;  /* 0x0001680000047ab9 */ /* 0x000fe40000000800 */
[----:B------:R-:W-:-:S07]  /*9ab0*/  MOV R17, UR4 ;  /* 0x0000000400117c02 */ /* 0x000fce0008000f00 */
.L_x_43:
[----:B------:R-:W-:Y:S01]  /*9ac0*/  ULDC.64 UR4, c[0x0][0x588] ;  /* 0x0001620000047ab9 */ /* 0x000fe20000000a00 */
[----:B------:R-:W-:Y:S01]  /*9ad0*/  ISETP.NE.U32.AND P1, PT, R159, RZ, PT ;  /* 0x000000ff9f00720c */ /* 0x000fe20003f25070 */
[----:B------:R-:W-:Y:S02]  /*9ae0*/  UISETP.NE.U32.AND UP0, UPT, UR4, URZ, UPT ;  /* 0x0000003f0400728c */ /* 0x000fe4000bf05070 */
[----:B------:R-:W-:Y:S01]  /*9af0*/  ISETP.NE.U32.AND P3, PT, RZ, UR4, PT ;  /* 0x00000004ff007c0c */ /* 0x000fe2000bf65070 */
[----:B-1----:R-:W-:Y:S01]  /*9b00*/  IMAD.MOV.U32 R0, RZ, RZ, 0x1 ;  /* 0x00000001ff007424 */ /* 0x002fe200078e00ff */
[----:B------:R-:W-:Y:S01]  /*9b10*/  ISETP.NE.AND.EX P4, PT, R161, RZ, PT, P1 ;  /* 0x000000ffa100720c */ /* 0x000fe20003f85310 */
[----:B------:R-:W-:Y:S02]  /*9b20*/  UISETP.NE.AND.EX UP0, UPT, UR5, URZ, UPT, UP0 ;  /* 0x0000003f0500728c */ /* 0x000fe4000bf05300 */
[----:B------:R-:W-:Y:S02]  /*9b30*/  ISETP.NE.AND.EX P3, PT, RZ, UR5, PT, P3 ;  /* 0x00000005ff007c0c */ /* 0x000fe4000bf65330 */
[----:B------:R-:W-:-:S02]  /*9b40*/  MOV R164, 0x1 ;  /* 0x0000000100a47802 */ /* 0x000fc40000000f00 */
[----:B------:R-:W-:-:S04]  /*9b50*/  PLOP3.LUT P2, PT, PT, PT, UP0, 0x80, 0x0 ;  /* 0x000000000000781c */ /* 0x000fc80003f4f008 */
[----:B------:R-:W-:-:S05]  /*9b60*/  PLOP3.LUT P2, PT, P2, PT, PT, 0x8, 0x0 ;  /* 0x000000000000781c */ /* 0x000fca000174e170 */
[----:B------:R-:W-:Y:S08]  /*9b70*/  @P3 BRA P4, `(.L_x_45) ;  /* 0x0000000000283947 */ /* 0x000ff00002000000 */
[----:B------:R-:W-:Y:S04]  /*9b80*/  BSSY B0, `(.L_x_46) ;  /* 0x0000008000007945 */ /* 0x000fe80003800000 */
[----:B------:R-:W-:Y:S05]  /*9b90*/  @!P0 BRA `(.L_x_47) ;  /* 0x0000000000148947 */ /* 0x000fea0003800000 */
[----:B------:R-:W-:Y:S02]  /*9ba0*/  LOP3.LUT P4, RZ, R160, 0xff, RZ, 0xc0, !PT ;  /* 0x000000ffa0ff7812 */ /* 0x000fe4000788c0ff */
[----:B------:R-:W-:-:S11]  /*9bb0*/  PLOP3.LUT P3, PT, P2, PT, PT, 0x80, 0x0 ;  /* 0x000000000000781c */ /* 0x000fd6000176f070 */
[----:B------:R-:W-:Y:S05]  /*9bc0*/  @!P4 BRA `(.L_x_48) ;  /* 0x00000000000cc947 */ /* 0x000fea0003800000 */
[----:B-----5:R-:W-:Y:S01]  /*9bd0*/  FSETP.EQ.AND P3, PT, R16, RZ, PT ;  /* 0x000000ff1000720b */ /* 0x020fe20003f62000 */
[----:B------:R-:W-:-:S12]  /*9be0*/  BRA `(.L_x_48) ;  /* 0x0000000000047947 */ /* 0x000fd80003800000 */
.L_x_47:
[----:B-----5:R-:W-:-:S13]  /*9bf0*/  FSETP.EQ.AND P3, PT, R16, RZ, PT ;  /* 0x000000ff1000720b */ /* 0x020fda0003f62000 */
.L_x_48:
[----:B------:R-:W-:Y:S05]  /*9c00*/  BSYNC B0 ;  /* 0x0000000000007941 */ /* 0x000fea0003800000 */
.L_x_46:
[----:B------:R-:W-:-:S07]  /*9c10*/  SEL R0, RZ, 0x1, P3 ;  /* 0x00000001ff007807 */ /* 0x000fce0001800000 */
.L_x_45:
[----:B------:R-:W-:Y:S04]  /*9c20*/  BSSY B0, `(.L_x_49) ;  /* 0x0000007000007945 */ /* 0x000fe80003800000 */
[----:B------:R-:W-:Y:S05]  /*9c30*/  @!P0 BRA `(.L_x_50) ;  /* 0x0000000000108947 */ /* 0x000fea0003800000 */
[----:B------:R-:W-:-:S13]  /*9c40*/  LOP3.LUT P0, RZ, R160, 0xff, RZ, 0xc0, !PT ;  /* 0x000000ffa0ff7812 */ /* 0x000fda000780c0ff */
[----:B------:R-:W-:Y:S05]  /*9c50*/  @!P0 BRA `(.L_x_51) ;  /* 0x00000000000c8947 */ /* 0x000fea0003800000 */
[----:B-----5:R-:W-:Y:S01]  /*9c60*/  FSETP.EQ.AND P2, PT, R16, RZ, PT ;  /* 0x000000ff1000720b */ /* 0x020fe20003f42000 */
[----:B------:R-:W-:-:S12]  /*9c70*/  BRA `(.L_x_51) ;  /* 0x0000000000047947 */ /* 0x000fd80003800000 */
.L_x_50:
[----:B-----5:R-:W-:-:S13]  /*9c80*/  FSETP.EQ.AND P2, PT, R16, RZ, PT ;  /* 0x000000ff1000720b */ /* 0x020fda0003f42000 */
.L_x_51:
[----:B------:R-:W-:Y:S05]  /*9c90*/  BSYNC B0 ;  /* 0x0000000000007941 */ /* 0x000fea0003800000 */
.L_x_49:
[----:B------:R-:W-:Y:S01]  /*9ca0*/  PRMT R0, R0, 0x9910, RZ ;  /* 0x0000991000007816 */ /* 0x000fe200000000ff */
[----:B------:R-:W-:Y:S01]  /*9cb0*/  BSSY B0, `(.L_x_52) ;  /* 0x0000026000007945 */ /* 0x000fe20003800000 */
[----:B------:R-:W-:Y:S02]  /*9cc0*/  CS2R R8, SRZ ;  /* 0x0000000000087805 */ /* 0x000fe4000001ff00 */
[----:B------:R-:W-:Y:S02]  /*9cd0*/  CS2R R10, SRZ ;  /* 0x00000000000a7805 */ /* 0x000fe4000001ff00 */
[----:B------:R-:W-:Y:S01]  /*9ce0*/  ISETP.NE.AND P3, PT, R0, RZ, PT ;  /* 0x000000ff0000720c */ /* 0x000fe20003f65270 */
[----:B------:R-:W-:Y:S01]  /*9cf0*/  IMAD.MOV.U32 R0, RZ, RZ, RZ ;  /* 0x000000ffff007224 */ /* 0x000fe200078e00ff */
[----:B------:R-:W-:Y:S02]  /*9d00*/  CS2R R4, SRZ ;  /* 0x0000000000047805 */ /* 0x000fe4000001ff00 */
[----:B------:R-:W-:-:S09]  /*9d10*/  CS2R R6, SRZ ;  /* 0x0000000000067805 */ /* 0x000fd2000001ff00 */
[----:B------:R-:W-:Y:S05]  /*9d20*/  @!P3 BRA `(.L_x_53) ;  /* 0x000000000078b947 */ /* 0x000fea0003800000 */
[----:B------:R-:W-:-:S06]  /*9d30*/  UISETP.NE.AND UP0, UPT, UR48, 0x3, UPT ;  /* 0x000000033000788c */ /* 0x000fcc000bf05270 */
[----:B------:R-:W-:-:S13]  /*9d40*/  PLOP3.LUT P0, PT, PT, PT, UP0, 0x80, 0x0 ;  /* 0x000000000000781c */ /* 0x000fda0003f0f008 */
[----:B------:R-:W-:Y:S05]  /*9d50*/  @!P0 BRA `(.L_x_54) ;  /* 0x0000000000048947 */ /* 0x000fea0003800000 */
[----:B------:R-:W-:Y:S01]  /*9d60*/  BPT.TRAP 0x1 ;  /* 0x000000040000795c */ /* 0x000fe20000300000 */
.L_x_54:
[----:B------:R-:W-:-:S04]  /*9d70*/  SHF.L.U32 R0, RZ, 0x1f, RZ ;  /* 0x0000001fff007819 */ /* 0x000fc800000006ff */
[----:B------:R-:W1:Y:S02]  /*9d80*/  SYNCS.PHASECHK.TRANS64.TRYWAIT P0, [UR50+0x30], R0 ;  /* 0x00003000ff0075a7 */ /* 0x000e640008000172 */
[----:B-1----:R-:W-:Y:S05]  /*9d90*/  @!P0 BRA `(.L_x_55) ;  /* 0x000000c0009c8947 */ /* 0x002fea0003800000 */
.L_x_373:
[----:B-1----:R-:W-:Y:S02]  /*9da0*/  MOV R0, 0x1 ;  /* 0x0000000100007802 */ /* 0x002fe40000000f00 */
[----:B------:R-:W-:Y:S02]  /*9db0*/  CS2R R8, SRZ ;  /* 0x0000000000087805 */ /* 0x000fe4000001ff00 */
[----:B------:R-:W-:Y:S02]  /*9dc0*/  CS2R R10, SRZ ;  /* 0x00000000000a7805 */ /* 0x000fe4000001ff00 */
[----:B------:R-:W-:Y:S02]  /*9dd0*/  CS2R R4, SRZ ;  /* 0x0000000000047805 */ /* 0x000fe4000001ff00 */
[----:B------:R-:W-:Y:S01]  /*9de0*/  CS2R R6, SRZ ;  /* 0x0000000000067805 */ /* 0x000fe2000001ff00 */
[----:B------:R-:W-:Y:S06]  /*9df0*/  @P2 BRA `(.L_x_53) ;  /* 0x0000000000442947 */ /* 0x000fec0003800000 */
[----:B------:R-:W2:Y:S01]  /*9e00*/  S2R R12, SR_TID.X ;  /* 0x00000000000c7919 */ /* 0x000ea20000002100 */
[----:B------:R-:W-:Y:S05]  /*9e10*/  WARPSYNC.ALL ;  /* 0x0000000000007948 */ /* 0x000fea0003800000 */
[C---:B--2---:R-:W-:Y:S01]  /*9e20*/  IMAD.SHL.U32 R2, R12.reuse, 0x10, RZ ;  /* 0x000000100c027824 */ /* 0x044fe200078e00ff */
[----:B------:R-:W-:-:S04]  /*9e30*/  SHF.L.U32 R3, R12, 0x5, RZ ;  /* 0x000000050c037819 */ /* 0x000fc800000006ff */
[----:B------:R-:W-:Y:S02]  /*9e40*/  LOP3.LUT R2, R2, 0xe00, RZ, 0xc0, !PT ;  /* 0x00000e0002027812 */ /* 0x000fe400078ec0ff */
[----:B------:R-:W-:Y:S02]  /*9e50*/  LOP3.LUT R8, R3, 0xc0, RZ, 0xc0, !PT ;  /* 0x000000c003087812 */ /* 0x000fe400078ec0ff */
[----:B------:R-:W-:-:S04]  /*9e60*/  LOP3.LUT R2, R2, 0x20, R3, 0xf8, !PT ;  /* 0x0000002002027812 */ /* 0x000fc800078ef803 */
[----:B------:R-:W-:Y:S02]  /*9e70*/  LOP3.LUT R2, R2, 0x100, R3, 0xf8, !PT ;  /* 0x0000010002027812 */ /* 0x000fe400078ef803 */
[----:B------:R-:W-:-:S04]  /*9e80*/  SHF.R.U32.HI R3, RZ, 0x1, R12 ;  /* 0x00000001ff037819 */ /* 0x000fc8000001160c */
[----:B------:R-:W-:Y:S01]  /*9e90*/  LOP3.LUT R8, R8, 0x8, R3, 0xf8, !PT ;  /* 0x0000000808087812 */ /* 0x000fe200078ef803 */
[----:B------:R-:W-:-:S05]  /*9ea0*/  IMAD.SHL.U32 R3, R12, 0x4, RZ ;  /* 0x000000040c037824 */ /* 0x000fca00078e00ff */
[----:B------:R-:W-:-:S04]  /*9eb0*/  LOP3.LUT R8, R8, 0x18, R3, 0x78, !PT ;  /* 0x0000001808087812 */ /* 0x000fc800078e7803 */
[----:B------:R-:W-:-:S04]  /*9ec0*/  LOP3.LUT R8, R2, R8, RZ, 0xfc, !PT ;  /* 0x0000000802087212 */ /* 0x000fc800078efcff */
[----:B------:R-:W-:-:S04]  /*9ed0*/  LEA R8, R8, UR50, 0x1 ;  /* 0x0000003208087c11 */ /* 0x000fc8000f8e08ff */
[----:B------:R-:W-:Y:S02]  /*9ee0*/  LEA R4, R22, R8, 0x1 ;  /* 0x0000000816047211 */ /* 0x000fe400078e08ff */
[----:B------:R-:W1:Y:S04]  /*9ef0*/  LDSM.16.M88.4 R8, [R8+0x200] ;  /* 0x000200000808783b */ /* 0x000e680000000200 */
[----:B------:R-:W3:Y:S02]  /*9f00*/  LDSM.16.M88.4 R4, [R4+0x200] ;  /* 0x000200000404783b */ /* 0x000ee40000000200 */
.L_x_53:
[----:B------:R-:W-:Y:S05]  /*9f10*/  BSYNC B0 ;  /* 0x0000000000007941 */ /* 0x000fea0003800000 */
.L_x_52:
[----:B------:R-:W4:Y:S04]  /*9f20*/  LDL.LU R18, [R1] ;  /* 0x0000000001127983 */ /* 0x000f280000300800 */
[----:B------:R-:W3:Y:S04]  /*9f30*/  LDL.LU R15, [R1+0x4] ;  /* 0x00000400010f7983 */ /* 0x000ee80000300800 */
        /* <DEDUP_REMOVED lines=13> */
[----:B------:R-:W3:Y:S01]  /*a010*/  LDL.LU R162, [R1+0x3c] ;  /* 0x00003c0001a27983 */ /* 0x000ee20000300800 */
[----:B------:R-:W2:Y:S01]  /*a020*/  S2R R19, SR_TID.X ;  /* 0x0000000000137919 */ /* 0x000ea20000002100 */
[----:B-1----:R-:W-:-:S02]  /*a030*/  SHF.L.U32 R20, R8, 0x10, RZ ;  /* 0x0000001008147819 */ /* 0x002fc400000006ff */
[----:B------:R-:W-:-:S03]  /*a040*/  LOP3.LUT R8, R8, 0xffff0000, RZ, 0xc0, !PT ;  /* 0xffff000008087812 */ /* 0x000fc600078ec0ff */
[----:B-----5:R-:W-:Y:S01]  /*a050*/  FMUL R20, R16, R20 ;  /* 0x0000001410147220 */ /* 0x020fe20000400000 */
[C---:B--2---:R-:W-:Y:S01]  /*a060*/  IMAD.SHL.U32 R2, R19.reuse, 0x10, RZ ;  /* 0x0000001013027824 */ /* 0x044fe200078e00ff */
[----:B------:R-:W-:-:S04]  /*a070*/  SHF.L.U32 R12, R19, 0x5, RZ ;  /* 0x00000005130c7819 */ /* 0x000fc800000006ff */
[----:B------:R-:W-:-:S04]  /*a080*/  LOP3.LUT R2, R2, 0xe00, RZ, 0xc0, !PT ;  /* 0x00000e0002027812 */ /* 0x000fc800078ec0ff */
[----:B------:R-:W-:-:S04]  /*a090*/  LOP3.LUT R2, R2, 0x20, R12, 0xf8, !PT ;  /* 0x0000002002027812 */ /* 0x000fc800078ef80c */
[----:B------:R-:W-:Y:S02]  /*a0a0*/  LOP3.LUT R3, R2, 0x100, R12, 0xf8, !PT ;  /* 0x0000010002037812 */ /* 0x000fe400078ef80c */
[----:B------:R-:W-:Y:S02]  /*a0b0*/  LOP3.LUT R2, R12, 0xc0, RZ, 0xc0, !PT ;  /* 0x000000c00c027812 */ /* 0x000fe400078ec0ff */
[----:B------:R-:W-:-:S04]  /*a0c0*/  SHF.R.U32.HI R12, RZ, 0x1, R19 ;  /* 0x00000001ff0c7819 */ /* 0x000fc80000011613 */
[----:B------:R-:W-:Y:S01]  /*a0d0*/  LOP3.LUT R2, R2, 0x8, R12, 0xf8, !PT ;  /* 0x0000000802027812 */ /* 0x000fe200078ef80c */
[----:B------:R-:W-:Y:S02]  /*a0e0*/  IMAD.SHL.U32 R12, R19, 0x4, RZ ;  /* 0x00000004130c7824 */ /* 0x000fe400078e00ff */
[----:B------:R-:W-:-:S03]  /*a0f0*/  FMUL R19, R16, R8 ;  /* 0x0000000810137220 */ /* 0x000fc60000400000 */
[----:B------:R-:W-:-:S04]  /*a100*/  LOP3.LUT R2, R2, 0x18, R12, 0x78, !PT ;  /* 0x0000001802027812 */ /* 0x000fc800078e780c */
[----:B------:R-:W-:Y:S01]  /*a110*/  LOP3.LUT R3, R3, R2, RZ, 0xfc, !PT ;  /* 0x0000000203037212 */ /* 0x000fe200078efcff */
[----:B------:R-:W-:-:S04]  /*a120*/  IMAD.U32 R12, R11, 0x10000, RZ ;  /* 0x000100000b0c7824 */ /* 0x000fc800078e00ff */
[----:B------:R-:W-:Y:S01]  /*a130*/  FMUL R12, R16, R12 ;  /* 0x0000000c100c7220 */ /* 0x000fe20000400000 */
[----:B------:R-:W-:Y:S05]  /*a140*/  WARPSYNC.ALL ;  /* 0x0000000000007948 */ /* 0x000fea0003800000 */
[----:B------:R-:W-:Y:S01]  /*a150*/  ISETP.GT.U32.AND P0, PT, R163, 0x3e, PT ;  /* 0x0000003ea300780c */ /* 0x000fe20003f04070 */
[----:B------:R-:W-:Y:S01]  /*a160*/  BSSY B0, `(.L_x_56) ;  /* 0x0000045000007945 */ /* 0x000fe20003800000 */
[----:B----4-:R-:W-:Y:S01]  /*a170*/  FFMA R2, R17, R18, R20 ;  /* 0x0000001211027223 */ /* 0x010fe20000000014 */
[C---:B------:R-:W-:Y:S01]  /*a180*/  IMAD.U32 R18, R9.reuse, 0x10000, RZ ;  /* 0x0001000009127824 */ /* 0x040fe200078e00ff */
[----:B------:R-:W-:Y:S01]  /*a190*/  LOP3.LUT R9, R9, 0xffff0000, RZ, 0xc0, !PT ;  /* 0xffff000009097812 */ /* 0x000fe200078ec0ff */
[----:B---3--:R-:W-:-:S02]  /*a1a0*/  FFMA R152, R17, R15, R19 ;  /* 0x0000000f11987223 */ /* 0x008fc40000000013 */
[C---:B------:R-:W-:Y:S02]  /*a1b0*/  FMUL R18, R16.reuse, R18 ;  /* 0x0000001210127220 */ /* 0x040fe40000400000 */
[----:B------:R-:W-:Y:S01]  /*a1c0*/  FMUL R15, R16, R9 ;  /* 0x00000009100f7220 */ /* 0x000fe20000400000 */
[----:B------:R-:W-:Y:S01]  /*a1d0*/  F2FP.BF16.F32.PACK_AB R152, R152, R2 ;  /* 0x000000029898723e */ /* 0x000fe200000010ff */
[C---:B------:R-:W-:Y:S01]  /*a1e0*/  FFMA R2, R17.reuse, R14, R18 ;  /* 0x0000000e11027223 */ /* 0x040fe20000000012 */
[C---:B------:R-:W-:Y:S02]  /*a1f0*/  SHF.L.U32 R14, R10.reuse, 0x10, RZ ;  /* 0x000000100a0e7819 */ /* 0x040fe400000006ff */
[----:B------:R-:W-:Y:S01]  /*a200*/  LOP3.LUT R10, R10, 0xffff0000, RZ, 0xc0, !PT ;  /* 0xffff00000a0a7812 */ /* 0x000fe200078ec0ff */
[----:B------:R-:W-:Y:S02]  /*a210*/  FFMA R153, R17, R13, R15 ;  /* 0x0000000d11997223 */ /* 0x000fe4000000000f */
[----:B------:R-:W-:-:S02]  /*a220*/  FMUL R14, R16, R14 ;  /* 0x0000000e100e7220 */ /* 0x000fc40000400000 */
[C---:B------:R-:W-:Y:S01]  /*a230*/  FMUL R13, R16.reuse, R10 ;  /* 0x0000000a100d7220 */ /* 0x040fe20000400000 */
[----:B------:R-:W-:Y:S02]  /*a240*/  LOP3.LUT R10, R11, 0xffff0000, RZ, 0xc0, !PT ;  /* 0xffff00000b0a7812 */ /* 0x000fe400078ec0ff */
[----:B------:R-:W-:Y:S01]  /*a250*/  F2FP.BF16.F32.PACK_AB R153, R153, R2 ;  /* 0x000000029999723e */ /* 0x000fe200000010ff */
[C---:B------:R-:W-:Y:S01]  /*a260*/  FFMA R2, R17.reuse, R170, R14 ;  /* 0x000000aa11027223 */ /* 0x040fe2000000000e */
[----:B------:R-:W-:Y:S01]  /*a270*/  FFMA R154, R17, R154, R13 ;  /* 0x0000009a119a7223 */ /* 0x000fe2000000000d */
[----:B------:R-:W-:Y:S01]  /*a280*/  FMUL R10, R16, R10 ;  /* 0x0000000a100a7220 */ /* 0x000fe20000400000 */
[----:B------:R-:W-:-:S03]  /*a290*/  SHF.L.U32 R9, R4, 0x10, RZ ;  /* 0x0000001004097819 */ /* 0x000fc600000006ff */
[----:B------:R-:W-:Y:S01]  /*a2a0*/  F2FP.BF16.F32.PACK_AB R154, R154, R2 ;  /* 0x000000029a9a723e */ /* 0x000fe200000010ff */
[C---:B------:R-:W-:Y:S01]  /*a2b0*/  FFMA R2, R17.reuse, R155, R12 ;  /* 0x0000009b11027223 */ /* 0x040fe2000000000c */
[----:B------:R-:W-:Y:S01]  /*a2c0*/  FFMA R155, R17, R21, R10 ;  /* 0x00000015119b7223 */ /* 0x000fe2000000000a */
[----:B------:R-:W-:Y:S02]  /*a2d0*/  LOP3.LUT R4, R4, 0xffff0000, RZ, 0xc0, !PT ;  /* 0xffff000004047812 */ /* 0x000fe400078ec0ff */
[----:B------:R-:W-:Y:S02]  /*a2e0*/  LEA R21, R3, UR50, 0x1 ;  /* 0x0000003203157c11 */ /* 0x000fe4000f8e08ff */
[----:B------:R-:W-:Y:S01]  /*a2f0*/  F2FP.BF16.F32.PACK_AB R155, R155, R2 ;  /* 0x000000029b9b723e */ /* 0x000fe200000010ff */
[C---:B------:R-:W-:Y:S01]  /*a300*/  FMUL R9, R16.reuse, R9 ;  /* 0x0000000910097220 */ /* 0x040fe20000400000 */
[----:B------:R-:W-:-:S03]  /*a310*/  FMUL R8, R16, R4 ;  /* 0x0000000410087220 */ /* 0x000fc60000400000 */
[----:B------:R1:W-:Y:S01]  /*a320*/  STSM.16.M88.4 [R21+0x200], R152 ;  /* 0x0002009815007844 */ /* 0x0003e20000000200 */
[----:B------:R-:W-:Y:S01]  /*a330*/  FFMA R2, R17, R169, R9 ;  /* 0x000000a911027223 */ /* 0x000fe20000000009 */
[C---:B------:R-:W-:Y:S02]  /*a340*/  SHF.L.U32 R3, R6.reuse, 0x10, RZ ;  /* 0x0000001006037819 */ /* 0x040fe400000006ff */
[----:B------:R-:W-:Y:S02]  /*a350*/  LOP3.LUT R4, R6, 0xffff0000, RZ, 0xc0, !PT ;  /* 0xffff000006047812 */ /* 0x000fe400078ec0ff */
[----:B------:R-:W-:Y:S01]  /*a360*/  LOP3.LUT R11, R7, 0xffff0000, RZ, 0xc0, !PT ;  /* 0xffff0000070b7812 */ /* 0x000fe200078ec0ff */
[----:B-1----:R-:W-:-:S05]  /*a370*/  FFMA R152, R17, R23, R8 ;  /* 0x0000001711987223 */ /* 0x002fca0000000008 */
[----:B------:R-:W-:Y:S01]  /*a380*/  F2FP.BF16.F32.PACK_AB R152, R152, R2 ;  /* 0x000000029898723e */ /* 0x000fe200000010ff */
[C---:B------:R-:W-:Y:S01]  /*a390*/  IMAD.U32 R2, R5.reuse, 0x10000, RZ ;  /* 0x0001000005027824 */ /* 0x040fe200078e00ff */
[----:B------:R-:W-:Y:S01]  /*a3a0*/  LOP3.LUT R5, R5, 0xffff0000, RZ, 0xc0, !PT ;  /* 0xffff000005057812 */ /* 0x000fe200078ec0ff */
[----:B------:R-:W-:Y:S02]  /*a3b0*/  IMAD.U32 R23, R7, 0x10000, RZ ;  /* 0x0001000007177824 */ /* 0x000fe400078e00ff */
[C---:B------:R-:W-:Y:S01]  /*a3c0*/  FMUL R4, R16.reuse, R4 ;  /* 0x0000000410047220 */ /* 0x040fe20000400000 */
[C---:B------:R-:W-:Y:S01]  /*a3d0*/  FMUL R7, R16.reuse, R2 ;  /* 0x0000000210077220 */ /* 0x040fe20000400000 */
[C---:B------:R-:W-:Y:S01]  /*a3e0*/  FMUL R6, R16.reuse, R5 ;  /* 0x0000000510067220 */ /* 0x040fe20000400000 */
[C---:B------:R-:W-:Y:S01]  /*a3f0*/  FMUL R5, R16.reuse, R3 ;  /* 0x0000000310057220 */ /* 0x040fe20000400000 */
[C---:B------:R-:W-:Y:S01]  /*a400*/  FMUL R3, R16.reuse, R23 ;  /* 0x0000001710037220 */ /* 0x040fe20000400000 */
[----:B------:R-:W-:Y:S01]  /*a410*/  FMUL R2, R16, R11 ;  /* 0x0000000b10027220 */ /* 0x000fe20000400000 */
[C---:B------:R-:W-:Y:S01]  /*a420*/  FFMA R158, R17.reuse, R158, R7 ;  /* 0x0000009e119e7223 */ /* 0x040fe20000000007 */
[C---:B------:R-:W-:Y:S01]  /*a430*/  FFMA R153, R17.reuse, R168, R6 ;  /* 0x000000a811997223 */ /* 0x040fe20000000006 */
[C---:B------:R-:W-:Y:S01]  /*a440*/  FFMA R23, R17.reuse, R167, R5 ;  /* 0x000000a711177223 */ /* 0x040fe20000000005 */
[C---:B------:R-:W-:Y:S01]  /*a450*/  FFMA R154, R17.reuse, R166, R4 ;  /* 0x000000a6119a7223 */ /* 0x040fe20000000004 */
[C---:B------:R-:W-:Y:S01]  /*a460*/  FFMA R11, R17.reuse, R165, R3 ;  /* 0x000000a5110b7223 */ /* 0x040fe20000000003 */
[----:B------:R-:W-:Y:S01]  /*a470*/  FFMA R155, R17, R162, R2 ;  /* 0x000000a2119b7223 */ /* 0x000fe20000000002 */
[----:B------:R-:W-:-:S02]  /*a480*/  F2FP.BF16.F32.PACK_AB R153, R153, R158 ;  /* 0x0000009e9999723e */ /* 0x000fc400000010ff */
[----:B------:R-:W-:Y:S02]  /*a490*/  F2FP.BF16.F32.PACK_AB R154, R154, R23 ;  /* 0x000000179a9a723e */ /* 0x000fe400000010ff */
[----:B------:R-:W-:Y:S02]  /*a4a0*/  F2FP.BF16.F32.PACK_AB R155, R155, R11 ;  /* 0x0000000b9b9b723e */ /* 0x000fe400000010ff */
[----:B------:R-:W-:-:S05]  /*a4b0*/  LEA R158, R22, R21, 0x1 ;  /* 0x00000015169e7211 */ /* 0x000fca00078e08ff */
[----:B------:R1:W-:Y:S01]  /*a4c0*/  STSM.16.M88.4 [R158+0x200], R152 ;  /* 0x000200989e007844 */ /* 0x0003e20000000200 */
[----:B------:R-:W-:Y:S01]  /*a4d0*/  @!PT LDS RZ, [RZ] ;  /* 0x00000000fffff984 */ /* 0x000fe20000000800 */
[----:B------:R-:W-:Y:S01]  /*a4e0*/  @!PT LDS RZ, [RZ] ;  /* 0x00000000fffff984 */ /* 0x000fe20000000800 */
[----:B------:R-:W-:Y:S01]  /*a4f0*/  @!PT LDS RZ, [RZ] ;  /* 0x00000000fffff984 */ /* 0x000fe20000000800 */
[----:B------:R-:W-:Y:S01]  /*a500*/  @!PT LDS RZ, [RZ] ;  /* 0x00000000fffff984 */ /* 0x000fe20000000800 */
[----:B------:R2:W-:Y:S06]  /*a510*/  MEMBAR.ALL.CTA ;  /* 0x0000000000007992 */ /* 0x0005ec0000008000 */
[----:B--2---:R-:W2:Y:S02]  /*a520*/  FENCE.VIEW.ASYNC.S ;  /* 0x00000000000073c6 */ /* 0x004ea40000000000 */
[----:B--2---:R-:W-:Y:S06]  /*a530*/  BAR.SYNC.DEFER_BLOCKING 0x1, 0x100 ;  /* 0x0044000000007b1d */ /* 0x004fec0000010000 */
[----:B------:R-:W-:Y:S05]  /*a540*/  @P0 BRA `(.L_x_57) ;  /* 0x0000000000180947 */ /* 0x000fea0003800000 */
[----:B------:R-:W-:Y:S02]  /*a550*/  UIADD3 UR4, UP0, UR60, 0x4f0, URZ ;  /* 0x000004f03c047890 */ /* 0x000fe4000ff1e03f */
[----:B------:R-:W-:Y:S02]  /*a560*/  UIADD3 UR40, UR50, 0x200, URZ ;  /* 0x0000020032287890 */ /* 0x000fe4000fffe03f */
[----:B------:R-:W-:-:S09]  /*a570*/  UIADD3.X UR5, URZ, UR61, URZ, UP0, !UPT ;  /* 0x0000003d3f057290 */ /* 0x000fd200087fe43f */
[----:B------:R2:W-:Y:S01]  /*a580*/  UTMASTG.3D [UR40], [UR4] ;  /* 0x00000028040073b5 */ /* 0x0005e20008010000 */
[----:B------:R0:W-:Y:S01]  /*a590*/  UTMACMDFLUSH ;  /* 0x00000000000079b7 */ /* 0x0001e20000000000 */
[----:B--2---:R-:W-:-:S04]  /*a5a0*/  DEPBAR.LE SB0, 0x1 ;  /* 0x000080400000791a */ /* 0x004fc80000000000 */
.L_x_57:
[----:B------:R-:W-:Y:S05]  /*a5b0*/  BSYNC B0 ;  /* 0x0000000000007941 */ /* 0x000fea0003800000 */
.L_x_56:
[----:B------:R-:W-:Y:S01]  /*a5c0*/  BAR.SYNC.DEFER_BLOCKING 0x1, 0x100 ;  /* 0x0044000000007b1d */ /* 0x000fe20000010000 */
[----:B------:R-:W-:Y:S01]  /*a5d0*/  ISETP.NE.AND P4, PT, RZ, UR36, PT ;  /* 0x00000024ff007c0c */ /* 0x000fe2000bf85270 */
[----:B------:R-:W-:-:S05]  /*a5e0*/  VIADD R23, R21, 0x200 ;  /* 0x0000020015177836 */ /* 0x000fca0000000000 */
[----:B-1----:R-:W-:-:S07]  /*a5f0*/  LEA R152, R22, R23, 0x1 ;  /* 0x0000001716987211 */ /* 0x002fce00078e08ff */
[----:B------:R-:W-:Y:S05]  /*a600*/  @!P4 BRA `(.L_x_58) ;  /* 0x000000000038c947 */ /* 0x000fea0003800000 */
[----:B------:R-:W-:Y:S04]  /*a610*/  BSSY B0, `(.L_x_59) ;  /* 0x000000a000007945 */ /* 0x000fe80003800000 */
[----:B------:R-:W-:Y:S05]  /*a620*/  @!P3 BRA `(.L_x_60) ;  /* 0x000000000020b947 */ /* 0x000fea0003800000 */
[----:B------:R-:W-:-:S06]  /*a630*/  UISETP.NE.AND UP0, UPT, UR48, 0x3, UPT ;  /* 0x000000033000788c */ /* 0x000fcc000bf05270 */
[----:B------:R-:W-:-:S13]  /*a640*/  PLOP3.LUT P4, PT, PT, PT, UP0, 0x80, 0x0 ;  /* 0x000000000000781c */ /* 0x000fda0003f8f008 */
[----:B------:R-:W-:Y:S05]  /*a650*/  @!P4 BRA `(.L_x_61) ;  /* 0x000000000004c947 */ /* 0x000fea0003800000 */
[----:B------:R-:W-:Y:S01]  /*a660*/  BPT.TRAP 0x1 ;  /* 0x000000040000795c */ /* 0x000fe20000300000 */
.L_x_61:
[----:B------:R-:W-:-:S04]  /*a670*/  ULEA UR4, UR52, UR50, 0x3 ;  /* 0x0000003234047291 */ /* 0x000fc8000f8e183f */
[----:B------:R-:W-:-:S04]  /*a680*/  UIADD3 UR4, UR4, 0x50, URZ ;  /* 0x0000005004047890 */ /* 0x000fc8000fffe03f */
[----:B------:R-:W-:-:S09]  /*a690*/  UPRMT UR4, UR49, 0x654, UR4 ;  /* 0x0000065431047896 */ /* 0x000fd20008000004 */
[----:B------:R-:W-:Y:S03]  /*a6a0*/  SYNCS.ARRIVE.TRANS64.RED.A1T0 RZ, [UR4], RZ ;  /* 0x000000ffffff79a7 */ /* 0x000fe60008100404 */
.L_x_60:
[----:B------:R-:W-:Y:S05]  /*a6b0*/  BSYNC B0 ;  /* 0x0000000000007941 */ /* 0x000fea0003800000 */
.L_x_59:
[----:B------:R-:W-:-:S04]  /*a6c0*/  UIADD3 UR52, UR52, 0x1, URZ ;  /* 0x0000000134347890 */ /* 0x000fc8000fffe03f */
[----:B------:R-:W-:-:S04]  /*a6d0*/  UISETP.NE.AND UP0, UPT, UR52, 0x4, UPT ;  /* 0x000000043400788c */ /* 0x000fc8000bf05270 */
[----:B------:R-:W-:-:S12]  /*a6e0*/  USEL UR52, UR52, URZ, UP0 ;  /* 0x0000003f34347287 */ /* 0x000fd80008000000 */
.L_x_58:
[----:B------:R-:W-:Y:S04]  /*a6f0*/  BSSY B0, `(.L_x_62) ;  /* 0x0000033000007945 */ /* 0x000fe80003800000 */
[----:B------:R-:W-:Y:S05]  /*a700*/  @!P3 BRA `(.L_x_63) ;  /* 0x0000000000c4b947 */ /* 0x000fea0003800000 */
[----:B------:R-:W-:-:S06]  /*a710*/  UISETP.NE.AND UP0, UPT, UR48, 0x3, UPT ;  /* 0x000000033000788c */ /* 0x000fcc000bf05270 */
[----:B------:R-:W-:-:S13]  /*a720*/  PLOP3.LUT P4, PT, PT, PT, UP0, 0x80, 0x0 ;  /* 0x000000000000781c */ /* 0x000fda0003f8f008 */
[----:B------:R-:W-:Y:S05]  /*a730*/  @!P4 BRA `(.L_x_64) ;  /* 0x000000000004c947 */ /* 0x000fea0003800000 */
[----:B------:R-:W-:Y:S01]  /*a740*/  BPT.TRAP 0x1 ;  /* 0x000000040000795c */ /* 0x000fe20000300000 */
.L_x_64:
[----:B------:R-:W-:Y:S01]  /*a750*/  LEA R11, R0, UR50, 0x3 ;  /* 0x00000032000b7c11 */ /* 0x000fe2000f8e18ff */
[----:B------:R-:W-:Y:S01]  /*a760*/  BSSY B1, `(.L_x_65) ;  /* 0x0000004000017945 */ /* 0x000fe20003800000 */
[----:B------:R-:W-:-:S04]  /*a770*/  SHF.L.U32 R153, RZ, 0x1f, RZ ;  /* 0x0000001fff997819 */ /* 0x000fc800000006ff */
[----:B------:R-:W1:Y:S02]  /*a780*/  SYNCS.PHASECHK.TRANS64.TRYWAIT P4, [R11+URZ+0x30], R153 ;  /* 0x000030990b0075a7 */ /* 0x000e64000808017f */
[----:B-1----:R-:W-:Y:S05]  /*a790*/  @!P4 BRA `(.L_x_66) ;  /* 0x000000b80034c947 */ /* 0x002fea0003800000 */
.L_x_374:
[----:B------:R-:W-:Y:S05]  /*a7a0*/  BSYNC B1 ;  /* 0x0000000000017941 */ /* 0x000fea0003800000 */
.L_x_65:
[----:B------:R-:W-:Y:S05]  /*a7b0*/  @P2 BRA `(.L_x_67) ;  /* 0x0000000000942947 */ /* 0x000fea0003800000 */
[----:B------:R-:W-:Y:S01]  /*a7c0*/  IMAD R8, R0, 0x2000, R23 ;  /* 0x0000200000087824 */ /* 0x000fe200078e0217 */
[----:B------:R-:W-:Y:S05]  /*a7d0*/  WARPSYNC.ALL ;  /* 0x0000000000007948 */ /* 0x000fea0003800000 */
[----:B------:R-:W-:Y:S02]  /*a7e0*/  LEA R4, R22, R8, 0x1 ;  /* 0x0000000816047211 */ /* 0x000fe400078e08ff */
[----:B-1----:R-:W1:Y:S04]  /*a7f0*/  LDSM.16.M88.4 R8, [R8] ;  /* 0x000000000808783b */ /* 0x002e680000000200 */
[----:B------:R-:W2:Y:S01]  /*a800*/  LDSM.16.M88.4 R4, [R4] ;  /* 0x000000000404783b */ /* 0x000ea20000000200 */
[----:B-1----:R-:W-:Y:S01]  /*a810*/  IMAD.U32 R20, R8, 0x10000, RZ ;  /* 0x0001000008147824 */ /* 0x002fe200078e00ff */
[C---:B------:R-:W-:Y:S01]  /*a820*/  SHF.L.U32 R18, R9.reuse, 0x10, RZ ;  /* 0x0000001009127819 */ /* 0x040fe200000006ff */
[----:B------:R-:W-:Y:S01]  /*a830*/  IMAD.U32 R14, R10, 0x10000, RZ ;  /* 0x000100000a0e7824 */ /* 0x000fe200078e00ff */
[----:B------:R-:W-:Y:S01]  /*a840*/  LOP3.LUT R8, R8, 0xffff0000, RZ, 0xc0, !PT ;  /* 0xffff000008087812 */ /* 0x000fe200078ec0ff */
[----:B--2---:R-:W-:Y:S01]  /*a850*/  IMAD.U32 R2, R4, 0x10000, RZ ;  /* 0x0001000004027824 */ /* 0x004fe200078e00ff */
[----:B------:R-:W-:Y:S01]  /*a860*/  LOP3.LUT R9, R9, 0xffff0000, RZ, 0xc0, !PT ;  /* 0xffff000009097812 */ /* 0x000fe200078ec0ff */
[----:B------:R-:W-:Y:S01]  /*a870*/  IMAD.U32 R154, R6, 0x10000, RZ ;  /* 0x00010000069a7824 */ /* 0x000fe200078e00ff */
[----:B------:R-:W-:Y:S01]  /*a880*/  SHF.L.U32 R3, R5, 0x10, RZ ;  /* 0x0000001005037819 */ /* 0x000fe200000006ff */
[----:B------:R-:W-:Y:S01]  /*a890*/  FMUL R19, R16, R8 ;  /* 0x0000000810137220 */ /* 0x000fe20000400000 */
[----:B------:R-:W-:Y:S01]  /*a8a0*/  LOP3.LUT R10, R10, 0xffff0000, RZ, 0xc0, !PT ;  /* 0xffff00000a0a7812 */ /* 0x000fe200078ec0ff */
[C---:B------:R-:W-:Y:S01]  /*a8b0*/  FMUL R15, R16.reuse, R9 ;  /* 0x00000009100f7220 */ /* 0x040fe20000400000 */
[----:B------:R-:W-:Y:S01]  /*a8c0*/  SHF.L.U32 R12, R11, 0x10, RZ ;  /* 0x000000100b0c7819 */ /* 0x000fe200000006ff */
[----:B------:R-:W-:Y:S01]  /*a8d0*/  FMUL R9, R16, R2 ;  /* 0x0000000210097220 */ /* 0x000fe20000400000 */
[----:B------:R-:W-:Y:S01]  /*a8e0*/  LOP3.LUT R4, R4, 0xffff0000, RZ, 0xc0, !PT ;  /* 0xffff000004047812 */ /* 0x000fe200078ec0ff */
[C---:B------:R-:W-:Y:S01]  /*a8f0*/  FMUL R13, R16.reuse, R10 ;  /* 0x0000000a100d7220 */ /* 0x040fe20000400000 */
[----:B------:R-:W-:Y:S01]  /*a900*/  LOP3.LUT R5, R5, 0xffff0000, RZ, 0xc0, !PT ;  /* 0xffff000005057812 */ /* 0x000fe200078ec0ff */
[C---:B------:R-:W-:Y:S01]  /*a910*/  FMUL R20, R16.reuse, R20 ;  /* 0x0000001410147220 */ /* 0x040fe20000400000 */
[----:B------:R-:W-:Y:S01]  /*a920*/  LOP3.LUT R11, R11, 0xffff0000, RZ, 0xc0, !PT ;  /* 0xffff00000b0b7812 */ /* 0x000fe200078ec0ff */
[----:B------:R-:W-:Y:S01]  /*a930*/  FMUL R8, R16, R4 ;  /* 0x0000000410087220 */ /* 0x000fe20000400000 */
[----:B------:R-:W-:Y:S01]  /*a940*/  LOP3.LUT R153, R6, 0xffff0000, RZ, 0xc0, !PT ;  /* 0xffff000006997812 */ /* 0x000fe200078ec0ff */
[C---:B------:R-:W-:Y:S01]  /*a950*/  FMUL R6, R16.reuse, R5 ;  /* 0x0000000510067220 */ /* 0x040fe20000400000 */
[C---:B------:R-:W-:Y:S01]  /*a960*/  SHF.L.U32 R162, R7.reuse, 0x10, RZ ;  /* 0x0000001007a27819 */ /* 0x040fe200000006ff */
[C---:B------:R-:W-:Y:S01]  /*a970*/  FMUL R18, R16.reuse, R18 ;  /* 0x0000001210127220 */ /* 0x040fe20000400000 */
[----:B------:R-:W-:Y:S01]  /*a980*/  LOP3.LUT R155, R7, 0xffff0000, RZ, 0xc0, !PT ;  /* 0xffff0000079b7812 */ /* 0x000fe200078ec0ff */
[C---:B------:R-:W-:Y:S01]  /*a990*/  FMUL R7, R16.reuse, R3 ;  /* 0x0000000310077220 */ /* 0x040fe20000400000 */
[C---:B------:R-:W-:Y:S01]  /*a9a0*/  FMUL R14, R16.reuse, R14 ;  /* 0x0000000e100e7220 */ /* 0x040fe20000400000 */
[C---:B------:R-:W-:Y:S01]  /*a9b0*/  FMUL R12, R16.reuse, R12 ;  /* 0x0000000c100c7220 */ /* 0x040fe20000400000 */
[C---:B------:R-:W-:Y:S01]  /*a9c0*/  FMUL R10, R16.reuse, R11 ;  /* 0x0000000b100a7220 */ /* 0x040fe20000400000 */
[C---:B------:R-:W-:Y:S01]  /*a9d0*/  FMUL R5, R16.reuse, R154 ;  /* 0x0000009a10057220 */ /* 0x040fe20000400000 */
[C---:B------:R-:W-:Y:S01]  /*a9e0*/  FMUL R4, R16.reuse, R153 ;  /* 0x0000009910047220 */ /* 0x040fe20000400000 */
[C---:B------:R-:W-:Y:S01]  /*a9f0*/  FMUL R3, R16.reuse, R162 ;  /* 0x000000a210037220 */ /* 0x040fe20000400000 */
[----:B------:R-:W-:-:S07]  /*aa00*/  FMUL R2, R16, R155 ;  /* 0x0000009b10027220 */ /* 0x000fce0000400000 */
.L_x_67:
[----:B------:R-:W-:-:S07]  /*aa10*/  VIADD R0, R0, 0x1 ;  /* 0x0000000100007836 */ /* 0x000fce0000000000 */
.L_x_63:
[----:B------:R-:W-:Y:S05]  /*aa20*/  BSYNC B0 ;  /* 0x0000000000007941 */ /* 0x000fea0003800000 */
.L_x_62:
[C---:B-1----:R-:W-:Y:S01]  /*aa30*/  FFMA R11, R17.reuse, R24, R20 ;  /* 0x00000018110b7223 */ /* 0x042fe20000000014 */
[C---:B------:R-:W-:Y:S01]  /*aa40*/  FFMA R24, R17.reuse, R25, R19 ;  /* 0x0000001911187223 */ /* 0x040fe20000000013 */
[C---:B------:R-:W-:Y:S01]  /*aa50*/  FFMA R25, R17.reuse, R27, R15 ;  /* 0x0000001b11197223 */ /* 0x040fe2000000000f */
[C---:B------:R-:W-:Y:S01]  /*aa60*/  FFMA R28, R17.reuse, R28, R14 ;  /* 0x0000001c111c7223 */ /* 0x040fe2000000000e */
[C---:B------:R-:W-:Y:S01]  /*aa70*/  FFMA R30, R17.reuse, R30, R12 ;  /* 0x0000001e111e7223 */ /* 0x040fe2000000000c */
[C---:B------:R-:W-:Y:S01]  /*aa80*/  FFMA R27, R17.reuse, R31, R10 ;  /* 0x0000001f111b7223 */ /* 0x040fe2000000000a */
[----:B------:R-:W-:Y:S01]  /*aa90*/  F2FP.BF16.F32.PACK_AB R24, R24, R11 ;  /* 0x0000000b1818723e */ /* 0x000fe200000010ff */
[C---:B------:R-:W-:Y:S01]  /*aaa0*/  FFMA R11, R17.reuse, R26, R18 ;  /* 0x0000001a110b7223 */ /* 0x040fe20000000012 */
[----:B------:R-:W-:Y:S01]  /*aab0*/  FFMA R26, R17, R29, R13 ;  /* 0x0000001d111a7223 */ /* 0x000fe2000000000d */
[----:B------:R-:W-:Y:S05]  /*aac0*/  WARPSYNC.ALL ;  /* 0x0000000000007948 */ /* 0x000fea0003800000 */
[----:B------:R-:W-:Y:S01]  /*aad0*/  F2FP.BF16.F32.PACK_AB R25, R25, R11 ;  /* 0x0000000b1919723e */ /* 0x000fe200000010ff */
[C---:B------:R-:W-:Y:S01]  /*aae0*/  FFMA R32, R17.reuse, R32, R9 ;  /* 0x0000002011207223 */ /* 0x040fe20000000009 */
[----:B------:R-:W-:Y:S01]  /*aaf0*/  F2FP.BF16.F32.PACK_AB R26, R26, R28 ;  /* 0x0000001c1a1a723e */ /* 0x000fe200000010ff */
[----:B------:R-:W-:Y:S01]  /*ab00*/  FFMA R34, R17, R34, R7 ;  /* 0x0000002211227223 */ /* 0x000fe20000000007 */
[----:B------:R-:W-:Y:S01]  /*ab10*/  F2FP.BF16.F32.PACK_AB R27, R27, R30 ;  /* 0x0000001e1b1b723e */ /* 0x000fe200000010ff */
[C---:B------:R-:W-:Y:S01]  /*ab20*/  FFMA R36, R17.reuse, R36, R5 ;  /* 0x0000002411247223 */ /* 0x040fe20000000005 */
[C---:B------:R-:W-:Y:S01]  /*ab30*/  FFMA R38, R17.reuse, R38, R3 ;  /* 0x0000002611267223 */ /* 0x040fe20000000003 */
[----:B------:R-:W-:Y:S02]  /*ab40*/  BSSY B0, `(.L_x_68) ;  /* 0x000001c000007945 */ /* 0x000fe40003800000 */
[----:B------:R1:W-:Y:S02]  /*ab50*/  STSM.16.M88.4 [R21+0x2200], R24 ;  /* 0x0022001815007844 */ /* 0x0003e40000000200 */
[C---:B-1----:R-:W-:Y:S01]  /*ab60*/  FFMA R24, R17.reuse, R33, R8 ;  /* 0x0000002111187223 */ /* 0x042fe20000000008 */
[C---:B------:R-:W-:Y:S01]  /*ab70*/  FFMA R25, R17.reuse, R35, R6 ;  /* 0x0000002311197223 */ /* 0x040fe20000000006 */
[C---:B------:R-:W-:Y:S01]  /*ab80*/  FFMA R26, R17.reuse, R37, R4 ;  /* 0x00000025111a7223 */ /* 0x040fe20000000004 */
[----:B------:R-:W-:-:S02]  /*ab90*/  FFMA R27, R17, R39, R2 ;  /* 0x00000027111b7223 */ /* 0x000fc40000000002 */
[----:B------:R-:W-:Y:S02]  /*aba0*/  F2FP.BF16.F32.PACK_AB R24, R24, R32 ;  /* 0x000000201818723e */ /* 0x000fe400000010ff */
[----:B------:R-:W-:Y:S02]  /*abb0*/  F2FP.BF16.F32.PACK_AB R25, R25, R34 ;  /* 0x000000221919723e */ /* 0x000fe400000010ff */
[----:B------:R-:W-:Y:S02]  /*abc0*/  F2FP.BF16.F32.PACK_AB R26, R26, R36 ;  /* 0x000000241a1a723e */ /* 0x000fe400000010ff */
[----:B------:R-:W-:-:S05]  /*abd0*/  F2FP.BF16.F32.PACK_AB R27, R27, R38 ;  /* 0x000000261b1b723e */ /* 0x000fca00000010ff */
        /* <DEDUP_REMOVED lines=11> */
[----:B------:R-:W-:Y:S02]  /*ac90*/  UIADD3 UR4, UR50, 0x2200, URZ ;  /* 0x0000220032047890 */ /* 0x000fe4000fffe03f */
[----:B------:R-:W-:Y:S01]  /*aca0*/  UIADD3.X UR9, URZ, UR61, URZ, UP0, !UPT ;  /* 0x0000003d3f097290 */ /* 0x000fe200087fe43f */
[----:B------:R-:W-:Y:S01]  /*acb0*/  UMOV UR5, UR41 ;  /* 0x0000002900057c82 */ /* 0x000fe20008000000 */
[----:B------:R-:W-:-:S07]  /*acc0*/  UMOV UR7, UR43 ;  /* 0x0000002b00077c82 */ /* 0x000fce0008000000 */
[----:B------:R2:W-:Y:S01]  /*acd0*/  UTMASTG.3D [UR4], [UR8] ;  /* 0x00000004080073b5 */ /* 0x0005e20008010000 */
[----:B------:R0:W-:Y:S01]  /*ace0*/  UTMACMDFLUSH ;  /* 0x00000000000079b7 */ /* 0x0001e20000000000 */
[----:B--2---:R-:W-:-:S04]  /*acf0*/  DEPBAR.LE SB0, 0x1 ;  /* 0x000080400000791a */ /* 0x004fc80000000000 */
.L_x_69:
[----:B------:R-:W-:Y:S05]  /*ad00*/  BSYNC B0 ;  /* 0x0000000000007941 */ /* 0x000fea0003800000 */
.L_x_68:
[----:B------:R-:W-:Y:S01]  /*ad10*/  IADD3 R34, R21, 0x2200, RZ ;  /* 0x0000220015227810 */ /* 0x000fe20007ffe0ff */
[----:B------:R-:W-:Y:S04]  /*ad20*/  BAR.SYNC.DEFER_BLOCKING 0x1, 0x100 ;  /* 0x0044000000007b1d */ /* 0x000fe80000010000 */
[----:B------:R-:W-:Y:S02]  /*ad30*/  IMAD R34, R22, 0x2, R34 ;  /* 0x0000000216227824 */ /* 0x000fe400078e0222 */
[----:B------:R-:W-:Y:S04]  /*ad40*/  BSSY B0, `(.L_x_70) ;  /* 0x000000a000007945 */ /* 0x000fe80003800000 */
[----:B------:R-:W-:Y:S05]  /*ad50*/  @!P3 BRA `(.L_x_71) ;  /* 0x000000000020b947 */ /* 0x000fea0003800000 */
[----:B------:R-:W-:-:S06]  /*ad60*/  UISETP.NE.AND UP0, UPT, UR48, 0x3, UPT ;  /* 0x000000033000788c */ /* 0x000fcc000bf05270 */
[----:B------:R-:W-:-:S13]  /*ad70*/  PLOP3.LUT P4, PT, PT, PT, UP0, 0x80, 0x0 ;  /* 0x000000000000781c */ /* 0x000fda0003f8f008 */
[----:B------:R-:W-:Y:S05]  /*ad80*/  @!P4 BRA `(.L_x_72) ;  /* 0x000000000004c947 */ /* 0x000fea0003800000 */
[----:B------:R-:W-:Y:S01]  /*ad90*/  BPT.TRAP 0x1 ;  /* 0x000000040000795c */ /* 0x000fe20000300000 */
.L_x_72:
[----:B------:R-:W-:-:S04]  /*ada0*/  ULEA UR4, UR52, UR50, 0x3 ;  /* 0x0000003234047291 */ /* 0x000fc8000f8e183f */
[----:B------:R-:W-:-:S04]  /*adb0*/  UIADD3 UR4, UR4, 0x50, URZ ;  /* 0x0000005004047890 */ /* 0x000fc8000fffe03f */
[----:B------:R-:W-:-:S09]  /*adc0*/  UPRMT UR4, UR49, 0x654, UR4 ;  /* 0x0000065431047896 */ /* 0x000fd20008000004 */
[----:B------:R-:W-:Y:S03]  /*add0*/  SYNCS.ARRIVE.TRANS64.RED.A1T0 RZ, [UR4], RZ ;  /* 0x000000ffffff79a7 */ /* 0x000fe60008100404 */
.L_x_71:
[----:B------:R-:W-:Y:S05]  /*ade0*/  BSYNC B0 ;  /* 0x0000000000007941 */ /* 0x000fea0003800000 */
.L_x_70:
[----:B------:R-:W-:Y:S01]  /*adf0*/  UIADD3 UR52, UR52, 0x1, URZ ;  /* 0x0000000134347890 */ /* 0x000fe2000fffe03f */
[----:B------:R-:W-:Y:S01]  /*ae00*/  BSSY B0, `(.L_x_73) ;  /* 0x0000039000007945 */ /* 0x000fe20003800000 */
[----:B------:R-:W-:Y:S02]  /*ae10*/  MOV R11, RZ ;  /* 0x000000ff000b7202 */ /* 0x000fe40000000f00 */
[----:B------:R-:W-:-:S04]  /*ae20*/  UISETP.NE.AND UP0, UPT, UR52, 0x4, UPT ;  /* 0x000000043400788c */ /* 0x000fc8000bf05270 */
[----:B------:R-:W-:Y:S01]  /*ae30*/  USEL UR52, UR52, URZ, UP0 ;  /* 0x0000003f34347287 */ /* 0x000fe20008000000 */
[----:B------:R-:W-:Y:S11]  /*ae40*/  @!P3 BRA `(.L_x_74) ;  /* 0x0000000000d0b947 */ /* 0x000ff60003800000 */
[----:B------:R-:W-:-:S06]  /*ae50*/  UISETP.NE.AND UP0, UPT, UR48, 0x3, UPT ;  /* 0x000000033000788c */ /* 0x000fcc000bf05270 */
[----:B------:R-:W-:-:S13]  /*ae60*/  PLOP3.LUT P4, PT, PT, PT, UP0, 0x80, 0x0 ;  /* 0x000000000000781c */ /* 0x000fda0003f8f008 */
[----:B------:R-:W-:Y:S05]  /*ae70*/  @!P4 BRA `(.L_x_75) ;  /* 0x000000000004c947 */ /* 0x000fea0003800000 */
[----:B------:R-:W-:Y:S01]  /*ae80*/  BPT.TRAP 0x1 ;  /* 0x000000040000795c */ /* 0x000fe20000300000 */
.L_x_75:
[----:B------:R-:W-:Y:S01]  /*ae90*/  LEA R11, R0, UR50, 0x3 ;  /* 0x00000032000b7c11 */ /* 0x000fe2000f8e18ff */
[----:B------:R-:W-:Y:S01]  /*aea0*/  BSSY B1, `(.L_x_76) ;  /* 0x0000004000017945 */ /* 0x000fe20003800000 */
[----:B-1----:R-:W-:-:S04]  /*aeb0*/  SHF.L.U32 R24, RZ, 0x1f, RZ ;  /* 0x0000001fff187819 */ /* 0x002fc800000006ff */
[----:B------:R-:W1:Y:S02]  /*aec0*/  SYNCS.PHASECHK.TRANS64.TRYWAIT P4, [R11+URZ+0x30], R24 ;  /* 0x000030180b0075a7 */ /* 0x000e64000808017f */
[----:B-1----:R-:W-:Y:S05]  /*aed0*/  @!P4 BRA `(.L_x_77) ;  /* 0x000000b00078c947 */ /* 0x002fea0003800000 */
.L_x_375:
[----:B------:R-:W-:Y:S05]  /*aee0*/  BSYNC B1 ;  /* 0x0000000000017941 */ /* 0x000fea0003800000 */
.L_x_76:
        /* <DEDUP_REMOVED lines=38> */
.L_x_78:
[----:B------:R-:W-:-:S05]  /*b150*/  VIADD R0, R0, 0x1 ;  /* 0x0000000100007836 */ /* 0x000fca0000000000 */
[----:B------:R-:W-:-:S04]  /*b160*/  ISETP.NE.AND P4, PT, R0, 0x4, PT ;  /* 0x000000040000780c */ /* 0x000fc80003f85270 */
[----:B------:R-:W-:Y:S02]  /*b170*/  SEL R0, R0, RZ, P4 ;  /* 0x000000ff00007207 */ /* 0x000fe40002000000 */
[----:B-1----:R-:W-:-:S07]  /*b180*/  SEL R11, RZ, 0x1, P4 ;  /* 0x00000001ff0b7807 */ /* 0x002fce0002000000 */
.L_x_74:
[----:B------:R-:W-:Y:S05]  /*b190*/  BSYNC B0 ;  /* 0x0000000000007941 */ /* 0x000fea0003800000 */
.L_x_73:
[----:B-1----:R-:W2:Y:S04]  /*b1a0*/  LDL.LU R25, [R1+0x40] ;  /* 0x0000400001197983 */ /* 0x002ea80000300800 */
[----:B------:R-:W3:Y:S04]  /*b1b0*/  LDL.LU R24, [R1+0x44] ;  /* 0x0000440001187983 */ /* 0x000ee80000300800 */
[----:B------:R-:W4:Y:S04]  /*b1c0*/  LDL.LU R30, [R1+0x48] ;  /* 0x00004800011e7983 */ /* 0x000f280000300800 */
[----:B------:R-:W5:Y:S04]  /*b1d0*/  LDL.LU R153, [R1+0x4c] ;  /* 0x00004c0001997983 */ /* 0x000f680000300800 */
        /* <DEDUP_REMOVED lines=11> */
[----:B------:R-:W5:Y:S01]  /*b290*/  LDL.LU R31, [R1+0x7c] ;  /* 0x00007c00011f7983 */ /* 0x000f620000300800 */
[----:B------:R-:W-:Y:S05]  /*b2a0*/  WARPSYNC.ALL ;  /* 0x0000000000007948 */ /* 0x000fea0003800000 */
[----:B------:R-:W-:Y:S01]  /*b2b0*/  BSSY B0, `(.L_x_79) ;  /* 0x000002c000007945 */ /* 0x000fe20003800000 */
[C---:B--2---:R-:W-:Y:S01]  /*b2c0*/  FFMA R25, R17.reuse, R25, R20 ;  /* 0x0000001911197223 */ /* 0x044fe20000000014 */
[C---:B---3--:R-:W-:Y:S01]  /*b2d0*/  FFMA R24, R17.reuse, R24, R19 ;  /* 0x0000001811187223 */ /* 0x048fe20000000013 */
[----:B----4-:R-:W-:-:S04]  /*b2e0*/  FFMA R30, R17, R30, R18 ;  /* 0x0000001e111e7223 */ /* 0x010fc80000000012 */
[----:B------:R-:W-:Y:S01]  /*b2f0*/  F2FP.BF16.F32.PACK_AB R24, R24, R25 ;  /* 0x000000191818723e */ /* 0x000fe200000010ff */
[C---:B-----5:R-:W-:Y:S01]  /*b300*/  FFMA R25, R17.reuse, R153, R15 ;  /* 0x0000009911197223 */ /* 0x060fe2000000000f */
[----:B------:R-:W-:-:S04]  /*b310*/  FFMA R29, R17, R29, R14 ;  /* 0x0000001d111d7223 */ /* 0x000fc8000000000e */
[----:B------:R-:W-:Y:S01]  /*b320*/  F2FP.BF16.F32.PACK_AB R25, R25, R30 ;  /* 0x0000001e1919723e */ /* 0x000fe200000010ff */
[C---:B------:R-:W-:Y:S01]  /*b330*/  FFMA R26, R17.reuse, R26, R13 ;  /* 0x0000001a111a7223 */ /* 0x040fe2000000000d */
[----:B------:R-:W-:-:S04]  /*b340*/  FFMA R28, R17, R28, R12 ;  /* 0x0000001c111c7223 */ /* 0x000fc8000000000c */
[----:B------:R-:W-:Y:S01]  /*b350*/  F2FP.BF16.F32.PACK_AB R26, R26, R29 ;  /* 0x0000001d1a1a723e */ /* 0x000fe200000010ff */
[----:B------:R-:W-:-:S05]  /*b360*/  FFMA R27, R17, R27, R10 ;  /* 0x0000001b111b7223 */ /* 0x000fca000000000a */
[----:B------:R-:W-:-:S05]  /*b370*/  F2FP.BF16.F32.PACK_AB R27, R27, R28 ;  /* 0x0000001c1b1b723e */ /* 0x000fca00000010ff */
[----:B------:R1:W-:Y:S01]  /*b380*/  STSM.16.M88.4 [R21+0x4200], R24 ;  /* 0x0042001815007844 */ /* 0x0003e20000000200 */
[C---:B------:R-:W-:Y:S01]  /*b390*/  FFMA R30, R17.reuse, R37, R7 ;  /* 0x00000025111e7223 */ /* 0x040fe20000000007 */
[C---:B------:R-:W-:Y:S01]  /*b3a0*/  FFMA R29, R17.reuse, R35, R5 ;  /* 0x00000023111d7223 */ /* 0x040fe20000000005 */
[C---:B-1----:R-:W-:Y:S01]  /*b3b0*/  FFMA R25, R17.reuse, R39, R9 ;  /* 0x0000002711197223 */ /* 0x042fe20000000009 */
[C---:B------:R-:W-:Y:S01]  /*b3c0*/  FFMA R24, R17.reuse, R38, R8 ;  /* 0x0000002611187223 */ /* 0x040fe20000000008 */
[C---:B------:R-:W-:Y:S01]  /*b3d0*/  FFMA R26, R17.reuse, R33, R4 ;  /* 0x00000021111a7223 */ /* 0x040fe20000000004 */
[----:B------:R-:W-:-:S03]  /*b3e0*/  FFMA R28, R17, R32, R3 ;  /* 0x00000020111c7223 */ /* 0x000fc60000000003 */
[----:B------:R-:W-:Y:S01]  /*b3f0*/  F2FP.BF16.F32.PACK_AB R24, R24, R25 ;  /* 0x000000191818723e */ /* 0x000fe200000010ff */
[C---:B------:R-:W-:Y:S01]  /*b400*/  FFMA R25, R17.reuse, R36, R6 ;  /* 0x0000002411197223 */ /* 0x040fe20000000006 */
[----:B------:R-:W-:Y:S01]  /*b410*/  FFMA R27, R17, R31, R2 ;  /* 0x0000001f111b7223 */ /* 0x000fe20000000002 */
[----:B------:R-:W-:-:S03]  /*b420*/  F2FP.BF16.F32.PACK_AB R26, R26, R29 ;  /* 0x0000001d1a1a723e */ /* 0x000fc600000010ff */
        /* <DEDUP_REMOVED lines=20> */
.L_x_80:
[----:B------:R-:W-:Y:S05]  /*b570*/  BSYNC B0 ;  /* 0x0000000000007941 */ /* 0x000fea0003800000 */
.L_x_79:
        /* <DEDUP_REMOVED lines=9> */
.L_x_83:
[----:B------:R-:W-:-:S04]  /*b610*/  ULEA UR4, UR52, UR50, 0x3 ;  /* 0x0000003234047291 */ /* 0x000fc8000f8e183f */
[----:B------:R-:W-:-:S04]  /*b620*/  UIADD3 UR4, UR4, 0x50, URZ ;  /* 0x0000005004047890 */ /* 0x000fc8000fffe03f */
[----:B------:R-:W-:-:S09]  /*b630*/  UPRMT UR4, UR49, 0x654, UR4 ;  /* 0x0000065431047896 */ /* 0x000fd20008000004 */
[----:B------:R-:W-:Y:S03]  /*b640*/  SYNCS.ARRIVE.TRANS64.RED.A1T0 RZ, [UR4], RZ ;  /* 0x000000ffffff79a7 */ /* 0x000fe60008100404 */
.L_x_82:
[----:B------:R-:W-:Y:S05]  /*b650*/  BSYNC B0 ;  /* 0x0000000000007941 */ /* 0x000fea0003800000 */
.L_x_81:
[----:B------:R-:W-:Y:S01]  /*b660*/  UIADD3 UR4, UR52, 0x1, URZ ;  /* 0x0000000134047890 */ /* 0x000fe2000fffe03f */
[----:B------:R-:W-:Y:S03]  /*b670*/  BSSY B0, `(.L_x_84) ;  /* 0x0000039000007945 */ /* 0x000fe60003800000 */
[----:B------:R-:W-:-:S04]  /*b680*/  UISETP.NE.AND UP0, UPT, UR4, 0x4, UPT ;  /* 0x000000040400788c */ /* 0x000fc8000bf05270 */
[----:B------:R-:W-:Y:S01]  /*b690*/  USEL UR8, UR4, URZ, UP0 ;  /* 0x0000003f04087287 */ /* 0x000fe20008000000 */
[----:B------:R-:W-:Y:S11]  /*b6a0*/  @!P3 BRA `(.L_x_85) ;  /* 0x0000000000d4b947 */ /* 0x000ff60003800000 */
[----:B------:R-:W-:-:S06]  /*b6b0*/  UISETP.NE.AND UP0, UPT, UR48, 0x3, UPT ;  /* 0x000000033000788c */ /* 0x000fcc000bf05270 */
[----:B------:R-:W-:-:S13]  /*b6c0*/  PLOP3.LUT P4, PT, PT, PT, UP0, 0x80, 0x0 ;  /* 0x000000000000781c */ /* 0x000fda0003f8f008 */
[----:B------:R-:W-:Y:S05]  /*b6d0*/  @!P4 BRA `(.L_x_86) ;  /* 0x000000000004c947 */ /* 0x000fea0003800000 */
[----:B------:R-:W-:Y:S01]  /*b6e0*/  BPT.TRAP 0x1 ;  /* 0x000000040000795c */ /* 0x000fe20000300000 */
.L_x_86:
[----:B-1----:R-:W-:Y:S01]  /*b6f0*/  LEA R24, R0, UR50, 0x3 ;  /* 0x0000003200187c11 */ /* 0x002fe2000f8e18ff */
[----:B------:R-:W-:Y:S01]  /*b700*/  BSSY B1, `(.L_x_87) ;  /* 0x0000004000017945 */ /* 0x000fe20003800000 */
[----:B------:R-:W-:-:S04]  /*b710*/  SHF.L.U32 R25, R11, 0x1f, RZ ;  /* 0x0000001f0b197819 */ /* 0x000fc800000006ff */
[----:B------:R-:W1:Y:S02]  /*b720*/  SYNCS.PHASECHK.TRANS64.TRYWAIT P4, [R24+URZ+0x30], R25 ;  /* 0x00003019180075a7 */ /* 0x000e64000808017f */
[----:B-1----:R-:W-:Y:S05]  /*b730*/  @!P4 BRA `(.L_x_88) ;  /* 0x000000a80074c947 */ /* 0x002fea0003800000 */
.L_x_376:
[----:B------:R-:W-:Y:S05]  /*b740*/  BSYNC B1 ;  /* 0x0000000000017941 */ /* 0x000fea0003800000 */
.L_x_87:
[----:B------:R-:W-:Y:S05]  /*b750*/  @P2 BRA `(.L_x_89) ;  /* 0x0000000000942947 */ /* 0x000fea0003800000 */
[----:B------:R-:W-:Y:S01]  /*b760*/  LEA R19, R0, R23, 0xd ;  /* 0x0000001700137211 */ /* 0x000fe200078e68ff */
[----:B------:R-:W-:Y:S05]  /*b770*/  WARPSYNC.ALL ;  /* 0x0000000000007948 */ /* 0x000fea0003800000 */
[----:B------:R-:W-:Y:S01]  /*b780*/  IMAD R12, R22, 0x2, R19 ;  /* 0x00000002160c7824 */ /* 0x000fe200078e0213 */
[----:B------:R-:W2:Y:S05]  /*b790*/  LDSM.16.M88.4 R4, [R19] ;  /* 0x000000001304783b */ /* 0x000eaa0000000200 */
[----:B------:R-:W1:Y:S01]  /*b7a0*/  LDSM.16.M88.4 R12, [R12] ;  /* 0x000000000c0c783b */ /* 0x000e620000000200 */
[----:B--2---:R-:W-:Y:S01]  /*b7b0*/  SHF.L.U32 R20, R4, 0x10, RZ ;  /* 0x0000001004147819 */ /* 0x004fe200000006ff */
[----:B------:R-:W-:Y:S01]  /*b7c0*/  IMAD.U32 R18, R5, 0x10000, RZ ;  /* 0x0001000005127824 */ /* 0x000fe200078e00ff */
[----:B------:R-:W-:Y:S01]  /*b7d0*/  SHF.L.U32 R2, R6, 0x10, RZ ;  /* 0x0000001006027819 */ /* 0x000fe200000006ff */
[----:B------:R-:W-:Y:S01]  /*b7e0*/  IMAD.U32 R3, R7, 0x10000, RZ ;  /* 0x0001000007037824 */ /* 0x000fe200078e00ff */
[----:B------:R-:W-:Y:S01]  /*b7f0*/  LOP3.LUT R4, R4, 0xffff0000, RZ, 0xc0, !PT ;  /* 0xffff000004047812 */ /* 0x000fe200078ec0ff */
[----:B-1----:R-:W-:Y:S01]  /*b800*/  IMAD.U32 R25, R13, 0x10000, RZ ;  /* 0x000100000d197824 */ /* 0x002fe200078e00ff */
[----:B------:R-:W-:Y:S01]  /*b810*/  LOP3.LUT R5, R5, 0xffff0000, RZ, 0xc0, !PT ;  /* 0xffff000005057812 */ /* 0x000fe200078ec0ff */
[----:B------:R-:W-:Y:S01]  /*b820*/  IMAD.U32 R29, R15, 0x10000, RZ ;  /* 0x000100000f1d7824 */ /* 0x000fe200078e00ff */
[----:B------:R-:W-:Y:S01]  /*b830*/  LOP3.LUT R6, R6, 0xffff0000, RZ, 0xc0, !PT ;  /* 0xffff000006067812 */ /* 0x000fe200078ec0ff */
[C---:B------:R-:W-:Y:S01]  /*b840*/  FMUL R19, R16.reuse, R4 ;  /* 0x0000000410137220 */ /* 0x040fe20000400000 */
[----:B------:R-:W-:Y:S01]  /*b850*/  LOP3.LUT R7, R7, 0xffff0000, RZ, 0xc0, !PT ;  /* 0xffff000007077812 */ /* 0x000fe200078ec0ff */
[----:B------:R-:W-:Y:S01]  /*b860*/  FMUL R20, R16, R20 ;  /* 0x0000001410147220 */ /* 0x000fe20000400000 */
[----:B------:R-:W-:Y:S01]  /*b870*/  SHF.L.U32 R9, R12, 0x10, RZ ;  /* 0x000000100c097819 */ /* 0x000fe200000006ff */
[----:B------:R-:W-:Y:S01]  /*b880*/  FMUL R18, R16, R18 ;  /* 0x0000001210127220 */ /* 0x000fe20000400000 */
        /* <DEDUP_REMOVED lines=18> */
.L_x_89:
[----:B------:R-:W-:-:S04]  /*b9b0*/  IADD3 R0, R0, 0x1, RZ ;  /* 0x0000000100007810 */ /* 0x000fc80007ffe0ff */
[----:B------:R-:W-:-:S04]  /*b9c0*/  ISETP.NE.AND P4, PT, R0, 0x4, PT ;  /* 0x000000040000780c */ /* 0x000fc80003f85270 */
[----:B-1----:R-:W-:Y:S02]  /*b9d0*/  SEL R24, RZ, 0x1, P4 ;  /* 0x00000001ff187807 */ /* 0x002fe40002000000 */
[----:B------:R-:W-:Y:S02]  /*b9e0*/  SEL R0, R0, RZ, P4 ;  /* 0x000000ff00007207 */ /* 0x000fe40002000000 */
[----:B------:R-:W-:-:S07]  /*b9f0*/  LOP3.LUT R11, R11, R24, RZ, 0x3c, !PT ;  /* 0x000000180b0b7212 */ /* 0x000fce00078e3cff */
.L_x_85:
[----:B------:R-:W-:Y:S05]  /*ba00*/  BSYNC B0 ;  /* 0x0000000000007941 */ /* 0x000fea0003800000 */
.L_x_84:
[C---:B------:R-:W-:Y:S01]  /*ba10*/  FFMA R40, R17.reuse, R40, R20 ;  /* 0x0000002811287223 */ /* 0x040fe20000000014 */
[C---:B-1----:R-:W-:Y:S01]  /*ba20*/  FFMA R24, R17.reuse, R41, R19 ;  /* 0x0000002911187223 */ /* 0x042fe20000000013 */
[C---:B------:R-:W-:Y:S01]  /*ba30*/  FFMA R42, R17.reuse, R42, R18 ;  /* 0x0000002a112a7223 */ /* 0x040fe20000000012 */
[C---:B------:R-:W-:Y:S01]  /*ba40*/  FFMA R25, R17.reuse, R43, R15 ;  /* 0x0000002b11197223 */ /* 0x040fe2000000000f */
[C---:B------:R-:W-:Y:S01]  /*ba50*/  FFMA R44, R17.reuse, R44, R14 ;  /* 0x0000002c112c7223 */ /* 0x040fe2000000000e */
[C---:B------:R-:W-:Y:S01]  /*ba60*/  FFMA R26, R17.reuse, R45, R13 ;  /* 0x0000002d111a7223 */ /* 0x040fe2000000000d */
[C---:B------:R-:W-:Y:S01]  /*ba70*/  FFMA R27, R17.reuse, R46, R12 ;  /* 0x0000002e111b7223 */ /* 0x040fe2000000000c */
[----:B------:R-:W-:Y:S01]  /*ba80*/  FFMA R47, R17, R47, R10 ;  /* 0x0000002f112f7223 */ /* 0x000fe2000000000a */
[----:B------:R-:W-:Y:S01]  /*ba90*/  F2FP.BF16.F32.PACK_AB R24, R24, R40 ;  /* 0x000000281818723e */ /* 0x000fe200000010ff */
        /* <DEDUP_REMOVED lines=30> */
[----:B------:R-:W-:Y:S02]  /*bc80*/  UIADD3 UR4, UR50, 0x6200, URZ ;  /* 0x0000620032047890 */ /* 0x000fe4000fffe03f */
[----:B------:R-:W-:Y:S01]  /*bc90*/  UIADD3.X UR11, URZ, UR61, URZ, UP0, !UPT ;  /* 0x0000003d3f0b7290 */ /* 0x000fe200087fe43f */
[----:B------:R-:W-:-:S08]  /*bca0*/  UMOV UR7, UR43 ;  /* 0x0000002b00077c82 */ /* 0x000fd00008000000 */
[----:B------:R2:W-:Y:S01]  /*bcb0*/  UTMASTG.3D [UR4], [UR10] ;  /* 0x000000040a0073b5 */ /* 0x0005e20008010000 */
[----:B------:R0:W-:Y:S01]  /*bcc0*/  UTMACMDFLUSH ;  /* 0x00000000000079b7 */ /* 0x0001e20000000000 */
[----:B--2---:R-:W-:-:S04]  /*bcd0*/  DEPBAR.LE SB0, 0x1 ;  /* 0x000080400000791a */ /* 0x004fc80000000000 */
.L_x_91:
[----:B------:R-:W-:Y:S05]  /*bce0*/  BSYNC B0 ;  /* 0x0000000000007941 */ /* 0x000fea0003800000 */
.L_x_90:
[----:B-1----:R-:W-:Y:S01]  /*bcf0*/  VIADD R25, R21, 0x6200 ;  /* 0x0000620015197836 */ /* 0x002fe20000000000 */
[----:B------:R-:W-:Y:S04]  /*bd00*/  BAR.SYNC.DEFER_BLOCKING 0x1, 0x100 ;  /* 0x0044000000007b1d */ /* 0x000fe80000010000 */
[----:B------:R-:W-:Y:S02]  /*bd10*/  LEA R32, R22, R25, 0x1 ;  /* 0x0000001916207211 */ /* 0x000fe400078e08ff */
[----:B------:R-:W-:Y:S04]  /*bd20*/  BSSY B0, `(.L_x_92) ;  /* 0x000000a000007945 */ /* 0x000fe80003800000 */
[----:B------:R-:W-:Y:S05]  /*bd30*/  @!P3 BRA `(.L_x_93) ;  /* 0x000000000020b947 */ /* 0x000fea0003800000 */
[----:B------:R-:W-:-:S06]  /*bd40*/  UISETP.NE.AND UP0, UPT, UR48, 0x3, UPT ;  /* 0x000000033000788c */ /* 0x000fcc000bf05270 */
[----:B------:R-:W-:-:S13]  /*bd50*/  PLOP3.LUT P4, PT, PT, PT, UP0, 0x80, 0x0 ;  /* 0x000000000000781c */ /* 0x000fda0003f8f008 */
[----:B------:R-:W-:Y:S05]  /*bd60*/  @!P4 BRA `(.L_x_94) ;  /* 0x000000000004c947 */ /* 0x000fea0003800000 */
[----:B------:R-:W-:Y:S01]  /*bd70*/  BPT.TRAP 0x1 ;  /* 0x000000040000795c */ /* 0x000fe20000300000 */
.L_x_94:
[----:B------:R-:W-:-:S04]  /*bd80*/  ULEA UR4, UR8, UR50, 0x3 ;  /* 0x0000003208047291 */ /* 0x000fc8000f8e183f */
[----:B------:R-:W-:-:S04]  /*bd90*/  UIADD3 UR4, UR4, 0x50, URZ ;  /* 0x0000005004047890 */ /* 0x000fc8000fffe03f */
[----:B------:R-:W-:-:S09]  /*bda0*/  UPRMT UR4, UR49, 0x654, UR4 ;  /* 0x0000065431047896 */ /* 0x000fd20008000004 */
[----:B------:R-:W-:Y:S03]  /*bdb0*/  SYNCS.ARRIVE.TRANS64.RED.A1T0 RZ, [UR4], RZ ;  /* 0x000000ffffff79a7 */ /* 0x000fe60008100404 */
.L_x_93:
[----:B------:R-:W-:Y:S05]  /*bdc0*/  BSYNC B0 ;  /* 0x0000000000007941 */ /* 0x000fea0003800000 */
.L_x_92:
        /* <DEDUP_REMOVED lines=9> */
.L_x_97:
[C---:B------:R-:W-:Y:S01]  /*be60*/  LEA R25, R0.reuse, UR50, 0x3 ;  /* 0x0000003200197c11 */ /* 0x040fe2000f8e18ff */
[----:B------:R-:W-:Y:S01]  /*be70*/  VIADD R24, R0, 0x1 ;  /* 0x0000000100187836 */ /* 0x000fe20000000000 */
[----:B------:R-:W-:Y:S01]  /*be80*/  SHF.L.U32 R26, R11, 0x1f, RZ ;  /* 0x0000001f0b1a7819 */ /* 0x000fe200000006ff */
[----:B------:R-:W-:Y:S03]  /*be90*/  BSSY B1, `(.L_x_98) ;  /* 0x0000004000017945 */ /* 0x000fe60003800000 */
[----:B------:R-:W1:Y:S01]  /*bea0*/  SYNCS.PHASECHK.TRANS64.TRYWAIT P5, [R25+URZ+0x30], R26 ;  /* 0x0000301a190075a7 */ /* 0x000e6200080a017f */
[----:B------:R-:W-:Y:S01]  /*beb0*/  ISETP.NE.AND P4, PT, R24, 0x4, PT ;  /* 0x000000041800780c */ /* 0x000fe20003f85270 */
[----:B-1----:R-:W-:-:S12]  /*bec0*/  @!P5 BRA `(.L_x_99) ;  /* 0x000000a000a4d947 */ /* 0x002fd80003800000 */
.L_x_377:
[----:B------:R-:W-:Y:S05]  /*bed0*/  BSYNC B1 ;  /* 0x0000000000017941 */ /* 0x000fea0003800000 */
.L_x_98:
[----:B------:R-:W-:Y:S05]  /*bee0*/  @P2 BRA `(.L_x_100) ;  /* 0x0000000000942947 */ /* 0x000fea0003800000 */
[----:B------:R-:W-:Y:S01]  /*bef0*/  LEA R3, R0, R23, 0xd ;  /* 0x0000001700037211 */ /* 0x000fe200078e68ff */
[----:B------:R-:W-:Y:S05]  /*bf00*/  WARPSYNC.ALL ;  /* 0x0000000000007948 */ /* 0x000fea0003800000 */
[----:B------:R-:W-:Y:S01]  /*bf10*/  IMAD R12, R22, 0x2, R3 ;  /* 0x00000002160c7824 */ /* 0x000fe200078e0203 */
[----:B------:R-:W2:Y:S05]  /*bf20*/  LDSM.16.M88.4 R4, [R3] ;  /* 0x000000000304783b */ /* 0x000eaa0000000200 */
[----:B------:R-:W3:Y:S01]  /*bf30*/  LDSM.16.M88.4 R12, [R12] ;  /* 0x000000000c0c783b */ /* 0x000ee20000000200 */
[C---:B--2---:R-:W-:Y:S01]  /*bf40*/  SHF.L.U32 R20, R4.reuse, 0x10, RZ ;  /* 0x0000001004147819 */ /* 0x044fe200000006ff */
[----:B------:R-:W-:Y:S01]  /*bf50*/  IMAD.U32 R18, R5, 0x10000, RZ ;  /* 0x0001000005127824 */ /* 0x000fe200078e00ff */
[----:B------:R-:W-:Y:S01]  /*bf60*/  LOP3.LUT R19, R4, 0xffff0000, RZ, 0xc0, !PT ;  /* 0xffff000004137812 */ /* 0x000fe200078ec0ff */
[----:B------:R-:W-:Y:S01]  /*bf70*/  IMAD.U32 R0, R7, 0x10000, RZ ;  /* 0x0001000007007824 */ /* 0x000fe200078e00ff */
[----:B------:R-:W-:Y:S01]  /*bf80*/  LOP3.LUT R27, R5, 0xffff0000, RZ, 0xc0, !PT ;  /* 0xffff0000051b7812 */ /* 0x000fe200078ec0ff */
[----:B---3--:R-:W-:Y:S01]  /*bf90*/  IMAD.U32 R3, R15, 0x10000, RZ ;  /* 0x000100000f037824 */ /* 0x008fe200078e00ff */
[----:B-1----:R-:W-:Y:S01]  /*bfa0*/  SHF.L.U32 R25, R6, 0x10, RZ ;  /* 0x0000001006197819 */ /* 0x002fe200000006ff */
[----:B------:R-:W-:Y:S01]  /*bfb0*/  FMUL R20, R16, R20 ;  /* 0x0000001410147220 */ /* 0x000fe20000400000 */
[----:B------:R-:W-:Y:S01]  /*bfc0*/  LOP3.LUT R26, R6, 0xffff0000, RZ, 0xc0, !PT ;  /* 0xffff0000061a7812 */ /* 0x000fe200078ec0ff */
[----:B------:R-:W-:Y:S01]  /*bfd0*/  FMUL R19, R16, R19 ;  /* 0x0000001310137220 */ /* 0x000fe20000400000 */
[----:B------:R-:W-:Y:S01]  /*bfe0*/  LOP3.LUT R10, R7, 0xffff0000, RZ, 0xc0, !PT ;  /* 0xffff0000070a7812 */ /* 0x000fe200078ec0ff */
[C---:B------:R-:W-:Y:S01]  /*bff0*/  IMAD.U32 R7, R13.reuse, 0x10000, RZ ;  /* 0x000100000d077824 */ /* 0x040fe200078e00ff */
        /* <DEDUP_REMOVED lines=20> */
.L_x_100:
[----:B------:R-:W-:-:S04]  /*c140*/  SEL R0, RZ, 0x1, P4 ;  /* 0x00000001ff007807 */ /* 0x000fc80002000000 */
[----:B------:R-:W-:Y:S02]  /*c150*/  LOP3.LUT R11, R11, R0, RZ, 0x3c, !PT ;  /* 0x000000000b0b7212 */ /* 0x000fe400078e3cff */
[----:B------:R-:W-:-:S07]  /*c160*/  SEL R0, R24, RZ, P4 ;  /* 0x000000ff18007207 */ /* 0x000fce0002000000 */
.L_x_96:
[----:B------:R-:W-:Y:S05]  /*c170*/  BSYNC B0 ;  /* 0x0000000000007941 */ /* 0x000fea0003800000 */
.L_x_95:
[----:B------:R-:W2:Y:S04]  /*c180*/  LDL.LU R28, [R1+0x80] ;  /* 0x00008000011c7983 */ /* 0x000ea80000300800 */
[----:B-1----:R-:W3:Y:S04]  /*c190*/  LDL.LU R25, [R1+0x84] ;  /* 0x0000840001197983 */ /* 0x002ee80000300800 */
        /* <DEDUP_REMOVED lines=26> */
[C---:B------:R-:W-:Y:S01]  /*c340*/  FFMA R24, R17.reuse, R41, R10 ;  /* 0x0000002911187223 */ /* 0x040fe2000000000a */
[----:B------:R-:W-:-:S04]  /*c350*/  FFMA R26, R17, R26, R9 ;  /* 0x0000001a111a7223 */ /* 0x000fc80000000009 */
[----:B------:R-:W-:Y:S01]  /*c360*/  F2FP.BF16.F32.PACK_AB R31, R24, R31 ;  /* 0x0000001f181f723e */ /* 0x000fe200000010ff */
[----:B------:R-:W-:-:S04]  /*c370*/  FFMA R27, R17, R27, R8 ;  /* 0x0000001b111b7223 */ /* 0x000fc80000000008 */
[----:B------:R1:W-:Y:S01]  /*c380*/  STSM.16.M88.4 [R21+0x200], R28 ;  /* 0x0002001c15007844 */ /* 0x0003e20000000200 */
[----:B------:R-:W-:Y:S01]  /*c390*/  FFMA R25, R17, R40, R7 ;  /* 0x0000002811197223 */ /* 0x000fe20000000007 */
[----:B------:R-:W-:Y:S01]  /*c3a0*/  F2FP.BF16.F32.PACK_AB R24, R27, R26 ;  /* 0x0000001a1b18723e */ /* 0x000fe200000010ff */
[C---:B------:R-:W-:Y:S01]  /*c3b0*/  FFMA R26, R17.reuse, R39, R6 ;  /* 0x00000027111a7223 */ /* 0x040fe20000000006 */
[----:B------:R-:W-:-:S04]  /*c3c0*/  FFMA R27, R17, R38, R5 ;  /* 0x00000026111b7223 */ /* 0x000fc80000000005 */
[----:B------:R-:W-:Y:S01]  /*c3d0*/  F2FP.BF16.F32.PACK_AB R25, R26, R25 ;  /* 0x000000191a19723e */ /* 0x000fe200000010ff */
[C---:B------:R-:W-:Y:S01]  /*c3e0*/  FFMA R36, R17.reuse, R36, R4 ;  /* 0x0000002411247223 */ /* 0x040fe20000000004 */
[----:B------:R-:W-:-:S04]  /*c3f0*/  FFMA R35, R17, R35, R3 ;  /* 0x0000002311237223 */ /* 0x000fc80000000003 */
[----:B------:R-:W-:Y:S01]  /*c400*/  F2FP.BF16.F32.PACK_AB R26, R36, R27 ;  /* 0x0000001b241a723e */ /* 0x000fe200000010ff */
[----:B------:R-:W-:-:S05]  /*c410*/  FFMA R38, R17, R37, R2 ;  /* 0x0000002511267223 */ /* 0x000fca0000000002 */
[----:B------:R-:W-:-:S05]  /*c420*/  F2FP.BF16.F32.PACK_AB R27, R38, R35 ;  /* 0x00000023261b723e */ /* 0x000fca00000010ff */
[----:B------:R1:W-:Y:S01]  /*c430*/  STSM.16.M88.4 [R152], R24 ;  /* 0x0000001898007844 */ /* 0x0003e20000000200 */
        /* <DEDUP_REMOVED lines=17> */
.L_x_102:
[----:B------:R-:W-:Y:S05]  /*c550*/  BSYNC B0 ;  /* 0x0000000000007941 */ /* 0x000fea0003800000 */
.L_x_101:
[----:B------:R-:W-:Y:S06]  /*c560*/  BAR.SYNC.DEFER_BLOCKING 0x1, 0x100 ;  /* 0x0044000000007b1d */ /* 0x000fec0000010000 */
[----:B------:R-:W-:Y:S04]  /*c570*/  BSSY B0, `(.L_x_103) ;  /* 0x000000a000007945 */ /* 0x000fe80003800000 */
[----:B------:R-:W-:Y:S05]  /*c580*/  @!P3 BRA `(.L_x_104) ;  /* 0x000000000020b947 */ /* 0x000fea0003800000 */
[----:B------:R-:W-:-:S06]  /*c590*/  UISETP.NE.AND UP0, UPT, UR48, 0x3, UPT ;  /* 0x000000033000788c */ /* 0x000fcc000bf05270 */
[----:B------:R-:W-:-:S13]  /*c5a0*/  PLOP3.LUT P4, PT, PT, PT, UP0, 0x80, 0x0 ;  /* 0x000000000000781c */ /* 0x000fda0003f8f008 */
[----:B------:R-:W-:Y:S05]  /*c5b0*/  @!P4 BRA `(.L_x_105) ;  /* 0x000000000004c947 */ /* 0x000fea0003800000 */
[----:B------:R-:W-:Y:S01]  /*c5c0*/  BPT.TRAP 0x1 ;  /* 0x000000040000795c */ /* 0x000fe20000300000 */
.L_x_105:
[----:B------:R-:W-:-:S04]  /*c5d0*/  ULEA UR4, UR8, UR50, 0x3 ;  /* 0x0000003208047291 */ /* 0x000fc8000f8e183f */
[----:B------:R-:W-:-:S04]  /*c5e0*/  UIADD3 UR4, UR4, 0x50, URZ ;  /* 0x0000005004047890 */ /* 0x000fc8000fffe03f */
[----:B------:R-:W-:-:S09]  /*c5f0*/  UPRMT UR4, UR49, 0x654, UR4 ;  /* 0x0000065431047896 */ /* 0x000fd20008000004 */
[----:B------:R-:W-:Y:S03]  /*c600*/  SYNCS.ARRIVE.TRANS64.RED.A1T0 RZ, [UR4], RZ ;  /* 0x000000ffffff79a7 */ /* 0x000fe60008100404 */
.L_x_104:
[----:B------:R-:W-:Y:S05]  /*c610*/  BSYNC B0 ;  /* 0x0000000000007941 */ /* 0x000fea0003800000 */
.L_x_103:
        /* <DEDUP_REMOVED lines=9> */
.L_x_108:
[C---:B-1----:R-:W-:Y:S01]  /*c6b0*/  LEA R25, R0.reuse, UR50, 0x3 ;  /* 0x0000003200197c11 */ /* 0x042fe2000f8e18ff */
[----:B------:R-:W-:Y:S01]  /*c6c0*/  BSSY B1, `(.L_x_109) ;  /* 0x0000007000017945 */ /* 0x000fe20003800000 */
[----:B------:R-:W-:Y:S02]  /*c6d0*/  SHF.L.U32 R28, R11, 0x1f, RZ ;  /* 0x0000001f0b1c7819 */ /* 0x000fe400000006ff */
[----:B------:R-:W-:Y:S02]  /*c6e0*/  IADD3 R24, R0, 0x1, RZ ;  /* 0x0000000100187810 */ /* 0x000fe40007ffe0ff */
[----:B------:R-:W1:Y:S02]  /*c6f0*/  SYNCS.PHASECHK.TRANS64.TRYWAIT P5, [R25+URZ+0x30], R28 ;  /* 0x0000301c190075a7 */ /* 0x000e6400080a017f */
[----:B------:R-:W-:-:S04]  /*c700*/  ISETP.NE.AND P4, PT, R24, 0x4, PT ;  /* 0x000000041800780c */ /* 0x000fc80003f85270 */
[----:B------:R-:W-:Y:S01]  /*c710*/  SEL R26, RZ, 0x1, P4 ;  /* 0x00000001ff1a7807 */ /* 0x000fe20002000000 */
[----:B-1----:R-:W-:Y:S08]  /*c720*/  @!P5 BRA `(.L_x_110) ;  /* 0x0000009800a0d947 */ /* 0x002ff00003800000 */
.L_x_378:
[----:B------:R-:W-:Y:S05]  /*c730*/  BSYNC B1 ;  /* 0x0000000000017941 */ /* 0x000fea0003800000 */
.L_x_109:
[----:B------:R-:W-:Y:S05]  /*c740*/  @P2 BRA `(.L_x_111) ;  /* 0x0000000000942947 */ /* 0x000fea0003800000 */
[----:B------:R-:W-:Y:S01]  /*c750*/  IMAD R31, R0, 0x2000, R23 ;  /* 0x00002000001f7824 */ /* 0x000fe200078e0217 */
[----:B------:R-:W-:Y:S05]  /*c760*/  WARPSYNC.ALL ;  /* 0x0000000000007948 */ /* 0x000fea0003800000 */
[----:B------:R-:W-:Y:S01]  /*c770*/  LEA R12, R22, R31, 0x1 ;  /* 0x0000001f160c7211 */ /* 0x000fe200078e08ff */
[----:B------:R-:W2:Y:S05]  /*c780*/  LDSM.16.M88.4 R4, [R31] ;  /* 0x000000001f04783b */ /* 0x000eaa0000000200 */
[----:B------:R-:W3:Y:S01]  /*c790*/  LDSM.16.M88.4 R12, [R12] ;  /* 0x000000000c0c783b */ /* 0x000ee20000000200 */
[----:B--2---:R-:W-:Y:S01]  /*c7a0*/  SHF.L.U32 R9, R5, 0x10, RZ ;  /* 0x0000001005097819 */ /* 0x004fe200000006ff */
[----:B------:R-:W-:Y:S01]  /*c7b0*/  IMAD.U32 R3, R4, 0x10000, RZ ;  /* 0x0001000004037824 */ /* 0x000fe200078e00ff */
[----:B------:R-:W-:Y:S01]  /*c7c0*/  SHF.L.U32 R29, R7, 0x10, RZ ;  /* 0x00000010071d7819 */ /* 0x000fe200000006ff */
[----:B-1----:R-:W-:Y:S01]  /*c7d0*/  IMAD.U32 R25, R6, 0x10000, RZ ;  /* 0x0001000006197824 */ /* 0x002fe200078e00ff */
[----:B------:R-:W-:Y:S01]  /*c7e0*/  LOP3.LUT R5, R5, 0xffff0000, RZ, 0xc0, !PT ;  /* 0xffff000005057812 */ /* 0x000fe200078ec0ff */
[----:B---3--:R-:W-:Y:S01]  /*c7f0*/  IMAD.U32 R31, R12, 0x10000, RZ ;  /* 0x000100000c1f7824 */ /* 0x008fe200078e00ff */
[----:B------:R-:W-:Y:S01]  /*c800*/  LOP3.LUT R7, R7, 0xffff0000, RZ, 0xc0, !PT ;  /* 0xffff000007077812 */ /* 0x000fe200078ec0ff */
[----:B------:R-:W-:Y:S01]  /*c810*/  IMAD.U32 R41, R14, 0x10000, RZ ;  /* 0x000100000e297824 */ /* 0x000fe200078e00ff */
[----:B------:R-:W-:Y:S01]  /*c820*/  LOP3.LUT R19, R4, 0xffff0000, RZ, 0xc0, !PT ;  /* 0xffff000004137812 */ /* 0x000fe200078ec0ff */
[----:B------:R-:W-:Y:S01]  /*c830*/  FMUL R20, R16, R3 ;  /* 0x0000000310147220 */ /* 0x000fe20000400000 */
[----:B------:R-:W-:Y:S01]  /*c840*/  LOP3.LUT R27, R6, 0xffff0000, RZ, 0xc0, !PT ;  /* 0xffff0000061b7812 */ /* 0x000fe200078ec0ff */
[----:B------:R-:W-:Y:S01]  /*c850*/  FMUL R18, R16, R9 ;  /* 0x0000000910127220 */ /* 0x000fe20000400000 */
[----:B------:R-:W-:Y:S01]  /*c860*/  LOP3.LUT R35, R12, 0xffff0000, RZ, 0xc0, !PT ;  /* 0xffff00000c237812 */ /* 0x000fe200078ec0ff */
[C---:B------:R-:W-:Y:S01]  /*c870*/  FMUL R10, R16.reuse, R7 ;  /* 0x00000007100a7220 */ /* 0x040fe20000400000 */
[C---:B------:R-:W-:Y:S01]  /*c880*/  SHF.L.U32 R37, R13.reuse, 0x10, RZ ;  /* 0x000000100d257819 */ /* 0x040fe200000006ff */
        /* <DEDUP_REMOVED lines=17> */
.L_x_111:
[----:B------:R-:W-:Y:S02]  /*c9a0*/  LOP3.LUT R11, R11, R26, RZ, 0x3c, !PT ;  /* 0x0000001a0b0b7212 */ /* 0x000fe400078e3cff */
[----:B------:R-:W-:-:S07]  /*c9b0*/  SEL R0, R24, RZ, P4 ;  /* 0x000000ff18007207 */ /* 0x000fce0002000000 */
.L_x_107:
[----:B------:R-:W-:Y:S05]  /*c9c0*/  BSYNC B0 ;  /* 0x0000000000007941 */ /* 0x000fea0003800000 */
.L_x_106:
        /* <DEDUP_REMOVED lines=20> */
[----:B------:R-:W-:Y:S01]  /*cb10*/  BSSY B0, `(.L_x_112) ;  /* 0x0000019000007945 */ /* 0x000fe20003800000 */
[----:B------:R-:W-:-:S02]  /*cb20*/  F2FP.BF16.F32.PACK_AB R31, R24, R31 ;  /* 0x0000001f181f723e */ /* 0x000fc400000010ff */
[----:B------:R-:W-:Y:S02]  /*cb30*/  F2FP.BF16.F32.PACK_AB R25, R26, R25 ;  /* 0x000000191a19723e */ /* 0x000fe400000010ff */
[----:B------:R-:W-:Y:S01]  /*cb40*/  F2FP.BF16.F32.PACK_AB R24, R65, R64 ;  /* 0x000000404118723e */ /* 0x000fe200000010ff */
[----:B------:R1:W-:Y:S01]  /*cb50*/  STSM.16.M88.4 [R21+0x2200], R28 ;  /* 0x0022001c15007844 */ /* 0x0003e20000000200 */
[----:B------:R-:W-:Y:S02]  /*cb60*/  F2FP.BF16.F32.PACK_AB R26, R69, R68 ;  /* 0x00000044451a723e */ /* 0x000fe400000010ff */
        /* <DEDUP_REMOVED lines=19> */
.L_x_113:
[----:B------:R-:W-:Y:S05]  /*cca0*/  BSYNC B0 ;  /* 0x0000000000007941 */ /* 0x000fea0003800000 */
.L_x_112:
[----:B------:R-:W-:Y:S06]  /*ccb0*/  BAR.SYNC.DEFER_BLOCKING 0x1, 0x100 ;  /* 0x0044000000007b1d */ /* 0x000fec0000010000 */
[----:B------:R-:W-:Y:S04]  /*ccc0*/  BSSY B0, `(.L_x_114) ;  /* 0x000000a000007945 */ /* 0x000fe80003800000 */
[----:B------:R-:W-:Y:S05]  /*ccd0*/  @!P3 BRA `(.L_x_115) ;  /* 0x000000000020b947 */ /* 0x000fea0003800000 */
[----:B------:R-:W-:-:S06]  /*cce0*/  UISETP.NE.AND UP0, UPT, UR48, 0x3, UPT ;  /* 0x000000033000788c */ /* 0x000fcc000bf05270 */
[----:B------:R-:W-:-:S13]  /*ccf0*/  PLOP3.LUT P4, PT, PT, PT, UP0, 0x80, 0x0 ;  /* 0x000000000000781c */ /* 0x000fda0003f8f008 */
[----:B------:R-:W-:Y:S05]  /*cd00*/  @!P4 BRA `(.L_x_116) ;  /* 0x000000000004c947 */ /* 0x000fea0003800000 */
[----:B------:R-:W-:Y:S01]  /*cd10*/  BPT.TRAP 0x1 ;  /* 0x000000040000795c */ /* 0x000fe20000300000 */
.L_x_116:
[----:B------:R-:W-:-:S04]  /*cd20*/  ULEA UR4, UR8, UR50, 0x3 ;  /* 0x0000003208047291 */ /* 0x000fc8000f8e183f */
[----:B------:R-:W-:-:S04]  /*cd30*/  UIADD3 UR4, UR4, 0x50, URZ ;  /* 0x0000005004047890 */ /* 0x000fc8000fffe03f */
[----:B------:R-:W-:-:S09]  /*cd40*/  UPRMT UR4, UR49, 0x654, UR4 ;  /* 0x0000065431047896 */ /* 0x000fd20008000004 */
[----:B------:R-:W-:Y:S03]  /*cd50*/  SYNCS.ARRIVE.TRANS64.RED.A1T0 RZ, [UR4], RZ ;  /* 0x000000ffffff79a7 */ /* 0x000fe60008100404 */
.L_x_115:
[----:B------:R-:W-:Y:S05]  /*cd60*/  BSYNC B0 ;  /* 0x0000000000007941 */ /* 0x000fea0003800000 */
.L_x_114:
        /* <DEDUP_REMOVED lines=9> */
.L_x_119:
[C---:B-1----:R-:W-:Y:S01]  /*ce00*/  LEA R24, R0.reuse, UR50, 0x3 ;  /* 0x0000003200187c11 */ /* 0x042fe2000f8e18ff */
[----:B------:R-:W-:Y:S01]  /*ce10*/  VIADD R26, R0, 0x1 ;  /* 0x00000001001a7836 */ /* 0x000fe20000000000 */
[----:B------:R-:W-:Y:S01]  /*ce20*/  SHF.L.U32 R25, R11, 0x1f, RZ ;  /* 0x0000001f0b197819 */ /* 0x000fe200000006ff */
[----:B------:R-:W-:Y:S03]  /*ce30*/  BSSY B1, `(.L_x_120) ;  /* 0x0000005000017945 */ /* 0x000fe60003800000 */
[----:B------:R-:W1:Y:S01]  /*ce40*/  SYNCS.PHASECHK.TRANS64.TRYWAIT P5, [R24+URZ+0x30], R25 ;  /* 0x00003019180075a7 */ /* 0x000e6200080a017f */
[----:B------:R-:W-:-:S04]  /*ce50*/  ISETP.NE.AND P4, PT, R26, 0x4, PT ;  /* 0x000000041a00780c */ /* 0x000fc80003f85270 */
[----:B------:R-:W-:Y:S01]  /*ce60*/  SEL R28, RZ, 0x1, P4 ;  /* 0x00000001ff1c7807 */ /* 0x000fe20002000000 */
[----:B-1----:R-:W-:Y:S08]  /*ce70*/  @!P5 BRA `(.L_x_121) ;  /* 0x0000009000e0d947 */ /* 0x002ff00003800000 */
.L_x_379:
[----:B------:R-:W-:Y:S05]  /*ce80*/  BSYNC B1 ;  /* 0x0000000000017941 */ /* 0x000fea0003800000 */
.L_x_120:
[----:B------:R-:W-:Y:S05]  /*ce90*/  @P2 BRA `(.L_x_122) ;  /* 0x0000000000942947 */ /* 0x000fea0003800000 */
[----:B------:R-:W-:Y:S01]  /*cea0*/  LEA R31, R0, R23, 0xd ;  /* 0x00000017001f7211 */ /* 0x000fe200078e68ff */
[----:B------:R-:W-:Y:S05]  /*ceb0*/  WARPSYNC.ALL ;  /* 0x0000000000007948 */ /* 0x000fea0003800000 */
[----:B------:R-:W-:Y:S01]  /*cec0*/  IMAD R12, R22, 0x2, R31 ;  /* 0x00000002160c7824 */ /* 0x000fe200078e021f */
[----:B------:R-:W2:Y:S05]  /*ced0*/  LDSM.16.M88.4 R4, [R31] ;  /* 0x000000001f04783b */ /* 0x000eaa0000000200 */
[----:B------:R-:W3:Y:S01]  /*cee0*/  LDSM.16.M88.4 R12, [R12] ;  /* 0x000000000c0c783b */ /* 0x000ee20000000200 */
[----:B--2---:R-:W-:Y:S01]  /*cef0*/  IMAD.U32 R9, R5, 0x10000, RZ ;  /* 0x0001000005097824 */ /* 0x004fe200078e00ff */
[----:B------:R-:W-:Y:S01]  /*cf00*/  SHF.L.U32 R3, R4, 0x10, RZ ;  /* 0x0000001004037819 */ /* 0x000fe200000006ff */
[----:B------:R-:W-:Y:S01]  /*cf10*/  IMAD.U32 R29, R7, 0x10000, RZ ;  /* 0x00010000071d7824 */ /* 0x000fe200078e00ff */
[----:B------:R-:W-:Y:S01]  /*cf20*/  LOP3.LUT R5, R5, 0xffff0000, RZ, 0xc0, !PT ;  /* 0xffff000005057812 */ /* 0x000fe200078ec0ff */
[----:B------:R-:W-:Y:S01]  /*cf30*/  FMUL R18, R16, R9 ;  /* 0x0000000910127220 */ /* 0x000fe20000400000 */
[----:B------:R-:W-:Y:S01]  /*cf40*/  LOP3.LUT R7, R7, 0xffff0000, RZ, 0xc0, !PT ;  /* 0xffff000007077812 */ /* 0x000fe200078ec0ff */
[----:B---3--:R-:W-:Y:S01]  /*cf50*/  IMAD.U32 R37, R13, 0x10000, RZ ;  /* 0x000100000d257824 */ /* 0x008fe200078e00ff */
[----:B------:R-:W-:Y:S01]  /*cf60*/  LOP3.LUT R19, R4, 0xffff0000, RZ, 0xc0, !PT ;  /* 0xffff000004137812 */ /* 0x000fe200078ec0ff */
[----:B------:R-:W-:Y:S01]  /*cf70*/  IMAD.U32 R45, R15, 0x10000, RZ ;  /* 0x000100000f2d7824 */ /* 0x000fe200078e00ff */
[----:B-1----:R-:W-:Y:S01]  /*cf80*/  SHF.L.U32 R25, R6, 0x10, RZ ;  /* 0x0000001006197819 */ /* 0x002fe200000006ff */
[----:B------:R-:W-:Y:S01]  /*cf90*/  FMUL R20, R16, R3 ;  /* 0x0000000310147220 */ /* 0x000fe20000400000 */
        /* <DEDUP_REMOVED lines=21> */
.L_x_122:
[----:B------:R-:W-:Y:S02]  /*d0f0*/  LOP3.LUT R11, R11, R28, RZ, 0x3c, !PT ;  /* 0x0000001c0b0b7212 */ /* 0x000fe400078e3cff */
[----:B------:R-:W-:-:S07]  /*d100*/  SEL R0, R26, RZ, P4 ;  /* 0x000000ff1a007207 */ /* 0x000fce0002000000 */
.L_x_118:
[----:B------:R-:W-:Y:S05]  /*d110*/  BSYNC B0 ;  /* 0x0000000000007941 */ /* 0x000fea0003800000 */
.L_x_117:
        /* <DEDUP_REMOVED lines=33> */
[C---:B------:R-:W-:Y:S01]  /*d330*/  FFMA R31, R17.reuse, R31, R7 ;  /* 0x0000001f111f7223 */ /* 0x040fe20000000007 */
        /* <DEDUP_REMOVED lines=27> */
.L_x_124:
[----:B------:R-:W-:Y:S05]  /*d4f0*/  BSYNC B0 ;  /* 0x0000000000007941 */ /* 0x000fea0003800000 */
.L_x_123:
[----:B------:R-:W-:Y:S06]  /*d500*/  BAR.SYNC.DEFER_BLOCKING 0x1, 0x100 ;  /* 0x0044000000007b1d */ /* 0x000fec0000010000 */
[----:B------:R-:W-:Y:S04]  /*d510*/  BSSY B0, `(.L_x_125) ;  /* 0x000000a000007945 */ /* 0x000fe80003800000 */
[----:B------:R-:W-:Y:S05]  /*d520*/  @!P3 BRA `(.L_x_126) ;  /* 0x000000000020b947 */ /* 0x000fea0003800000 */
[----:B------:R-:W-:-:S06]  /*d530*/  UISETP.NE.AND UP0, UPT, UR48, 0x3, UPT ;  /* 0x000000033000788c */ /* 0x000fcc000bf05270 */
[----:B------:R-:W-:-:S13]  /*d540*/  PLOP3.LUT P4, PT, PT, PT, UP0, 0x80, 0x0 ;  /* 0x000000000000781c */ /* 0x000fda0003f8f008 */
[----:B------:R-:W-:Y:S05]  /*d550*/  @!P4 BRA `(.L_x_127) ;  /* 0x000000000004c947 */ /* 0x000fea0003800000 */
[----:B------:R-:W-:Y:S01]  /*d560*/  BPT.TRAP 0x1 ;  /* 0x000000040000795c */ /* 0x000fe20000300000 */
.L_x_127:
[----:B------:R-:W-:-:S04]  /*d570*/  ULEA UR4, UR8, UR50, 0x3 ;  /* 0x0000003208047291 */ /* 0x000fc8000f8e183f */
[----:B------:R-:W-:-:S04]  /*d580*/  UIADD3 UR4, UR4, 0x50, URZ ;  /* 0x0000005004047890 */ /* 0x000fc8000fffe03f */
[----:B------:R-:W-:-:S09]  /*d590*/  UPRMT UR4, UR49, 0x654, UR4 ;  /* 0x0000065431047896 */ /* 0x000fd20008000004 */
[----:B------:R-:W-:Y:S03]  /*d5a0*/  SYNCS.ARRIVE.TRANS64.RED.A1T0 RZ, [UR4], RZ ;  /* 0x000000ffffff79a7 */ /* 0x000fe60008100404 */
.L_x_126:
[----:B------:R-:W-:Y:S05]  /*d5b0*/  BSYNC B0 ;  /* 0x0000000000007941 */ /* 0x000fea0003800000 */
.L_x_125:
        /* <DEDUP_REMOVED lines=9> */
.L_x_130:
        /* <DEDUP_REMOVED lines=8> */
.L_x_380:
[----:B------:R-:W-:Y:S05]  /*d6d0*/  BSYNC B1 ;  /* 0x0000000000017941 */ /* 0x000fea0003800000 */
.L_x_131:
        /* <DEDUP_REMOVED lines=38> */
.L_x_133:
[----:B------:R-:W-:Y:S02]  /*d940*/  LOP3.LUT R11, R11, R28, RZ, 0x3c, !PT ;  /* 0x0000001c0b0b7212 */ /* 0x000fe400078e3cff */
[----:B------:R-:W-:-:S07]  /*d950*/  SEL R0, R26, RZ, P4 ;  /* 0x000000ff1a007207 */ /* 0x000fce0002000000 */
.L_x_129:
[----:B------:R-:W-:Y:S05]  /*d960*/  BSYNC B0 ;  /* 0x0000000000007941 */ /* 0x000fea0003800000 */
.L_x_128:
[C---:B-1----:R-:W-:Y:S01]  /*d970*/  FFMA R25, R17.reuse, R74, R18 ;  /* 0x0000004a11197223 */ /* 0x042fe20000000012 */
        /* <DEDUP_REMOVED lines=44> */
.L_x_135:
[----:B------:R-:W-:Y:S05]  /*dc40*/  BSYNC B0 ;  /* 0x0000000000007941 */ /* 0x000fea0003800000 */
.L_x_134:
[----:B------:R-:W-:Y:S06]  /*dc50*/  BAR.SYNC.DEFER_BLOCKING 0x1, 0x100 ;  /* 0x0044000000007b1d */ /* 0x000fec0000010000 */
[----:B------:R-:W-:Y:S04]  /*dc60*/  BSSY B0, `(.L_x_136) ;  /* 0x000000a000007945 */ /* 0x000fe80003800000 */
[----:B------:R-:W-:Y:S05]  /*dc70*/  @!P3 BRA `(.L_x_137) ;  /* 0x000000000020b947 */ /* 0x000fea0003800000 */
[----:B------:R-:W-:-:S06]  /*dc80*/  UISETP.NE.AND UP0, UPT, UR48, 0x3, UPT ;  /* 0x000000033000788c */ /* 0x000fcc000bf05270 */
[----:B------:R-:W-:-:S13]  /*dc90*/  PLOP3.LUT P4, PT, PT, PT, UP0, 0x80, 0x0 ;  /* 0x000000000000781c */ /* 0x000fda0003f8f008 */
[----:B------:R-:W-:Y:S05]  /*dca0*/  @!P4 BRA `(.L_x_138) ;  /* 0x000000000004c947 */ /* 0x000fea0003800000 */
[----:B------:R-:W-:Y:S01]  /*dcb0*/  BPT.TRAP 0x1 ;  /* 0x000000040000795c */ /* 0x000fe20000300000 */
.L_x_138:
[----:B------:R-:W-:-:S04]  /*dcc0*/  ULEA UR4, UR8, UR50, 0x3 ;  /* 0x0000003208047291 */ /* 0x000fc8000f8e183f */
[----:B------:R-:W-:-:S04]  /*dcd0*/  UIADD3 UR4, UR4, 0x50, URZ ;  /* 0x0000005004047890 */ /* 0x000fc8000fffe03f */
[----:B------:R-:W-:-:S09]  /*dce0*/  UPRMT UR4, UR49, 0x654, UR4 ;  /* 0x0000065431047896 */ /* 0x000fd20008000004 */
[----:B------:R-:W-:Y:S03]  /*dcf0*/  SYNCS.ARRIVE.TRANS64.RED.A1T0 RZ, [UR4], RZ ;  /* 0x000000ffffff79a7 */ /* 0x000fe60008100404 */
.L_x_137:
[----:B------:R-:W-:Y:S05]  /*dd00*/  BSYNC B0 ;  /* 0x0000000000007941 */ /* 0x000fea0003800000 */
.L_x_136:
        /* <DEDUP_REMOVED lines=9> */
.L_x_141:
        /* <DEDUP_REMOVED lines=8> */
.L_x_381:
[----:B------:R-:W-:Y:S05]  /*de20*/  BSYNC B1 ;  /* 0x0000000000017941 */ /* 0x000fea0003800000 */
.L_x_142:
        /* <DEDUP_REMOVED lines=38> */
.L_x_144:
[----:B------:R-:W-:Y:S02]  /*e090*/  LOP3.LUT R11, R11, R28, RZ, 0x3c, !PT ;  /* 0x0000001c0b0b7212 */ /* 0x000fe400078e3cff */
[----:B------:R-:W-:-:S07]  /*e0a0*/  SEL R0, R26, RZ, P4 ;  /* 0x000000ff1a007207 */ /* 0x000fce0002000000 */
.L_x_140:
[----:B------:R-:W-:Y:S05]  /*e0b0*/  BSYNC B0 ;  /* 0x0000000000007941 */ /* 0x000fea0003800000 */
.L_x_139:
        /* <DEDUP_REMOVED lines=61> */
.L_x_146:
[----:B------:R-:W-:Y:S05]  /*e490*/  BSYNC B0 ;  /* 0x0000000000007941 */ /* 0x000fea0003800000 */
.L_x_145:
[----:B------:R-:W-:Y:S06]  /*e4a0*/  BAR.SYNC.DEFER_BLOCKING 0x1, 0x100 ;  /* 0x0044000000007b1d */ /* 0x000fec0000010000 */
[----:B------:R-:W-:Y:S04]  /*e4b0*/  BSSY B0, `(.L_x_147) ;  /* 0x000000a000007945 */ /* 0x000fe80003800000 */
[----:B------:R-:W-:Y:S05]  /*e4c0*/  @!P3 BRA `(.L_x_148) ;  /* 0x000000000020b947 */ /* 0x000fea0003800000 */
[----:B------:R-:W-:-:S06]  /*e4d0*/  UISETP.NE.AND UP0, UPT, UR48, 0x3, UPT ;  /* 0x000000033000788c */ /* 0x000fcc000bf05270 */
[----:B------:R-:W-:-:S13]  /*e4e0*/  PLOP3.LUT P4, PT, PT, PT, UP0, 0x80, 0x0 ;  /* 0x000000000000781c */ /* 0x000fda0003f8f008 */
[----:B------:R-:W-:Y:S05]  /*e4f0*/  @!P4 BRA `(.L_x_149) ;  /* 0x000000000004c947 */ /* 0x000fea0003800000 */
[----:B------:R-:W-:Y:S01]  /*e500*/  BPT.TRAP 0x1 ;  /* 0x000000040000795c */ /* 0x000fe20000300000 */
.L_x_149:
[----:B------:R-:W-:-:S04]  /*e510*/  ULEA UR4, UR8, UR50, 0x3 ;  /* 0x0000003208047291 */ /* 0x000fc8000f8e183f */
[----:B------:R-:W-:-:S04]  /*e520*/  UIADD3 UR4, UR4, 0x50, URZ ;  /* 0x0000005004047890 */ /* 0x000fc8000fffe03f */
[----:B------:R-:W-:-:S09]  /*e530*/  UPRMT UR4, UR49, 0x654, UR4 ;  /* 0x0000065431047896 */ /* 0x000fd20008000004 */
[----:B------:R-:W-:Y:S03]  /*e540*/  SYNCS.ARRIVE.TRANS64.RED.A1T0 RZ, [UR4], RZ ;  /* 0x000000ffffff79a7 */ /* 0x000fe60008100404 */
.L_x_148:
[----:B------:R-:W-:Y:S05]  /*e550*/  BSYNC B0 ;  /* 0x0000000000007941 */ /* 0x000fea0003800000 */
.L_x_147:
        /* <DEDUP_REMOVED lines=9> */
.L_x_152:
        /* <DEDUP_REMOVED lines=8> */
.L_x_382:
[----:B------:R-:W-:Y:S05]  /*e670*/  BSYNC B1 ;  /* 0x0000000000017941 */ /* 0x000fea0003800000 */
.L_x_153:
[----:B------:R-:W-:Y:S05]  /*e680*/  @P2 BRA `(.L_x_155) ;  /* 0x0000000000942947 */ /* 0x000fea0003800000 */
[----:B------:R-:W-:Y:S01]  /*e690*/  IMAD R35, R0, 0x2000, R23 ;  /* 0x0000200000237824 */ /* 0x000fe200078e0217 */
[----:B------:R-:W-:Y:S05]  /*e6a0*/  WARPSYNC.ALL ;  /* 0x0000000000007948 */ /* 0x000fea0003800000 */
[----:B------:R-:W-:Y:S01]  /*e6b0*/  LEA R4, R22, R35, 0x1 ;  /* 0x0000002316047211 */ /* 0x000fe200078e08ff */
[----:B------:R-:W2:Y:S05]  /*e6c0*/  LDSM.16.M88.4 R12, [R35] ;  /* 0x00000000230c783b */ /* 0x000eaa0000000200 */
[----:B------:R-:W3:Y:S01]  /*e6d0*/  LDSM.16.M88.4 R4, [R4] ;  /* 0x000000000404783b */ /* 0x000ee20000000200 */
[C---:B--2---:R-:W-:Y:S01]  /*e6e0*/  SHF.L.U32 R9, R13.reuse, 0x10, RZ ;  /* 0x000000100d097819 */ /* 0x044fe200000006ff */
[----:B------:R-:W-:Y:S01]  /*e6f0*/  IMAD.U32 R3, R12, 0x10000, RZ ;  /* 0x000100000c037824 */ /* 0x000fe200078e00ff */
[----:B------:R-:W-:Y:S01]  /*e700*/  LOP3.LUT R13, R13, 0xffff0000, RZ, 0xc0, !PT ;  /* 0xffff00000d0d7812 */ /* 0x000fe200078ec0ff */
[----:B-1----:R-:W-:Y:S01]  /*e710*/  IMAD.U32 R25, R14, 0x10000, RZ ;  /* 0x000100000e197824 */ /* 0x002fe200078e00ff */
[----:B------:R-:W-:Y:S01]  /*e720*/  LOP3.LUT R19, R12, 0xffff0000, RZ, 0xc0, !PT ;  /* 0xffff00000c137812 */ /* 0x000fe200078ec0ff */
[----:B---3--:R-:W-:Y:S01]  /*e730*/  IMAD.U32 R35, R4, 0x10000, RZ ;  /* 0x0001000004237824 */ /* 0x008fe200078e00ff */
[C---:B------:R-:W-:Y:S01]  /*e740*/  SHF.L.U32 R39, R5.reuse, 0x10, RZ ;  /* 0x0000001005277819 */ /* 0x040fe200000006ff */
[----:B------:R-:W-:Y:S01]  /*e750*/  IMAD.U32 R41, R6, 0x10000, RZ ;  /* 0x0001000006297824 */ /* 0x000fe200078e00ff */
        /* <DEDUP_REMOVED lines=24> */
.L_x_155:
[----:B------:R-:W-:Y:S02]  /*e8e0*/  LOP3.LUT R11, R11, R28, RZ, 0x3c, !PT ;  /* 0x0000001c0b0b7212 */ /* 0x000fe400078e3cff */
[----:B------:R-:W-:-:S07]  /*e8f0*/  SEL R0, R26, RZ, P4 ;  /* 0x000000ff1a007207 */ /* 0x000fce0002000000 */
.L_x_151:
[----:B------:R-:W-:Y:S05]  /*e900*/  BSYNC B0 ;  /* 0x0000000000007941 */ /* 0x000fea0003800000 */
.L_x_150:
        /* <DEDUP_REMOVED lines=45> */
.L_x_157:
[----:B------:R-:W-:Y:S05]  /*ebe0*/  BSYNC B0 ;  /* 0x0000000000007941 */ /* 0x000fea0003800000 */
.L_x_156:
[----:B------:R-:W-:Y:S06]  /*ebf0*/  BAR.SYNC.DEFER_BLOCKING 0x1, 0x100 ;  /* 0x0044000000007b1d */ /* 0x000fec0000010000 */
[----:B------:R-:W-:Y:S04]  /*ec00*/  BSSY B0, `(.L_x_158) ;  /* 0x000000a000007945 */ /* 0x000fe80003800000 */
[----:B------:R-:W-:Y:S05]  /*ec10*/  @!P3 BRA `(.L_x_159) ;  /* 0x000000000020b947 */ /* 0x000fea0003800000 */
[----:B------:R-:W-:-:S06]  /*ec20*/  UISETP.NE.AND UP0, UPT, UR48, 0x3, UPT ;  /* 0x000000033000788c */ /* 0x000fcc000bf05270 */
[----:B------:R-:W-:-:S13]  /*ec30*/  PLOP3.LUT P4, PT, PT, PT, UP0, 0x80, 0x0 ;  /* 0x000000000000781c */ /* 0x000fda0003f8f008 */
[----:B------:R-:W-:Y:S05]  /*ec40*/  @!P4 BRA `(.L_x_160) ;  /* 0x000000000004c947 */ /* 0x000fea0003800000 */
[----:B------:R-:W-:Y:S01]  /*ec50*/  BPT.TRAP 0x1 ;  /* 0x000000040000795c */ /* 0x000fe20000300000 */
.L_x_160:
[----:B------:R-:W-:-:S04]  /*ec60*/  ULEA UR4, UR8, UR50, 0x3 ;  /* 0x0000003208047291 */ /* 0x000fc8000f8e183f */
[----:B------:R-:W-:-:S04]  /*ec70*/  UIADD3 UR4, UR4, 0x50, URZ ;  /* 0x0000005004047890 */ /* 0x000fc8000fffe03f */
[----:B------:R-:W-:-:S09]  /*ec80*/  UPRMT UR4, UR49, 0x654, UR4 ;  /* 0x0000065431047896 */ /* 0x000fd20008000004 */
[----:B------:R-:W-:Y:S03]  /*ec90*/  SYNCS.ARRIVE.TRANS64.RED.A1T0 RZ, [UR4], RZ ;  /* 0x000000ffffff79a7 */ /* 0x000fe60008100404 */
.L_x_159:
[----:B------:R-:W-:Y:S05]  /*eca0*/  BSYNC B0 ;  /* 0x0000000000007941 */ /* 0x000fea0003800000 */
.L_x_158:
        /* <DEDUP_REMOVED lines=9> */
.L_x_163:
        /* <DEDUP_REMOVED lines=8> */
.L_x_383:
[----:B------:R-:W-:Y:S05]  /*edc0*/  BSYNC B1 ;  /* 0x0000000000017941 */ /* 0x000fea0003800000 */
.L_x_164:
        /* <DEDUP_REMOVED lines=11> */
[C---:B---3--:R-:W-:Y:S01]  /*ee80*/  IMAD.U32 R39, R5.reuse, 0x10000, RZ ;  /* 0x0001000005277824 */ /* 0x048fe200078e00ff */
[----:B------:R-:W-:Y:S01]  /*ee90*/  LOP3.LUT R5, R5, 0xffff0000, RZ, 0xc0, !PT ;  /* 0xffff000005057812 */ /* 0x000fe200078ec0ff */
[----:B------:R-:W-:Y:S01]  /*eea0*/  IMAD.U32 R45, R7, 0x10000, RZ ;  /* 0x00010000072d7824 */ /* 0x000fe200078e00ff */
[----:B------:R-:W-:Y:S01]  /*eeb0*/  LOP3.LUT R19, R12, 0xffff0000, RZ, 0xc0, !PT ;  /* 0xffff00000c137812 */ /* 0x000fe200078ec0ff */
[----:B------:R-:W-:Y:S01]  /*eec0*/  FMUL R20, R16, R3 ;  /* 0x0000000310147220 */ /* 0x000fe20000400000 */
[----:B-1----:R-:W-:Y:S01]  /*eed0*/  SHF.L.U32 R25, R14, 0x10, RZ ;  /* 0x000000100e197819 */ /* 0x002fe200000006ff */
        /* <DEDUP_REMOVED lines=20> */
[----:B------:R-:W-:-:S07]  /*f020*/  FMUL R2, R16, R47 ;  /* 0x0000002f10027220 */ /* 0x000fce0000400000 */
.L_x_166:
[----:B------:R-:W-:Y:S02]  /*f030*/  LOP3.LUT R11, R11, R28, RZ, 0x3c, !PT ;  /* 0x0000001c0b0b7212 */ /* 0x000fe400078e3cff */
[----:B------:R-:W-:-:S07]  /*f040*/  SEL R0, R26, RZ, P4 ;  /* 0x000000ff1a007207 */ /* 0x000fce0002000000 */
.L_x_162:
[----:B------:R-:W-:Y:S05]  /*f050*/  BSYNC B0 ;  /* 0x0000000000007941 */ /* 0x000fea0003800000 */
.L_x_161:
        /* <DEDUP_REMOVED lines=61> */
.L_x_168:
[----:B------:R-:W-:Y:S05]  /*f430*/  BSYNC B0 ;  /* 0x0000000000007941 */ /* 0x000fea0003800000 */
.L_x_167:
[----:B------:R-:W-:Y:S06]  /*f440*/  BAR.SYNC.DEFER_BLOCKING 0x1, 0x100 ;  /* 0x0044000000007b1d */ /* 0x000fec0000010000 */
[----:B------:R-:W-:Y:S04]  /*f450*/  BSSY B0, `(.L_x_169) ;  /* 0x000000a000007945 */ /* 0x000fe80003800000 */
[----:B------:R-:W-:Y:S05]  /*f460*/  @!P3 BRA `(.L_x_170) ;  /* 0x000000000020b947 */ /* 0x000fea0003800000 */
[----:B------:R-:W-:-:S06]  /*f470*/  UISETP.NE.AND UP0, UPT, UR48, 0x3, UPT ;  /* 0x000000033000788c */ /* 0x000fcc000bf05270 */
[----:B------:R-:W-:-:S13]  /*f480*/  PLOP3.LUT P4, PT, PT, PT, UP0, 0x80, 0x0 ;  /* 0x000000000000781c */ /* 0x000fda0003f8f008 */
[----:B------:R-:W-:Y:S05]  /*f490*/  @!P4 BRA `(.L_x_171) ;  /* 0x000000000004c947 */ /* 0x000fea0003800000 */
[----:B------:R-:W-:Y:S01]  /*f4a0*/  BPT.TRAP 0x1 ;  /* 0x000000040000795c */ /* 0x000fe20000300000 */
.L_x_171:
[----:B------:R-:W-:-:S04]  /*f4b0*/  ULEA UR4, UR8, UR50, 0x3 ;  /* 0x0000003208047291 */ /* 0x000fc8000f8e183f */
[----:B------:R-:W-:-:S04]  /*f4c0*/  UIADD3 UR4, UR4, 0x50, URZ ;  /* 0x0000005004047890 */ /* 0x000fc8000fffe03f */
[----:B------:R-:W-:-:S09]  /*f4d0*/  UPRMT UR4, UR49, 0x654, UR4 ;  /* 0x0000065431047896 */ /* 0x000fd20008000004 */
[----:B------:R-:W-:Y:S03]  /*f4e0*/  SYNCS.ARRIVE.TRANS64.RED.A1T0 RZ, [UR4], RZ ;  /* 0x000000ffffff79a7 */ /* 0x000fe60008100404 */
.L_x_170:
[----:B------:R-:W-:Y:S05]  /*f4f0*/  BSYNC B0 ;  /* 0x0000000000007941 */ /* 0x000fea0003800000 */
.L_x_169:
        /* <DEDUP_REMOVED lines=9> */
.L_x_174:
        /* <DEDUP_REMOVED lines=8> */
.L_x_384:
[----:B------:R-:W-:Y:S05]  /*f610*/  BSYNC B1 ;  /* 0x0000000000017941 */ /* 0x000fea0003800000 */
.L_x_175:
        /* <DEDUP_REMOVED lines=38> */
.L_x_177:
[----:B------:R-:W-:Y:S02]  /*f880*/  LOP3.LUT R11, R11, R28, RZ, 0x3c, !PT ;  /* 0x0000001c0b0b7212 */ /* 0x000fe400078e3cff */
[----:B------:R-:W-:-:S07]  /*f890*/  SEL R0, R26, RZ, P4 ;  /* 0x000000ff1a007207 */ /* 0x000fce0002000000 */
.L_x_173:
[----:B------:R-:W-:Y:S05]  /*f8a0*/  BSYNC B0 ;  /* 0x0000000000007941 */ /* 0x000fea0003800000 */
.L_x_172:
        /* <DEDUP_REMOVED lines=45> */
.L_x_179:
[----:B------:R-:W-:Y:S05]  /*fb80*/  BSYNC B0 ;  /* 0x0000000000007941 */ /* 0x000fea0003800000 */
.L_x_178:
[----:B------:R-:W-:Y:S06]  /*fb90*/  BAR.SYNC.DEFER_BLOCKING 0x1, 0x100 ;  /* 0x0044000000007b1d */ /* 0x000fec0000010000 */
[----:B------:R-:W-:Y:S04]  /*fba0*/  BSSY B0, `(.L_x_180) ;  /* 0x000000a000007945 */ /* 0x000fe80003800000 */
[----:B------:R-:W-:Y:S05]  /*fbb0*/  @!P3 BRA `(.L_x_181) ;  /* 0x000000000020b947 */ /* 0x000fea0003800000 */
[----:B------:R-:W-:-:S06]  /*fbc0*/  UISETP.NE.AND UP0, UPT, UR48, 0x3, UPT ;  /* 0x000000033000788c */ /* 0x000fcc000bf05270 */
[----:B------:R-:W-:-:S13]  /*fbd0*/  PLOP3.LUT P4, PT, PT, PT, UP0, 0x80, 0x0 ;  /* 0x000000000000781c */ /* 0x000fda0003f8f008 */
[----:B------:R-:W-:Y:S05]  /*fbe0*/  @!P4 BRA `(.L_x_182) ;  /* 0x000000000004c947 */ /* 0x000fea0003800000 */
[----:B------:R-:W-:Y:S01]  /*fbf0*/  BPT.TRAP 0x1 ;  /* 0x000000040000795c */ /* 0x000fe20000300000 */
.L_x_182:
[----:B------:R-:W-:-:S04]  /*fc00*/  ULEA UR4, UR8, UR50, 0x3 ;  /* 0x0000003208047291 */ /* 0x000fc8000f8e183f */
[----:B------:R-:W-:-:S04]  /*fc10*/  UIADD3 UR4, UR4, 0x50, URZ ;  /* 0x0000005004047890 */ /* 0x000fc8000fffe03f */
[----:B------:R-:W-:-:S09]  /*fc20*/  UPRMT UR4, UR49, 0x654, UR4 ;  /* 0x0000065431047896 */ /* 0x000fd20008000004 */
[----:B------:R-:W-:Y:S03]  /*fc30*/  SYNCS.ARRIVE.TRANS64.RED.A1T0 RZ, [UR4], RZ ;  /* 0x000000ffffff79a7 */ /* 0x000fe60008100404 */
.L_x_181:
[----:B------:R-:W-:Y:S05]  /*fc40*/  BSYNC B0 ;  /* 0x0000000000007941 */ /* 0x000fea0003800000 */
.L_x_180:
        /* <DEDUP_REMOVED lines=9> */
.L_x_185:
        /* <DEDUP_REMOVED lines=8> */
.L_x_385:
[----:B------:R-:W-:Y:S05]  /*fd60*/  BSYNC B1 ;  /* 0x0000000000017941 */ /* 0x000fea0003800000 */
.L_x_186:
        /* <DEDUP_REMOVED lines=11> */
[----:B------:R-:W-:Y:S01]  /*fe20*/  SHF.L.U32 R13, R6, 0x10, RZ ;  /* 0x00000010060d7819 */ /* 0x000fe200000006ff */
[----:B---3--:R-:W-:Y:S01]  /*fe30*/  IMAD.U32 R39, R29, 0x10000, RZ ;  /* 0x000100001d277824 */ /* 0x008fe200078e00ff */
[----:B------:R-:W-:Y:S01]  /*fe40*/  LOP3.LUT R7, R7, 0xffff0000, RZ, 0xc0, !PT ;  /* 0xffff000007077812 */ /* 0x000fe200078ec0ff */
[----:B------:R-:W-:Y:S01]  /*fe50*/  IMAD.U32 R45, R31, 0x10000, RZ ;  /* 0x000100001f2d7824 */ /* 0x000fe200078e00ff */
[----:B------:R-:W-:Y:S01]  /*fe60*/  LOP3.LUT R19, R4, 0xffff0000, RZ, 0xc0, !PT ;  /* 0xffff000004137812 */ /* 0x000fe200078ec0ff */
[----:B------:R-:W-:Y:S01]  /*fe70*/  FMUL R20, R16, R3 ;  /* 0x0000000310147220 */ /* 0x000fe20000400000 */
[----:B-1----:R-:W-:Y:S01]  /*fe80*/  LOP3.LUT R25, R6, 0xffff0000, RZ, 0xc0, !PT ;  /* 0xffff000006197812 */ /* 0x002fe200078ec0ff */
        /* <DEDUP_REMOVED lines=20> */
.L_x_188:
[----:B------:R-:W-:Y:S02]  /*ffd0*/  LOP3.LUT R11, R11, R36, RZ, 0x3c, !PT ;  /* 0x000000240b0b7212 */ /* 0x000fe400078e3cff */
[----:B------:R-:W-:-:S07]  /*ffe0*/  SEL R0, R26, RZ, P4 ;  /* 0x000000ff1a007207 */ /* 0x000fce0002000000 */
.L_x_184:
[----:B------:R-:W-:Y:S05]  /*fff0*/  BSYNC B0 ;  /* 0x0000000000007941 */ /* 0x000fea0003800000 */
.L_x_183:
        /* <DEDUP_REMOVED lines=61> */
.L_x_190:
[----:B------:R-:W-:Y:S05]  /*103d0*/  BSYNC B0 ;  /* 0x0000000000007941 */ /* 0x000fea0003800000 */
.L_x_189:
[----:B------:R-:W-:Y:S06]  /*103e0*/  BAR.SYNC.DEFER_BLOCKING 0x1, 0x100 ;  /* 0x0044000000007b1d */ /* 0x000fec0000010000 */
[----:B------:R-:W-:Y:S04]  /*103f0*/  BSSY B0, `(.L_x_191) ;  /* 0x000000a000007945 */ /* 0x000fe80003800000 */
[----:B------:R-:W-:Y:S05]  /*10400*/  @!P3 BRA `(.L_x_192) ;  /* 0x000000000020b947 */ /* 0x000fea0003800000 */
[----:B------:R-:W-:-:S06]  /*10410*/  UISETP.NE.AND UP0, UPT, UR48, 0x3, UPT ;  /* 0x000000033000788c */ /* 0x000fcc000bf05270 */
[----:B------:R-:W-:-:S13]  /*10420*/  PLOP3.LUT P4, PT, PT, PT, UP0, 0x80, 0x0 ;  /* 0x000000000000781c */ /* 0x000fda0003f8f008 */
[----:B------:R-:W-:Y:S05]  /*10430*/  @!P4 BRA `(.L_x_193) ;  /* 0x000000000004c947 */ /* 0x000fea0003800000 */
[----:B------:R-:W-:Y:S01]  /*10440*/  BPT.TRAP 0x1 ;  /* 0x000000040000795c */ /* 0x000fe20000300000 */
.L_x_193:
[----:B------:R-:W-:-:S04]  /*10450*/  ULEA UR4, UR8, UR50, 0x3 ;  /* 0x0000003208047291 */ /* 0x000fc8000f8e183f */
[----:B------:R-:W-:-:S04]  /*10460*/  UIADD3 UR4, UR4, 0x50, URZ ;  /* 0x0000005004047890 */ /* 0x000fc8000fffe03f */
[----:B------:R-:W-:-:S09]  /*10470*/  UPRMT UR4, UR49, 0x654, UR4 ;  /* 0x0000065431047896 */ /* 0x000fd20008000004 */
[----:B------:R-:W-:Y:S03]  /*10480*/  SYNCS.ARRIVE.TRANS64.RED.A1T0 RZ, [UR4], RZ ;  /* 0x000000ffffff79a7 */ /* 0x000fe60008100404 */
.L_x_192:
[----:B------:R-:W-:Y:S05]  /*10490*/  BSYNC B0 ;  /* 0x0000000000007941 */ /* 0x000fea0003800000 */
.L_x_191:
        /* <DEDUP_REMOVED lines=9> */
.L_x_196:
        /* <DEDUP_REMOVED lines=8> */
.L_x_386:
[----:B------:R-:W-:Y:S05]  /*105b0*/  BSYNC B1 ;  /* 0x0000000000017941 */ /* 0x000fea0003800000 */
.L_x_197:
        /* <DEDUP_REMOVED lines=9> */
[----:B------:R-:W-:Y:S01]  /*10650*/  IMAD.U32 R13, R6, 0x10000, RZ ;  /* 0x00010000060d7824 */ /* 0x000fe200078e00ff */
[----:B------:R-:W-:Y:S01]  /*10660*/  LOP3.LUT R5, R5, 0xffff0000, RZ, 0xc0, !PT ;  /* 0xffff000005057812 */ /* 0x000fe200078ec0ff */
[----:B---3--:R-:W-:Y:S01]  /*10670*/  IMAD.U32 R35, R28, 0x10000, RZ ;  /* 0x000100001c237824 */ /* 0x008fe200078e00ff */
[----:B------:R-:W-:Y:S01]  /*10680*/  LOP3.LUT R7, R7, 0xffff0000, RZ, 0xc0, !PT ;  /* 0xffff000007077812 */ /* 0x000fe200078ec0ff */
[----:B------:R-:W-:Y:S01]  /*10690*/  IMAD.U32 R41, R30, 0x10000, RZ ;  /* 0x000100001e297824 */ /* 0x000fe200078e00ff */
[----:B------:R-:W-:Y:S01]  /*106a0*/  SHF.L.U32 R39, R29, 0x10, RZ ;  /* 0x000000101d277819 */ /* 0x000fe200000006ff */
[C---:B------:R-:W-:Y:S01]  /*106b0*/  FMUL R20, R16.reuse, R3 ;  /* 0x0000000310147220 */ /* 0x040fe20000400000 */
[----:B------:R-:W-:Y:S01]  /*106c0*/  SHF.L.U32 R45, R31, 0x10, RZ ;  /* 0x000000101f2d7819 */ /* 0x000fe200000006ff */
[----:B------:R-:W-:Y:S01]  /*106d0*/  FMUL R18, R16, R9 ;  /* 0x0000000910127220 */ /* 0x000fe20000400000 */
[----:B------:R-:W-:Y:S01]  /*106e0*/  LOP3.LUT R19, R4, 0xffff0000, RZ, 0xc0, !PT ;  /* 0xffff000004137812 */ /* 0x000fe200078ec0ff */
[----:B------:R-:W-:Y:S01]  /*106f0*/  FMUL R15, R16, R5 ;  /* 0x00000005100f7220 */ /* 0x000fe20000400000 */
[----:B-1----:R-:W-:Y:S01]  /*10700*/  LOP3.LUT R25, R6, 0xffff0000, RZ, 0xc0, !PT ;  /* 0xffff000006197812 */ /* 0x002fe200078ec0ff */
[----:B------:R-:W-:Y:S01]  /*10710*/  FMUL R14, R16, R13 ;  /* 0x0000000d100e7220 */ /* 0x000fe20000400000 */
[----:B------:R-:W-:Y:S01]  /*10720*/  LOP3.LUT R37, R28, 0xffff0000, RZ, 0xc0, !PT ;  /* 0xffff00001c257812 */ /* 0x000fe200078ec0ff */
[C---:B------:R-:W-:Y:S01]  /*10730*/  FMUL R10, R16.reuse, R7 ;  /* 0x00000007100a7220 */ /* 0x040fe20000400000 */
[----:B------:R-:W-:Y:S01]  /*10740*/  LOP3.LUT R29, R29, 0xffff0000, RZ, 0xc0, !PT ;  /* 0xffff00001d1d7812 */ /* 0x000fe200078ec0ff */
        /* <DEDUP_REMOVED lines=13> */
.L_x_199:
[----:B------:R-:W-:Y:S02]  /*10820*/  LOP3.LUT R11, R11, R36, RZ, 0x3c, !PT ;  /* 0x000000240b0b7212 */ /* 0x000fe400078e3cff */
[----:B------:R-:W-:-:S07]  /*10830*/  SEL R0, R26, RZ, P4 ;  /* 0x000000ff1a007207 */ /* 0x000fce0002000000 */
.L_x_195:
[----:B------:R-:W-:Y:S05]  /*10840*/  BSYNC B0 ;  /* 0x0000000000007941 */ /* 0x000fea0003800000 */
.L_x_194:
        /* <DEDUP_REMOVED lines=23> */
[----:B------:R-:W-:Y:S02]  /*109c0*/  F2FP.BF16.F32.PACK_AB R129, R131, R130 ;  /* 0x000000828381723e */ /* 0x000fe400000010ff */
[----:B------:R-:W-:Y:S01]  /*109d0*/  F2FP.BF16.F32.PACK_AB R130, R133, R132 ;  /* 0x000000848582723e */ /* 0x000fe200000010ff */
[----:B------:R1:W-:Y:S01]  /*109e0*/  STSM.16.M88.4 [R21+0x2200], R24 ;  /* 0x0022001815007844 */ /* 0x0003e20000000200 */
        /* <DEDUP_REMOVED lines=19> */
.L_x_201:
[----:B------:R-:W-:Y:S05]  /*10b20*/  BSYNC B0 ;  /* 0x0000000000007941 */ /* 0x000fea0003800000 */
.L_x_200:
[----:B------:R-:W-:Y:S06]  /*10b30*/  BAR.SYNC.DEFER_BLOCKING 0x1, 0x100 ;  /* 0x0044000000007b1d */ /* 0x000fec0000010000 */
[----:B------:R-:W-:Y:S04]  /*10b40*/  BSSY B0, `(.L_x_202) ;  /* 0x000000a000007945 */ /* 0x000fe80003800000 */
[----:B------:R-:W-:Y:S05]  /*10b50*/  @!P3 BRA `(.L_x_203) ;  /* 0x000000000020b947 */ /* 0x000fea0003800000 */
[----:B------:R-:W-:-:S06]  /*10b60*/  UISETP.NE.AND UP0, UPT, UR48, 0x3, UPT ;  /* 0x000000033000788c */ /* 0x000fcc000bf05270 */
[----:B------:R-:W-:-:S13]  /*10b70*/  PLOP3.LUT P4, PT, PT, PT, UP0, 0x80, 0x0 ;  /* 0x000000000000781c */ /* 0x000fda0003f8f008 */
[----:B------:R-:W-:Y:S05]  /*10b80*/  @!P4 BRA `(.L_x_204) ;  /* 0x000000000004c947 */ /* 0x000fea0003800000 */
[----:B------:R-:W-:Y:S01]  /*10b90*/  BPT.TRAP 0x1 ;  /* 0x000000040000795c */ /* 0x000fe20000300000 */
.L_x_204:
[----:B------:R-:W-:-:S04]  /*10ba0*/  ULEA UR4, UR8, UR50, 0x3 ;  /* 0x0000003208047291 */ /* 0x000fc8000f8e183f */
[----:B------:R-:W-:-:S04]  /*10bb0*/  UIADD3 UR4, UR4, 0x50, URZ ;  /* 0x0000005004047890 */ /* 0x000fc8000fffe03f */
[----:B------:R-:W-:-:S09]  /*10bc0*/  UPRMT UR4, UR49, 0x654, UR4 ;  /* 0x0000065431047896 */ /* 0x000fd20008000004 */
[----:B------:R-:W-:Y:S03]  /*10bd0*/  SYNCS.ARRIVE.TRANS64.RED.A1T0 RZ, [UR4], RZ ;  /* 0x000000ffffff79a7 */ /* 0x000fe60008100404 */
.L_x_203:
[----:B------:R-:W-:Y:S05]  /*10be0*/  BSYNC B0 ;  /* 0x0000000000007941 */ /* 0x000fea0003800000 */
.L_x_202:
        /* <DEDUP_REMOVED lines=9> */
.L_x_207:
        /* <DEDUP_REMOVED lines=8> */
.L_x_387:
[----:B------:R-:W-:Y:S05]  /*10d00*/  BSYNC B1 ;  /* 0x0000000000017941 */ /* 0x000fea0003800000 */
.L_x_208:
        /* <DEDUP_REMOVED lines=38> */
.L_x_210:
[----:B------:R-:W-:Y:S02]  /*10f70*/  LOP3.LUT R11, R11, R34, RZ, 0x3c, !PT ;  /* 0x000000220b0b7212 */ /* 0x000fe400078e3cff */
[----:B------:R-:W-:-:S07]  /*10f80*/  SEL R0, R26, RZ, P4 ;  /* 0x000000ff1a007207 */ /* 0x000fce0002000000 */
.L_x_206:
[----:B------:R-:W-:Y:S05]  /*10f90*/  BSYNC B0 ;  /* 0x0000000000007941 */ /* 0x000fea0003800000 */
.L_x_205:
        /* <DEDUP_REMOVED lines=61> */
.L_x_212:
[----:B------:R-:W-:Y:S05]  /*11370*/  BSYNC B0 ;  /* 0x0000000000007941 */ /* 0x000fea0003800000 */
.L_x_211:
[----:B------:R-:W-:Y:S06]  /*11380*/  BAR.SYNC.DEFER_BLOCKING 0x1, 0x100 ;  /* 0x0044000000007b1d */ /* 0x000fec0000010000 */
[----:B------:R-:W-:Y:S04]  /*11390*/  BSSY B0, `(.L_x_213) ;  /* 0x000000a000007945 */ /* 0x000fe80003800000 */
[----:B------:R-:W-:Y:S05]  /*113a0*/  @!P3 BRA `(.L_x_214) ;  /* 0x000000000020b947 */ /* 0x000fea0003800000 */
[----:B------:R-:W-:-:S06]  /*113b0*/  UISETP.NE.AND UP0, UPT, UR48, 0x3, UPT ;  /* 0x000000033000788c */ /* 0x000fcc000bf05270 */
[----:B------:R-:W-:-:S13]  /*113c0*/  PLOP3.LUT P4, PT, PT, PT, UP0, 0x80, 0x0 ;  /* 0x000000000000781c */ /* 0x000fda0003f8f008 */
[----:B------:R-:W-:Y:S05]  /*113d0*/  @!P4 BRA `(.L_x_215) ;  /* 0x000000000004c947 */ /* 0x000fea0003800000 */
[----:B------:R-:W-:Y:S01]  /*113e0*/  BPT.TRAP 0x1 ;  /* 0x000000040000795c */ /* 0x000fe20000300000 */
.L_x_215:
[----:B------:R-:W-:-:S04]  /*113f0*/  ULEA UR4, UR8, UR50, 0x3 ;  /* 0x0000003208047291 */ /* 0x000fc8000f8e183f */
[----:B------:R-:W-:-:S04]  /*11400*/  UIADD3 UR4, UR4, 0x50, URZ ;  /* 0x0000005004047890 */ /* 0x000fc8000fffe03f */
[----:B------:R-:W-:-:S09]  /*11410*/  UPRMT UR4, UR49, 0x654, UR4 ;  /* 0x0000065431047896 */ /* 0x000fd20008000004 */
[----:B------:R-:W-:Y:S03]  /*11420*/  SYNCS.ARRIVE.TRANS64.RED.A1T0 RZ, [UR4], RZ ;  /* 0x000000ffffff79a7 */ /* 0x000fe60008100404 */
.L_x_214:
[----:B------:R-:W-:Y:S05]  /*11430*/  BSYNC B0 ;  /* 0x0000000000007941 */ /* 0x000fea0003800000 */
.L_x_213:
        /* <DEDUP_REMOVED lines=9> */
.L_x_218:
[----:B------:R-:W-:Y:S01]  /*114d0*/  SHF.L.U32 R11, R11, 0x1f, RZ ;  /* 0x0000001f0b0b7819 */ /* 0x000fe200000006ff */
[----:B------:R-:W-:Y:S01]  /*114e0*/  BSSY B1, `(.L_x_219) ;  /* 0x0000004000017945 */ /* 0x000fe20003800000 */
[----:B-1----:R-:W-:-:S04]  /*114f0*/  LEA R24, R0, UR50, 0x3 ;  /* 0x0000003200187c11 */ /* 0x002fc8000f8e18ff */
[----:B------:R-:W1:Y:S02]  /*11500*/  SYNCS.PHASECHK.TRANS64.TRYWAIT P4, [R24+URZ+0x30], R11 ;  /* 0x0000300b180075a7 */ /* 0x000e64000808017f */
[----:B-1----:R-:W-:Y:S05]  /*11510*/  @!P4 BRA `(.L_x_220) ;  /* 0x0000004c00ecc947 */ /* 0x002fea0003800000 */
.L_x_388:
[----:B------:R-:W-:Y:S05]  /*11520*/  BSYNC B1 ;  /* 0x0000000000017941 */ /* 0x000fea0003800000 */
.L_x_219:
[----:B------:R-:W-:Y:S05]  /*11530*/  @P2 BRA `(.L_x_217) ;  /* 0x0000000000942947 */ /* 0x000fea0003800000 */
[----:B------:R-:W-:Y:S01]  /*11540*/  LEA R23, R0, R23, 0xd ;  /* 0x0000001700177211 */ /* 0x000fe200078e68ff */
[----:B------:R-:W-:Y:S05]  /*11550*/  WARPSYNC.ALL ;  /* 0x0000000000007948 */ /* 0x000fea0003800000 */
[----:B------:R-:W-:Y:S01]  /*11560*/  IMAD R0, R22, 0x2, R23 ;  /* 0x0000000216007824 */ /* 0x000fe200078e0217 */
[----:B------:R-:W2:Y:S04]  /*11570*/  LDSM.16.M88.4 R4, [R23] ;  /* 0x000000001704783b */ /* 0x000ea80000000200 */
[----:B------:R-:W3:Y:S01]  /*11580*/  LDSM.16.M88.4 R28, [R0] ;  /* 0x00000000001c783b */ /* 0x000ee20000000200 */
[----:B--2---:R-:W-:Y:S01]  /*11590*/  IMAD.U32 R9, R5, 0x10000, RZ ;  /* 0x0001000005097824 */ /* 0x004fe200078e00ff */
[C---:B------:R-:W-:Y:S01]  /*115a0*/  SHF.L.U32 R3, R4.reuse, 0x10, RZ ;  /* 0x0000001004037819 */ /* 0x040fe200000006ff */
[----:B------:R-:W-:Y:S01]  /*115b0*/  IMAD.U32 R25, R7, 0x10000, RZ ;  /* 0x0001000007197824 */ /* 0x000fe200078e00ff */
[----:B------:R-:W-:Y:S01]  /*115c0*/  LOP3.LUT R5, R5, 0xffff0000, RZ, 0xc0, !PT ;  /* 0xffff000005057812 */ /* 0x000fe200078ec0ff */
[----:B---3--:R-:W-:Y:S01]  /*115d0*/  IMAD.U32 R33, R29, 0x10000, RZ ;  /* 0x000100001d217824 */ /* 0x008fe200078e00ff */
[----:B------:R-:W-:Y:S01]  /*115e0*/  LOP3.LUT R7, R7, 0xffff0000, RZ, 0xc0, !PT ;  /* 0xffff000007077812 */ /* 0x000fe200078ec0ff */
[----:B------:R-:W-:Y:S01]  /*115f0*/  IMAD.U32 R39, R31, 0x10000, RZ ;  /* 0x000100001f277824 */ /* 0x000fe200078e00ff */
[----:B------:R-:W-:Y:S01]  /*11600*/  LOP3.LUT R19, R4, 0xffff0000, RZ, 0xc0, !PT ;  /* 0xffff000004137812 */ /* 0x000fe200078ec0ff */
[----:B------:R-:W-:Y:S01]  /*11610*/  FMUL R20, R16, R3 ;  /* 0x0000000310147220 */ /* 0x000fe20000400000 */
        /* <DEDUP_REMOVED lines=23> */
.L_x_217:
[----:B------:R-:W-:Y:S05]  /*11790*/  BSYNC B0 ;  /* 0x0000000000007941 */ /* 0x000fea0003800000 */
.L_x_216:
        /* <DEDUP_REMOVED lines=26> */
[----:B-1----:R-:W-:-:S05]  /*11940*/  F2FP.BF16.F32.PACK_AB R11, R2, R3 ;  /* 0x00000003020b723e */ /* 0x002fca00000010ff */
[----:B------:R2:W-:Y:S01]  /*11950*/  STSM.16.M88.4 [R32], R8 ;  /* 0x0000000820007844 */ /* 0x0005e20000000200 */
[----:B------:R-:W-:Y:S01]  /*11960*/  @!PT LDS RZ, [RZ] ;  /* 0x00000000fffff984 */ /* 0x000fe20000000800 */
[----:B------:R-:W-:Y:S01]  /*11970*/  @!PT LDS RZ, [RZ] ;  /* 0x00000000fffff984 */ /* 0x000fe20000000800 */
[----:B------:R-:W-:Y:S01]  /*11980*/  @!PT LDS RZ, [RZ] ;  /* 0x00000000fffff984 */ /* 0x000fe20000000800 */
[----:B------:R-:W-:Y:S01]  /*11990*/  @!PT LDS RZ, [RZ] ;  /* 0x00000000fffff984 */ /* 0x000fe20000000800 */
[----:B------:R1:W-:Y:S06]  /*119a0*/  MEMBAR.ALL.CTA ;  /* 0x0000000000007992 */ /* 0x0003ec0000008000 */
[----:B-1----:R-:W1:Y:S02]  /*119b0*/  FENCE.VIEW.ASYNC.S ;  /* 0x00000000000073c6 */ /* 0x002e640000000000 */
[----:B-1----:R-:W-:Y:S06]  /*119c0*/  BAR.SYNC.DEFER_BLOCKING 0x1, 0x100 ;  /* 0x0044000000007b1d */ /* 0x002fec0000010000 */
        /* <DEDUP_REMOVED lines=9> */
[----:B-1----:R-:W-:-:S04]  /*11a60*/  DEPBAR.LE SB0, 0x1 ;  /* 0x000080400000791a */ /* 0x002fc80000000000 */
.L_x_222:
[----:B------:R-:W-:Y:S05]  /*11a70*/  BSYNC B0 ;  /* 0x0000000000007941 */ /* 0x000fea0003800000 */
.L_x_221:
[----:B------:R-:W-:Y:S06]  /*11a80*/  BAR.SYNC.DEFER_BLOCKING 0x1, 0x100 ;  /* 0x0044000000007b1d */ /* 0x000fec0000010000 */
[----:B------:R-:W-:Y:S04]  /*11a90*/  BSSY B0, `(.L_x_223) ;  /* 0x000000a000007945 */ /* 0x000fe80003800000 */
[----:B------:R-:W-:Y:S05]  /*11aa0*/  @!P3 BRA `(.L_x_224) ;  /* 0x000000000020b947 */ /* 0x000fea0003800000 */
[----:B------:R-:W-:-:S06]  /*11ab0*/  UISETP.NE.AND UP0, UPT, UR48, 0x3, UPT ;  /* 0x000000033000788c */ /* 0x000fcc000bf05270 */
[----:B------:R-:W-:-:S13]  /*11ac0*/  PLOP3.LUT P0, PT, PT, PT, UP0, 0x80, 0x0 ;  /* 0x000000000000781c */ /* 0x000fda0003f0f008 */
[----:B------:R-:W-:Y:S05]  /*11ad0*/  @!P0 BRA `(.L_x_225) ;  /* 0x0000000000048947 */ /* 0x000fea0003800000 */
[----:B------:R-:W-:Y:S01]  /*11ae0*/  BPT.TRAP 0x1 ;  /* 0x000000040000795c */ /* 0x000fe20000300000 */
.L_x_225:
[----:B------:R-:W-:-:S04]  /*11af0*/  ULEA UR4, UR52, UR50, 0x3 ;  /* 0x0000003234047291 */ /* 0x000fc8000f8e183f */
[----:B------:R-:W-:-:S04]  /*11b00*/  UIADD3 UR4, UR4, 0x50, URZ ;  /* 0x0000005004047890 */ /* 0x000fc8000fffe03f */
[----:B------:R-:W-:-:S09]  /*11b10*/  UPRMT UR4, UR49, 0x654, UR4 ;  /* 0x0000065431047896 */ /* 0x000fd20008000004 */
[----:B------:R-:W-:Y:S03]  /*11b20*/  SYNCS.ARRIVE.TRANS64.RED.A1T0 RZ, [UR4], RZ ;  /* 0x000000ffffff79a7 */ /* 0x000fe60008100404 */
.L_x_224:
[----:B------:R-:W-:Y:S05]  /*11b30*/  BSYNC B0 ;  /* 0x0000000000007941 */ /* 0x000fea0003800000 */
.L_x_223:
[----:B------:R-:W3:Y:S01]  /*11b40*/  LDL.LU R15, [R1+0x204] ;  /* 0x00020400010f7983 */ /* 0x000ee20000300800 */
[----:B------:R-:W-:-:S03]  /*11b50*/  ULDC.64 UR4, c[0x0][0x8f8] ;  /* 0x00023e0000047ab9 */ /* 0x000fc60000000a00 */
[----:B------:R-:W4:Y:S01]  /*11b60*/  LDL.LU R14, [R1+0x200] ;  /* 0x00020000010e7983 */ /* 0x000f220000300800 */
[----:B------:R-:W-:Y:S01]  /*11b70*/  UIADD3 UR52, UR52, 0x1, URZ ;  /* 0x0000000134347890 */ /* 0x000fe2000fffe03f */
[----:B------:R-:W-:Y:S01]  /*11b80*/  PRMT R0, RZ, 0x7610, R0 ;  /* 0x00007610ff007816 */ /* 0x000fe20000000000 */
[----:B------:R-:W-:Y:S01]  /*11b90*/  UMOV UR41, 0xffffffff ;  /* 0xffffffff00297882 */ /* 0x000fe20000000000 */
[----:B------:R-:W-:Y:S01]  /*11ba0*/  UMOV UR43, 0xffffffff ;  /* 0xffffffff002b7882 */ /* 0x000fe20000000000 */
[----:B------:R-:W-:Y:S01]  /*11bb0*/  UISETP.NE.AND UP0, UPT, UR52, 0x4, UPT ;  /* 0x000000043400788c */ /* 0x000fe2000bf05270 */
[----:B------:R-:W-:-:S03]  /*11bc0*/  MOV R2, 0xffffffff ;  /* 0xffffffff00027802 */ /* 0x000fc60000000f00 */
[----:B------:R-:W-:Y:S01]  /*11bd0*/  USEL UR52, UR52, URZ, UP0 ;  /* 0x0000003f34347287 */ /* 0x000fe20008000000 */
[----:B----4-:R-:W-:-:S04]  /*11be0*/  IADD3 R14, P0, R14, UR54, RZ ;  /* 0x000000360e0e7c10 */ /* 0x010fc8000ff1e0ff */
[----:B---3--:R-:W-:Y:S01]  /*11bf0*/  IADD3.X R15, R15, UR39, RZ, P0, !PT ;  /* 0x000000270f0f7c10 */ /* 0x008fe200087fe4ff */
[----:B------:R1:W-:Y:S01]  /*11c00*/  STL [R1+0x200], R14 ;  /* 0x0002000e01007387 */ /* 0x0003e20000100800 */
[----:B------:R-:W-:-:S03]  /*11c10*/  ISETP.GE.U32.AND P0, PT, R14, UR4, PT ;  /* 0x000000040e007c0c */ /* 0x000fc6000bf06070 */
[----:B------:R1:W-:Y:S01]  /*11c20*/  STL [R1+0x204], R15 ;  /* 0x0002040f01007387 */ /* 0x0003e20000100800 */
[----:B------:R-:W-:-:S13]  /*11c30*/  ISETP.GE.U32.AND.EX P0, PT, R15, UR5, PT, P0 ;  /* 0x000000050f007c0c */ /* 0x000fda000bf06100 */
[----:B-1----:R-:W-:Y:S05]  /*11c40*/  @P0 BRA `(.L_x_226) ;  /* 0x0000000400700947 */ /* 0x002fea0003800000 */
[----:B--2---:R-:W1:Y:S01]  /*11c50*/  LDC.64 R8, c[0x0][0x8d0] ;  /* 0x00023400ff087b82 */ /* 0x004e620000000a00 */
[----:B------:R-:W2:Y:S01]  /*11c60*/  S2R R18, SR_CTAID.X ;  /* 0x0000000000127919 */ /* 0x000ea20000002500 */
[----:B------:R-:W-:Y:S01]  /*11c70*/  IMAD.MOV.U32 R6, RZ, RZ, R14 ;  /* 0x000000ffff067224 */ /* 0x000fe200078e000e */
[----:B------:R-:W-:-:S05]  /*11c80*/  MOV R7, R15 ;  /* 0x0000000f00077202 */ /* 0x000fca0000000f00 */
[----:B------:R-:W3:Y:S08]  /*11c90*/  LDC R10, c[0x0][0x8d8] ;  /* 0x00023600ff0a7b82 */ /* 0x000ef00000000800 */
[----:B------:R-:W4:Y:S01]  /*11ca0*/  LDC.64 R12, c[0x0][0x8c8] ;  /* 0x00023200ff0c7b82 */ /* 0x000f220000000a00 */
[----:B-1----:R-:W-:-:S04]  /*11cb0*/  ISETP.NE.U32.AND P0, PT, R8, RZ, PT ;  /* 0x000000ff0800720c */ /* 0x002fc80003f05070 */
[----:B------:R-:W-:-:S13]  /*11cc0*/  ISETP.NE.AND.EX P0, PT, R9, RZ, PT, P0 ;  /* 0x000000ff0900720c */ /* 0x000fda0003f05300 */
[----:B--234-:R-:W-:Y:S05]  /*11cd0*/  @!P0 BRA `(.L_x_227) ;  /* 0x0000000000288947 */ /* 0x01cfea0003800000 */
[----:B------:R-:W1:Y:S02]  /*11ce0*/  LDC R0, c[0x0][0x8dc] ;  /* 0x00023700ff007b82 */ /* 0x000e640000000800 */
[----:B-1----:R-:W-:-:S05]  /*11cf0*/  IADD3 R7, P0, R14, R0, RZ ;  /* 0x000000000e077210 */ /* 0x002fca0007f1e0ff */
[----:B------:R-:W-:-:S04]  /*11d00*/  IMAD.X R11, RZ, RZ, R15, P0 ;  /* 0x000000ffff0b7224 */ /* 0x000fc800000e060f */
[----:B------:R-:W-:-:S04]  /*11d10*/  IMAD.WIDE.U32 R2, R11, R8, RZ ;  /* 0x000000080b027225 */ /* 0x000fc800078e00ff */
[----:B------:R-:W-:-:S04]  /*11d20*/  IMAD.WIDE.U32 R4, P0, R7, R9, R2 ;  /* 0x0000000907047225 */ /* 0x000fc80007800002 */
[----:B------:R-:W-:Y:S01]  /*11d30*/  IMAD.WIDE.U32 R2, R7, R8, RZ ;  /* 0x0000000807027225 */ /* 0x000fe200078e00ff */
[----:B------:R-:W-:-:S03]  /*11d40*/  IADD3.X R7, RZ, RZ, RZ, P0, !PT ;  /* 0x000000ffff077210 */ /* 0x000fc600007fe4ff */
[----:B------:R-:W-:Y:S01]  /*11d50*/  IMAD.MOV.U32 R6, RZ, RZ, R5 ;  /* 0x000000ffff067224 */ /* 0x000fe200078e0005 */
[----:B------:R-:W-:-:S05]  /*11d60*/  IADD3 RZ, P0, R3, R4, RZ ;  /* 0x0000000403ff7210 */ /* 0x000fca0007f1e0ff */
[----:B------:R-:W-:-:S08]  /*11d70*/  IMAD.WIDE.U32.X R6, R11, R9, R6, P0 ;  /* 0x000000090b067225 */ /* 0x000fd000000e0406 */
.L_x_227:
[----:B------:R-:W1:Y:S01]  /*11d80*/  S2R R11, SR_CTAID.Y ;  /* 0x00000000000b7919 */ /* 0x000e620000002600 */
[-CC-:B------:R-:W-:Y:S01]  /*11d90*/  SHF.R.U64 R27, R6, R10.reuse, R7.reuse ;  /* 0x0000000a061b7219 */ /* 0x180fe20000001207 */
[----:B------:R-:W-:Y:S01]  /*11da0*/  IMAD.MOV.U32 R2, RZ, RZ, R14 ;  /* 0x000000ffff027224 */ /* 0x000fe200078e000e */
[----:B------:R-:W-:Y:S01]  /*11db0*/  MOV R3, R15 ;  /* 0x0000000f00037202 */ /* 0x000fe20000000f00 */
[----:B------:R-:W2:Y:S01]  /*11dc0*/  LDC R4, c[0x0][0x8c0] ;  /* 0x00023000ff047b82 */ /* 0x000ea20000000800 */
[----:B------:R-:W-:Y:S01]  /*11dd0*/  SHF.R.U32.HI R0, RZ, R10, R7 ;  /* 0x0000000aff007219 */ /* 0x000fe20000011607 */
[----:B------:R-:W-:Y:S01]  /*11de0*/  ULDC UR4, c[0x0][0x150] ;  /* 0x0000540000047ab9 */ /* 0x000fe20000000800 */
[----:B------:R-:W-:Y:S02]  /*11df0*/  IADD3 R5, P0, RZ, -R27, RZ ;  /* 0x8000001bff057210 */ /* 0x000fe40007f1e0ff */
[----:B------:R-:W-:Y:S02]  /*11e00*/  I2FP.F32.U32 R6, R18 ;  /* 0x0000001200067245 */ /* 0x000fe40000201000 */
[----:B------:R-:W-:Y:S01]  /*11e10*/  IADD3.X R7, RZ, ~R0, RZ, P0, !PT ;  /* 0x80000000ff077210 */ /* 0x000fe200007fe4ff */
[----:B------:R-:W3:Y:S01]  /*11e20*/  LDC.64 R14, c[0x0][0x8e8] ;  /* 0x00023a00ff0e7b82 */ /* 0x000ee20000000a00 */
[----:B------:R-:W-:-:S04]  /*11e30*/  IMAD.WIDE.U32 R2, R5, R12, R2 ;  /* 0x0000000c05027225 */ /* 0x000fc800078e0002 */
[----:B------:R-:W-:Y:S01]  /*11e40*/  FMUL R6, R6, UR4 ;  /* 0x0000000406067c20 */ /* 0x000fe20008400000 */
[----:B------:R-:W-:Y:S01]  /*11e50*/  ULDC UR4, c[0x0][0x154] ;  /* 0x0000550000047ab9 */ /* 0x000fe20000000800 */
[----:B------:R-:W-:Y:S02]  /*11e60*/  IMAD R0, R7, R12, RZ ;  /* 0x0000000c07007224 */ /* 0x000fe400078e02ff */
[----:B------:R-:W4:Y:S02]  /*11e70*/  LDC R12, c[0x0][0x8b0] ;  /* 0x00022c00ff0c7b82 */ /* 0x000f240000000800 */
[----:B------:R-:W-:Y:S01]  /*11e80*/  IMAD R5, R5, R13, R0 ;  /* 0x0000000d05057224 */ /* 0x000fe200078e0200 */
[----:B------:R-:W5:Y:S03]  /*11e90*/  F2I.U32.TRUNC.NTZ R6, R6 ;  /* 0x0000000600067305 */ /* 0x000f66000020f000 */
[----:B------:R-:W-:-:S02]  /*11ea0*/  IMAD.IADD R3, R3, 0x1, R5 ;  /* 0x0000000103037824 */ /* 0x000fc400078e0205 */
[----:B------:R-:W4:Y:S03]  /*11eb0*/  LDC R9, c[0x0][0x900] ;  /* 0x00024000ff097b82 */ /* 0x000f260000000800 */
[-CC-:B--2---:R-:W-:Y:S01]  /*11ec0*/  SHF.R.U64 R10, R2, R4.reuse, R3.reuse ;  /* 0x00000004020a7219 */ /* 0x184fe20000001203 */
[----:B------:R-:W-:Y:S01]  /*11ed0*/  IMAD.MOV.U32 R2, RZ, RZ, -0x1 ;  /* 0xffffffffff027424 */ /* 0x000fe200078e00ff */
[----:B-1----:R-:W-:Y:S02]  /*11ee0*/  I2FP.F32.U32 R0, R11 ;  /* 0x0000000b00007245 */ /* 0x002fe40000201000 */
[----:B------:R-:W-:Y:S01]  /*11ef0*/  SHF.R.U32.HI R3, RZ, R4, R3 ;  /* 0x00000004ff037219 */ /* 0x000fe20000011603 */
[----:B------:R-:W1:Y:S01]  /*11f00*/  LDC R7, c[0x0][0x144] ;  /* 0x00005100ff077b82 */ /* 0x000e620000000800 */
[----:B---3--:R-:W-:Y:S01]  /*11f10*/  ISETP.NE.U32.AND P0, PT, R14, RZ, PT ;  /* 0x000000ff0e00720c */ /* 0x008fe20003f05070 */
[----:B------:R-:W-:Y:S01]  /*11f20*/  FMUL R0, R0, UR4 ;  /* 0x0000000400007c20 */ /* 0x000fe20008400000 */
[----:B-----5:R-:W-:-:S02]  /*11f30*/  IADD3 R6, -R6, RZ, RZ ;  /* 0x000000ff06067210 */ /* 0x020fc40007ffe1ff */
[----:B------:R-:W-:Y:S01]  /*11f40*/  ISETP.NE.AND.EX P0, PT, R15, RZ, PT, P0 ;  /* 0x000000ff0f00720c */ /* 0x000fe20003f05300 */
[----:B------:R2:W3:Y:S02]  /*11f50*/  F2I.U32.TRUNC.NTZ R13, R0 ;  /* 0x00000000000d7305 */ /* 0x0004e4000020f000 */
[----:B------:R-:W2:Y:S01]  /*11f60*/  LDC R20, c[0x0][0x148] ;  /* 0x00005200ff147b82 */ /* 0x000ea20000000800 */
[-CC-:B----4-:R-:W-:Y:S02]  /*11f70*/  SHF.R.U64 R8, R10, R12.reuse, R3.reuse ;  /* 0x0000000c0a087219 */ /* 0x190fe40000001203 */
[----:B------:R-:W-:-:S05]  /*11f80*/  SHF.R.U32.HI R3, RZ, R12, R3 ;  /* 0x0000000cff037219 */ /* 0x000fca0000011603 */
[----:B------:R-:W4:Y:S01]  /*11f90*/  LDC R19, c[0x0][0x8a8] ;  /* 0x00022a00ff137b82 */ /* 0x000f220000000800 */
[-C--:B------:R-:W-:Y:S02]  /*11fa0*/  SHF.L.U32 R2, R2, R9.reuse, RZ ;  /* 0x0000000902027219 */ /* 0x080fe400000006ff */
[-CC-:B------:R-:W-:Y:S02]  /*11fb0*/  SHF.R.U64 R12, R8, R9.reuse, R3.reuse ;  /* 0x00000009080c7219 */ /* 0x180fe40000001203 */
[----:B------:R-:W-:Y:S02]  /*11fc0*/  LOP3.LUT R23, RZ, R2, RZ, 0x33, !PT ;  /* 0x00000002ff177212 */ /* 0x000fe400078e33ff */
[-C--:B------:R-:W-:Y:S01]  /*11fd0*/  SHF.R.U32.HI R3, RZ, R9.reuse, R3 ;  /* 0x00000009ff037219 */ /* 0x080fe20000011603 */
[----:B------:R-:W2:Y:S01]  /*11fe0*/  LDC R24, c[0x0][0x8f0] ;  /* 0x00023c00ff187b82 */ /* 0x000ea20000000800 */
[----:B-1----:R-:W-:Y:S01]  /*11ff0*/  IMAD R21, R7, R6, R18 ;  /* 0x0000000607157224 */ /* 0x002fe200078e0212 */
[----:B------:R-:W-:-:S02]  /*12000*/  SHF.L.U32 R164, R164, R9, RZ ;  /* 0x00000009a4a47219 */ /* 0x000fc400000006ff */
[----:B------:R-:W-:-:S04]  /*12010*/  MOV R2, R12 ;  /* 0x0000000c00027202 */ /* 0x000fc80000000f00 */
[----:B------:R-:W1:Y:S08]  /*12020*/  LDC R25, c[0x0][0x8e0] ;  /* 0x00023800ff197b82 */ /* 0x000e700000000800 */
[----:B------:R-:W1:Y:S01]  /*12030*/  LDC R26, c[0x0][0x8b8] ;  /* 0x00022e00ff1a7b82 */ /* 0x000e620000000800 */
[----:B---3--:R-:W-:Y:S05]  /*12040*/  @!P0 BRA `(.L_x_228) ;  /* 0x0000000000288947 */ /* 0x008fea0003800000 */
[----:B------:R-:W3:Y:S02]  /*12050*/  LDC R7, c[0x0][0x8f4] ;  /* 0x00023d00ff077b82 */ /* 0x000ee40000000800 */
[----:B---3--:R-:W-:-:S05]  /*12060*/  IADD3 R7, P0, R12, R7, RZ ;  /* 0x000000070c077210 */ /* 0x008fca0007f1e0ff */
        /* <DEDUP_REMOVED lines=8> */
.L_x_228:
[----:B------:R-:W3:Y:S01]  /*120f0*/  LDC R4, c[0x0][0x904] ;  /* 0x00024100ff047b82 */ /* 0x000ee20000000800 */
[----:B--2---:R-:W-:Y:S01]  /*12100*/  SHF.R.U64 R0, R2, R24, R3 ;  /* 0x0000001802007219 */ /* 0x004fe20000001203 */
[----:B----4-:R-:W-:Y:S01]  /*12110*/  VIADD R5, R19, 0xffffffff ;  /* 0xffffffff13057836 */ /* 0x010fe20000000000 */
[----:B------:R-:W-:Y:S02]  /*12120*/  LOP3.LUT R7, R8, R23, RZ, 0xc0, !PT ;  /* 0x0000001708077212 */ /* 0x000fe400078ec0ff */
[----:B------:R-:W-:Y:S02]  /*12130*/  IADD3 R13, -R13, RZ, RZ ;  /* 0x000000ff0d0d7210 */ /* 0x000fe40007ffe1ff */
[----:B------:R-:W-:Y:S01]  /*12140*/  IADD3 R3, -R0, RZ, RZ ;  /* 0x000000ff00037210 */ /* 0x000fe20007ffe1ff */
[----:B------:R-:W-:Y:S01]  /*12150*/  IMAD R2, R164, R0, R7 ;  /* 0x00000000a4027224 */ /* 0x000fe200078e0207 */
[----:B------:R-:W-:Y:S02]  /*12160*/  LOP3.LUT R5, R10, R5, RZ, 0xc0, !PT ;  /* 0x000000050a057212 */ /* 0x000fe400078ec0ff */
[----:B------:R-:W-:Y:S01]  /*12170*/  R2UR UR43, R27 ;  /* 0x000000001b2b72ca */ /* 0x000fe200000e0000 */
[----:B-1----:R-:W-:-:S04]  /*12180*/  IMAD R0, R3, R25, R12 ;  /* 0x0000001903007224 */ /* 0x002fc800078e020c */
[----:B------:R-:W-:Y:S01]  /*12190*/  IMAD R3, R0, R19, R5 ;  /* 0x0000001300037224 */ /* 0x000fe200078e0205 */
[----:B---3--:R-:W-:-:S13]  /*121a0*/  ISETP.NE.AND P0, PT, R4, 0x1, PT ;  /* 0x000000010400780c */ /* 0x008fda0003f05270 */
[----:B------:R-:W-:-:S04]  /*121b0*/  @P0 IMAD R21, R20, R13, R11 ;  /* 0x0000000d14150224 */ /* 0x000fc800078e020b */
[----:B------:R-:W-:-:S05]  /*121c0*/  IMAD R2, R2, R26, R21 ;  /* 0x0000001a02027224 */ /* 0x000fca00078e0215 */
[----:B------:R-:W-:Y:S02]  /*121d0*/  SEL R0, R3, R2, !P0 ;  /* 0x0000000203007207 */ /* 0x000fe40004000000 */
[----:B------:R-:W-:Y:S02]  /*121e0*/  SEL R2, R2, R3, !P0 ;  /* 0x0000000302027207 */ /* 0x000fe40004000000 */
[----:B------:R-:W-:Y:S01]  /*121f0*/  R2UR UR41, R0 ;  /* 0x00000000002972ca */ /* 0x000fe200000e0000 */
[----:B------:R-:W-:-:S14]  /*12200*/  IMAD.MOV.U32 R0, RZ, RZ, 0x1 ;  /* 0x00000001ff007424 */ /* 0x000fdc00078e00ff */
.L_x_226:
[----:B------:R-:W-:Y:S01]  /*12210*/  LOP3.LUT P0, RZ, R0, 0xff, RZ, 0xc0, !PT ;  /* 0x000000ff00ff7812 */ /* 0x000fe2000780c0ff */
[----:B------:R-:W-:Y:S02]  /*12220*/  UIMAD.WIDE.U32 UR4, UR58, -0x55555555, URZ ;  /* 0xaaaaaaab3a0478a5 */ /* 0x000fe4000f8e003f */
[----:B------:R-:W-:Y:S02]  /*12230*/  UIADD3 UR36, UR36, 0x10, URZ ;  /* 0x0000001024247890 */ /* 0x000fe4000fffe03f */
[----:B------:R-:W-:-:S04]  /*12240*/  USHF.R.U32.HI UR4, URZ, 0x1, UR5 ;  /* 0x000000013f047899 */ /* 0x000fc80008011605 */
[----:B------:R-:W-:-:S04]  /*12250*/  UIMAD UR40, UR4, -0x3, UR58 ;  /* 0xfffffffd042878a4 */ /* 0x000fc8000f8e023a */
[----:B------:R-:W-:Y:S08]  /*12260*/  @P0 BRA `(.L_x_229) ;  /* 0xfffffef4004c0947 */ /* 0x000ff0000383ffff */
[----:B------:R-:W-:-:S13]  /*12270*/  PLOP3.LUT P0, PT, PT, PT, PT, 0x8, 0x0 ;  /* 0x000000000000781c */ /* 0x000fda0003f0e170 */
.L_x_21:
[----:B------:R-:W-:Y:S05]  /*12280*/  @P0 BRA `(.L_x_13) ;  /* 0x0000003c002c0947 */ /* 0x000fea0003800000 */
[----:B------:R-:W-:Y:S01]  /*12290*/  ULDC.64 UR6, c[0x0][0x588] ;  /* 0x0001620000067ab9 */ /* 0x000fe20000000a00 */
[----:B------:R-:W-:Y:S01]  /*122a0*/  ISETP.NE.AND.EX P1, PT, R161, RZ, PT, P1 ;  /* 0x000000ffa100720c */ /* 0x000fe20003f25310 */
[----:B------:R-:W-:-:S04]  /*122b0*/  DEPBAR.LE SB0, 0x0 ;  /* 0x000080000000791a */ /* 0x000fc80000000000 */
[----:B------:R-:W-:Y:S01]  /*122c0*/  ISETP.NE.U32.AND P0, PT, RZ, UR6, PT ;  /* 0x00000006ff007c0c */ /* 0x000fe2000bf05070 */
[----:B------:R-:W-:Y:S03]  /*122d0*/  BSSY B0, `(.L_x_230) ;  /* 0x0000014000007945 */ /* 0x000fe60003800000 */
[----:B------:R-:W-:-:S13]  /*122e0*/  ISETP.NE.AND.EX P0, PT, RZ, UR7, PT, P0 ;  /* 0x00000007ff007c0c */ /* 0x000fda000bf05300 */
[----:B------:R-:W-:Y:S05]  /*122f0*/  @P0 BRA P1, `(.L_x_231) ;  /* 0x0000000000440947 */ /* 0x000fea0000800000 */
[----:B------:R-:W-:-:S04]  /*12300*/  ISETP.NE.U32.AND P0, PT, R159, RZ, PT ;  /* 0x000000ff9f00720c */ /* 0x000fc80003f05070 */
[----:B------:R-:W-:-:S13]  /*12310*/  ISETP.NE.AND.EX P0, PT, R161, RZ, PT, P0 ;  /* 0x000000ffa100720c */ /* 0x000fda0003f05300 */
[----:B------:R-:W-:Y:S05]  /*12320*/  @!P0 BRA `(.L_x_232) ;  /* 0x00000000002c8947 */ /* 0x000fea0003800000 */
[----:B------:R-:W-:-:S13]  /*12330*/  LOP3.LUT P0, RZ, R160, 0xff, RZ, 0xc0, !PT ;  /* 0x000000ffa0ff7812 */ /* 0x000fda000780c0ff */
[----:B------:R-:W-:Y:S05]  /*12340*/  @!P0 BRA `(.L_x_233) ;  /* 0x0000000000108947 */ /* 0x000fea0003800000 */
[----:B-----5:R-:W-:-:S13]  /*12350*/  FSETP.NEU.AND P0, PT, R16, RZ, PT ;  /* 0x000000ff1000720b */ /* 0x020fda0003f0d000 */
[----:B------:R-:W-:Y:S05]  /*12360*/  @!P0 BREAK B0 ;  /* 0x0000000000008942 */ /* 0x000fea0003800000 */
[----:B------:R-:W-:Y:S05]  /*12370*/  @P0 BRA `(.L_x_231) ;  /* 0x0000000000240947 */ /* 0x000fea0003800000 */
[----:B------:R-:W-:Y:S05]  /*12380*/  BRA `(.L_x_13) ;  /* 0x0000003800ec7947 */ /* 0x000fea0003800000 */
.L_x_233:
[----:B------:R-:W-:-:S04]  /*12390*/  ISETP.NE.U32.AND P0, PT, RZ, UR6, PT ;  /* 0x00000006ff007c0c */ /* 0x000fc8000bf05070 */
[----:B------:R-:W-:-:S13]  /*123a0*/  ISETP.NE.AND.EX P0, PT, RZ, UR7, PT, P0 ;  /* 0x00000007ff007c0c */ /* 0x000fda000bf05300 */
[----:B------:R-:W-:Y:S05]  /*123b0*/  @!P0 BREAK B0 ;  /* 0x0000000000008942 */ /* 0x000fea0003800000 */
[----:B------:R-:W-:Y:S05]  /*123c0*/  @P0 BRA `(.L_x_231) ;  /* 0x0000000000100947 */ /* 0x000fea0003800000 */
[----:B------:R-:W-:Y:S05]  /*123d0*/  BRA `(.L_x_13) ;  /* 0x0000003800d87947 */ /* 0x000fea0003800000 */
.L_x_232:
[----:B-----5:R-:W-:-:S13]  /*123e0*/  FSETP.NEU.AND P0, PT, R16, RZ, PT ;  /* 0x000000ff1000720b */ /* 0x020fda0003f0d000 */
[----:B------:R-:W-:Y:S05]  /*123f0*/  @!P0 BREAK B0 ;  /* 0x0000000000008942 */ /* 0x000fea0003800000 */
[----:B------:R-:W-:Y:S05]  /*12400*/  @!P0 BRA `(.L_x_13) ;  /* 0x0000003800cc8947 */ /* 0x000fea0003800000 */
.L_x_231:
[----:B--2---:R-:W-:Y:S05]  /*12410*/  BSYNC B0 ;  /* 0x0000000000007941 */ /* 0x004fea0003800000 */
.L_x_230:
[----:B------:R-:W-:-:S04]  /*12420*/  ULOP3.LUT UR4, UR45, 0x1, URZ, 0xfc, !UPT ;  /* 0x000000012d047892 */ /* 0x000fc8000f8efc3f */
[----:B------:R-:W-:-:S06]  /*12430*/  UISETP.NE.AND UP0, UPT, UR4, 0x3, UPT ;  /* 0x000000030400788c */ /* 0x000fcc000bf05270 */
[----:B------:R-:W-:-:S13]  /*12440*/  PLOP3.LUT P0, PT, PT, PT, UP0, 0x80, 0x0 ;  /* 0x000000000000781c */ /* 0x000fda0003f0f008 */
[----:B------:R-:W-:Y:S05]  /*12450*/  @!P0 BRA `(.L_x_234) ;  /* 0x0000000000048947 */ /* 0x000fea0003800000 */
[----:B------:R-:W-:Y:S01]  /*12460*/  BPT.TRAP 0x1 ;  /* 0x000000040000795c */ /* 0x000fe20000300000 */
.L_x_234:
[----:B------:R-:W2:Y:S01]  /*12470*/  S2UR UR5, SR_CgaCtaId ;  /* 0x00000000000579c3 */ /* 0x000ea20000008800 */
[----:B------:R-:W-:Y:S02]  /*12480*/  UMOV UR4, 0x400 ;  /* 0x0000040000047882 */ /* 0x000fe40000000000 */
[----:B--2---:R-:W-:-:S04]  /*12490*/  ULEA UR4, UR5, UR4, 0x18 ;  /* 0x0000000405047291 */ /* 0x004fc8000f8ec03f */
[----:B------:R-:W-:-:S04]  /*124a0*/  ULEA UR4, UR52, UR4, 0x3 ;  /* 0x0000000434047291 */ /* 0x000fc8000f8e183f */
[----:B------:R-:W-:-:S04]  /*124b0*/  UIADD3 UR4, UR4, 0x50, URZ ;  /* 0x0000005004047890 */ /* 0x000fc8000fffe03f */
[----:B------:R-:W-:-:S09]  /*124c0*/  UPRMT UR4, UR5, 0x654, UR4 ;  /* 0x0000065405047896 */ /* 0x000fd20008000004 */
[----:B------:R-:W-:Y:S01]  /*124d0*/  SYNCS.ARRIVE.TRANS64.RED.A1T0 RZ, [UR4], RZ ;  /* 0x000000ffffff79a7 */ /* 0x000fe20008100404 */
[----:B------:R-:W-:Y:S05]  /*124e0*/  BRA `(.L_x_13) ;  /* 0x0000003800947947 */ /* 0x000fea0003800000 */
.L_x_12:
[----:B------:R-:W3:Y:S01]  /*124f0*/  LDL R163, [R1+0x200] ;  /* 0x0002000001a37983 */ /* 0x000ee20000100800 */
[----:B------:R-:W-:-:S03]  /*12500*/  ULDC.64 UR4, c[0x0][0x8f8] ;  /* 0x00023e0000047ab9 */ /* 0x000fc60000000a00 */
[----:B------:R-:W4:Y:S01]  /*12510*/  LDL R162, [R1+0x204] ;  /* 0x0002040001a27983 */ /* 0x000f220000100800 */
[----:B------:R-:W-:Y:S01]  /*12520*/  PRMT R10, RZ, 0x7610, R10 ;  /* 0x00007610ff0a7816 */ /* 0x000fe2000000000a */
[----:B------:R-:W-:Y:S01]  /*12530*/  IMAD.MOV.U32 R5, RZ, RZ, -0x1 ;  /* 0xffffffffff057424 */ /* 0x000fe200078e00ff */
[----:B------:R-:W-:Y:S02]  /*12540*/  MOV R4, 0xffffffff ;  /* 0xffffffff00047802 */ /* 0x000fe40000000f00 */
[----:B------:R-:W-:Y:S02]  /*12550*/  MOV R9, 0xffffffff ;  /* 0xffffffff00097802 */ /* 0x000fe40000000f00 */
[----:B---3--:R-:W-:-:S04]  /*12560*/  ISETP.GE.U32.AND P0, PT, R163, UR4, PT ;  /* 0x00000004a3007c0c */ /* 0x008fc8000bf06070 */
[----:B----4-:R-:W-:-:S13]  /*12570*/  ISETP.GE.U32.AND.EX P0, PT, R162, UR5, PT, P0 ;  /* 0x00000005a2007c0c */ /* 0x010fda000bf06100 */
[----:B------:R-:W-:Y:S05]  /*12580*/  @P0 BRA `(.L_x_235) ;  /* 0x0000000400300947 */ /* 0x000fea0003800000 */
[----:B------:R-:W3:Y:S01]  /*12590*/  LDC.64 R18, c[0x0][0x8d0] ;  /* 0x00023400ff127b82 */ /* 0x000ee20000000a00 */
[----:B-1----:R-:W-:Y:S01]  /*125a0*/  IMAD.MOV.U32 R12, RZ, RZ, R163 ;  /* 0x000000ffff0c7224 */ /* 0x002fe200078e00a3 */
[----:B------:R-:W-:-:S06]  /*125b0*/  MOV R13, R162 ;  /* 0x000000a2000d7202 */ /* 0x000fcc0000000f00 */
[----:B------:R-:W1:Y:S08]  /*125c0*/  LDC R14, c[0x0][0x8d8] ;  /* 0x00023600ff0e7b82 */ /* 0x000e700000000800 */
[----:B------:R-:W4:Y:S01]  /*125d0*/  LDC.64 R20, c[0x0][0x8c8] ;  /* 0x00023200ff147b82 */ /* 0x000f220000000a00 */
[----:B---3--:R-:W-:-:S04]  /*125e0*/  ISETP.NE.U32.AND P0, PT, R18, RZ, PT ;  /* 0x000000ff1200720c */ /* 0x008fc80003f05070 */
[----:B------:R-:W-:-:S13]  /*125f0*/  ISETP.NE.AND.EX P0, PT, R19, RZ, PT, P0 ;  /* 0x000000ff1300720c */ /* 0x000fda0003f05300 */
[----:B-1--4-:R-:W-:Y:S05]  /*12600*/  @!P0 BRA `(.L_x_236) ;  /* 0x0000000000288947 */ /* 0x012fea0003800000 */
        /* <DEDUP_REMOVED lines=10> */
.L_x_236:
[-CC-:B------:R-:W-:Y:S01]  /*126b0*/  SHF.R.U64 R18, R12, R14.reuse, R13.reuse ;  /* 0x0000000e0c127219 */ /* 0x180fe2000000120d */
[----:B------:R-:W1:Y:S01]  /*126c0*/  LDC.64 R24, c[0x0][0x8e8] ;  /* 0x00023a00ff187b82 */ /* 0x000e620000000a00 */
[----:B------:R-:W-:Y:S01]  /*126d0*/  SHF.R.U32.HI R4, RZ, R14, R13 ;  /* 0x0000000eff047219 */ /* 0x000fe2000001160d */
[----:B------:R-:W-:Y:S01]  /*126e0*/  ULDC UR4, c[0x0][0x900] ;  /* 0x0002400000047ab9 */ /* 0x000fe20000000800 */
[----:B------:R-:W-:-:S04]  /*126f0*/  IADD3 R9, P0, RZ, -R18, RZ ;  /* 0x80000012ff097210 */ /* 0x000fc80007f1e0ff */
[----:B------:R-:W-:Y:S01]  /*12700*/  IADD3.X R5, RZ, ~R4, RZ, P0, !PT ;  /* 0x80000004ff057210 */ /* 0x000fe200007fe4ff */
[----:B------:R-:W3:Y:S01]  /*12710*/  LDC R12, c[0x0][0x8c0] ;  /* 0x00023000ff0c7b82 */ /* 0x000ee20000000800 */
[----:B------:R-:W-:-:S03]  /*12720*/  IMAD.MOV.U32 R4, RZ, RZ, R163 ;  /* 0x000000ffff047224 */ /* 0x000fc600078e00a3 */
[----:B------:R-:W-:Y:S01]  /*12730*/  IMAD R10, R5, R20, RZ ;  /* 0x00000014050a7224 */ /* 0x000fe200078e02ff */
[----:B------:R-:W-:-:S03]  /*12740*/  MOV R5, R162 ;  /* 0x000000a200057202 */ /* 0x000fc60000000f00 */
[----:B------:R-:W4:Y:S01]  /*12750*/  LDC R22, c[0x0][0x8b0] ;  /* 0x00022c00ff167b82 */ /* 0x000f220000000800 */
[----:B------:R-:W-:-:S04]  /*12760*/  IMAD.WIDE.U32 R4, R9, R20, R4 ;  /* 0x0000001409047225 */ /* 0x000fc800078e0004 */
[----:B------:R-:W-:-:S03]  /*12770*/  IMAD R9, R9, R21, R10 ;  /* 0x0000001509097224 */ /* 0x000fc600078e020a */
[----:B------:R-:W2:Y:S01]  /*12780*/  LDC R21, c[0x0][0x8a8] ;  /* 0x00022a00ff157b82 */ /* 0x000ea20000000800 */
[----:B-1----:R-:W-:Y:S01]  /*12790*/  ISETP.NE.U32.AND P0, PT, R24, RZ, PT ;  /* 0x000000ff1800720c */ /* 0x002fe20003f05070 */
[----:B------:R-:W-:-:S03]  /*127a0*/  IMAD.IADD R5, R5, 0x1, R9 ;  /* 0x0000000105057824 */ /* 0x000fc600078e0209 */
[----:B------:R-:W-:-:S03]  /*127b0*/  ISETP.NE.AND.EX P0, PT, R25, RZ, PT, P0 ;  /* 0x000000ff1900720c */ /* 0x000fc60003f05300 */
[----:B------:R-:W1:Y:S01]  /*127c0*/  LDC R23, c[0x0][0x8f0] ;  /* 0x00023c00ff177b82 */ /* 0x000e620000000800 */
[-CC-:B---3--:R-:W-:Y:S02]  /*127d0*/  SHF.R.U64 R14, R4, R12.reuse, R5.reuse ;  /* 0x0000000c040e7219 */ /* 0x188fe40000001205 */
[----:B------:R-:W-:-:S05]  /*127e0*/  SHF.R.U32.HI R5, RZ, R12, R5 ;  /* 0x0000000cff057219 */ /* 0x000fca0000011605 */
[----:B------:R-:W3:Y:S01]  /*127f0*/  LDC R26, c[0x0][0x8e0] ;  /* 0x00023800ff1a7b82 */ /* 0x000ee20000000800 */
[-CC-:B----4-:R-:W-:Y:S02]  /*12800*/  SHF.R.U64 R19, R14, R22.reuse, R5.reuse ;  /* 0x000000160e137219 */ /* 0x190fe40000001205 */
[----:B------:R-:W-:Y:S02]  /*12810*/  SHF.R.U32.HI R4, RZ, R22, R5 ;  /* 0x00000016ff047219 */ /* 0x000fe40000011605 */
[----:B------:R-:W-:Y:S02]  /*12820*/  MOV R5, 0xffffffff ;  /* 0xffffffff00057802 */ /* 0x000fe40000000f00 */
[--C-:B------:R-:W-:Y:S01]  /*12830*/  SHF.R.U64 R20, R19, UR4, R4.reuse ;  /* 0x0000000413147c19 */ /* 0x100fe20008001204 */
[----:B------:R-:W4:Y:S01]  /*12840*/  LDC R27, c[0x0][0x8b8] ;  /* 0x00022e00ff1b7b82 */ /* 0x000f220000000800 */
[----:B------:R-:W-:Y:S02]  /*12850*/  SHF.L.U32 R9, R5, UR4, RZ ;  /* 0x0000000405097c19 */ /* 0x000fe400080006ff */
[----:B------:R-:W-:Y:S01]  /*12860*/  SHF.R.U32.HI R5, RZ, UR4, R4 ;  /* 0x00000004ff057c19 */ /* 0x000fe20008011604 */
[----:B------:R-:W-:Y:S01]  /*12870*/  IMAD.MOV.U32 R4, RZ, RZ, R20 ;  /* 0x000000ffff047224 */ /* 0x000fe200078e0014 */
[----:B------:R-:W-:Y:S01]  /*12880*/  LOP3.LUT R22, RZ, R9, RZ, 0x33, !PT ;  /* 0x00000009ff167212 */ /* 0x000fe200078e33ff */
[----:B--2---:R-:W-:Y:S06]  /*12890*/  @!P0 BRA `(.L_x_237) ;  /* 0x0000000000288947 */ /* 0x004fec0003800000 */
[----:B------:R-:W2:Y:S02]  /*128a0*/  LDC R9, c[0x0][0x8f4] ;  /* 0x00023d00ff097b82 */ /* 0x000ea40000000800 */
[----:B--2---:R-:W-:-:S04]  /*128b0*/  IADD3 R9, P0, R20, R9, RZ ;  /* 0x0000000914097210 */ /* 0x004fc80007f1e0ff */
[----:B------:R-:W-:-:S05]  /*128c0*/  IADD3.X R17, RZ, R5, RZ, P0, !PT ;  /* 0x00000005ff117210 */ /* 0x000fca00007fe4ff */
[----:B------:R-:W-:-:S04]  /*128d0*/  IMAD.WIDE.U32 R4, R17, R24, RZ ;  /* 0x0000001811047225 */ /* 0x000fc800078e00ff */
[----:B------:R-:W-:-:S04]  /*128e0*/  IMAD.WIDE.U32 R10, P0, R9, R25, R4 ;  /* 0x00000019090a7225 */ /* 0x000fc80007800004 */
[----:B------:R-:W-:Y:S01]  /*128f0*/  IMAD.WIDE.U32 R4, R9, R24, RZ ;  /* 0x0000001809047225 */ /* 0x000fe200078e00ff */
[----:B------:R-:W-:-:S03]  /*12900*/  MOV R12, R11 ;  /* 0x0000000b000c7202 */ /* 0x000fc60000000f00 */
[----:B------:R-:W-:Y:S01]  /*12910*/  IMAD.X R13, RZ, RZ, RZ, P0 ;  /* 0x000000ffff0d7224 */ /* 0x000fe200000e06ff */
[----:B------:R-:W-:-:S05]  /*12920*/  IADD3 RZ, P0, R5, R10, RZ ;  /* 0x0000000a05ff7210 */ /* 0x000fca0007f1e0ff */
[----:B------:R-:W-:-:S08]  /*12930*/  IMAD.WIDE.U32.X R4, R17, R25, R12, P0 ;  /* 0x0000001911047225 */ /* 0x000fd000000e040c */
.L_x_237:
[----:B------:R-:W2:Y:S01]  /*12940*/  LDC R9, c[0x0][0x904] ;  /* 0x00024100ff097b82 */ /* 0x000ea20000000800 */
[----:B-1----:R-:W-:Y:S01]  /*12950*/  SHF.R.U64 R5, R4, R23, R5 ;  /* 0x0000001704057219 */ /* 0x002fe20000001205 */
[----:B------:R-:W-:Y:S01]  /*12960*/  USHF.L.U32 UR4, UR38, UR4, URZ ;  /* 0x0000000426047299 */ /* 0x000fe2000800063f */
[----:B------:R-:W-:Y:S01]  /*12970*/  LOP3.LUT R4, R19, R22, RZ, 0xc0, !PT ;  /* 0x0000001613047212 */ /* 0x000fe200078ec0ff */
[----:B------:R-:W-:Y:S02]  /*12980*/  VIADD R11, R21, 0xffffffff ;  /* 0xffffffff150b7836 */ /* 0x000fe40000000000 */
[----:B------:R-:W-:Y:S02]  /*12990*/  IMAD.MOV.U32 R10, RZ, RZ, 0x1 ;  /* 0x00000001ff0a7424 */ /* 0x000fe400078e00ff */
[----:B------:R-:W-:Y:S01]  /*129a0*/  IMAD R7, R5, UR4, R4 ;  /* 0x0000000405077c24 */ /* 0x000fe2000f8e0204 */
[----:B------:R-:W-:Y:S02]  /*129b0*/  LOP3.LUT R14, R14, R11, RZ, 0xc0, !PT ;  /* 0x0000000b0e0e7212 */ /* 0x000fe400078ec0ff */
[----:B--2---:R-:W-:-:S02]  /*129c0*/  ISETP.NE.AND P0, PT, R9, 0x1, PT ;  /* 0x000000010900780c */ /* 0x004fc40003f05270 */
[----:B------:R-:W-:-:S05]  /*129d0*/  IADD3 R9, -R5, RZ, RZ ;  /* 0x000000ff05097210 */ /* 0x000fca0007ffe1ff */
[----:B---3--:R-:W-:Y:S01]  /*129e0*/  IMAD R5, R9, R26, R20 ;  /* 0x0000001a09057224 */ /* 0x008fe200078e0214 */
[----:B------:R-:W-:-:S05]  /*129f0*/  MOV R9, R18 ;  /* 0x0000001200097202 */ /* 0x000fca0000000f00 */
[----:B------:R-:W-:-:S04]  /*12a00*/  @P0 IMAD R8, R15, R16, R6 ;  /* 0x000000100f080224 */ /* 0x000fc800078e0206 */
[----:B----4-:R-:W-:Y:S02]  /*12a10*/  IMAD R4, R7, R27, R8 ;  /* 0x0000001b07047224 */ /* 0x010fe400078e0208 */
[----:B------:R-:W-:-:S05]  /*12a20*/  IMAD R7, R5, R21, R14 ;  /* 0x0000001505077224 */ /* 0x000fca00078e020e */
[----:B------:R-:W-:Y:S02]  /*12a30*/  SEL R5, R7, R4, !P0 ;  /* 0x0000000407057207 */ /* 0x000fe40004000000 */
[----:B------:R-:W-:-:S07]  /*12a40*/  SEL R4, R4, R7, !P0 ;  /* 0x0000000704047207 */ /* 0x000fce0004000000 */
.L_x_235:
[----:B------:R-:W-:-:S08]  /*12a50*/  NOP ;  /* 0x0000000000007918 */ /* 0x000fd00000000000 */
[----:B-1----:R-:W1:-:S00]  /*12a60*/  USETMAXREG.DEALLOC.CTAPOOL 0x18 ;  /* 0x00000018000079c8 */ /* 0x002e4000080e0500 */
[----:B------:R-:W-:-:S06]  /*12a70*/  UISETP.NE.AND UP0, UPT, UR47, 0x1, UPT ;  /* 0x000000012f00788c */ /* 0x000fcc000bf05270 */
[----:B------:R-:W-:-:S13]  /*12a80*/  PLOP3.LUT P0, PT, PT, PT, UP0, 0x80, 0x0 ;  /* 0x000000000000781c */ /* 0x000fda0003f0f008 */
[----:B-1----:R-:W-:Y:S05]  /*12a90*/  @!P0 BRA `(.L_x_13) ;  /* 0x0000003400288947 */ /* 0x002fea0003800000 */
[----:B------:R-:W-:-:S06]  /*12aa0*/  UISETP.NE.AND UP0, UPT, UR47, URZ, UPT ;  /* 0x0000003f2f00728c */ /* 0x000fcc000bf05270 */
[----:B------:R-:W-:-:S13]  /*12ab0*/  PLOP3.LUT P0, PT, PT, PT, UP0, 0x80, 0x0 ;  /* 0x000000000000781c */ /* 0x000fda0003f0f008 */
[----:B------:R-:W-:Y:S05]  /*12ac0*/  @!P0 BRA `(.L_x_238) ;  /* 0x0000002400348947 */ /* 0x000fea0003800000 */
[----:B------:R-:W-:-:S04]  /*12ad0*/  PRMT R0, R0, 0x9910, RZ ;  /* 0x0000991000007816 */ /* 0x000fc800000000ff */
[----:B------:R-:W-:-:S13]  /*12ae0*/  R2UR UR4, R0 ;  /* 0x00000000000472ca */ /* 0x000fda00000e0000 */
[----:B------:R-:W-:-:S04]  /*12af0*/  UISETP.NE.AND UP0, UPT, UR4, URZ, UPT ;  /* 0x0000003f0400728c */ /* 0x000fc8000bf05270 */
[----:B------:R-:W-:-:S06]  /*12b00*/  UISETP.NE.OR UP0, UPT, UR47, 0x2, !UP0 ;  /* 0x000000022f00788c */ /* 0x000fcc000c705670 */
[----:B------:R-:W-:-:S13]  /*12b10*/  PLOP3.LUT P0, PT, PT, PT, UP0, 0x80, 0x0 ;  /* 0x000000000000781c */ /* 0x000fda0003f0f008 */
[----:B------:R-:W-:Y:S05]  /*12b20*/  @P0 BRA `(.L_x_13) ;  /* 0x0000003400040947 */ /* 0x000fea0003800000 */
[----:B------:R-:W-:-:S13]  /*12b30*/  LOP3.LUT P2, RZ, R10, 0xff, RZ, 0xc0, !PT ;  /* 0x000000ff0aff7812 */ /* 0x000fda000784c0ff */
[----:B------:R-:W-:Y:S05]  /*12b40*/  @!P2 BRA `(.L_x_239) ;  /* 0x000000000018a947 */ /* 0x000fea0003800000 */
[----:B------:R-:W-:Y:S01]  /*12b50*/  UMOV UR4, 0x400 ;  /* 0x0000040000047882 */ /* 0x000fe20000000000 */
[----:B------:R-:W-:Y:S01]  /*12b60*/  IMAD.MOV.U32 R0, RZ, RZ, RZ ;  /* 0x000000ffff007224 */ /* 0x000fe200078e00ff */
[----:B--2---:R-:W-:-:S04]  /*12b70*/  ULEA UR4, UR37, UR4, 0x18 ;  /* 0x0000000425047291 */ /* 0x004fc8000f8ec03f */
[----:B------:R-:W-:-:S05]  /*12b80*/  SHF.L.U32 R0, R0, 0x1f, RZ ;  /* 0x0000001f00007819 */ /* 0x000fca00000006ff */
[----:B------:R-:W1:Y:S02]  /*12b90*/  SYNCS.PHASECHK.TRANS64.TRYWAIT P0, [UR4+0x78], R0 ;  /* 0x00007800ff0075a7 */ /* 0x000e640008000144 */
[----:B-1----:R-:W-:Y:S05]  /*12ba0*/  @!P0 BRA `(.L_x_240) ;  /* 0x00000038005c8947 */ /* 0x002fea0003800000 */
.L_x_239:
[----:B-1----:R-:W-:Y:S01]  /*12bb0*/  PRMT R7, RZ, 0x7610, R7 ;  /* 0x00007610ff077816 */ /* 0x002fe20000000007 */
[----:B------:R-:W-:Y:S06]  /*12bc0*/  @P1 BRA `(.L_x_241) ;  /* 0x0000000000241947 */ /* 0x000fec0003800000 */
[----:B------:R-:W-:Y:S02]  /*12bd0*/  ULDC.64 UR4, c[0x0][0x588] ;  /* 0x0001620000047ab9 */ /* 0x000fe40000000a00 */
[----:B------:R-:W-:-:S04]  /*12be0*/  ISETP.NE.U32.AND P0, PT, RZ, UR4, PT ;  /* 0x00000004ff007c0c */ /* 0x000fc8000bf05070 */
[----:B------:R-:W-:-:S13]  /*12bf0*/  ISETP.NE.AND.EX P0, PT, RZ, UR5, PT, P0 ;  /* 0x00000005ff007c0c */ /* 0x000fda000bf05300 */
[----:B------:R-:W-:Y:S05]  /*12c00*/  @!P0 BRA `(.L_x_242) ;  /* 0x00000000000c8947 */ /* 0x000fea0003800000 */
[----:B------:R1:W5:Y:S01]  /*12c10*/  LDG.E R6, desc[UR56][R2.64] ;  /* 0x0000003802067981 */ /* 0x000362000c1e1900 */
[----:B------:R-:W-:Y:S01]  /*12c20*/  MOV R7, 0x1 ;  /* 0x0000000100077802 */ /* 0x000fe20000000f00 */
[----:B------:R-:W-:Y:S06]  /*12c30*/  BRA `(.L_x_241) ;  /* 0x0000000000087947 */ /* 0x000fec0003800000 */
.L_x_242:
[----:B------:R-:W3:Y:S01]  /*12c40*/  LDC R6, c[0x0][0x580] ;  /* 0x00016000ff067b82 */ /* 0x000ee20000000800 */
[----:B------:R-:W-:-:S07]  /*12c50*/  IMAD.MOV.U32 R7, RZ, RZ, 0x1 ;  /* 0x00000001ff077424 */ /* 0x000fce00078e00ff */
.L_x_241:
[----:B------:R-:W-:Y:S05]  /*12c60*/  @!P2 BRA `(.L_x_243) ;  /* 0x000000200050a947 */ /* 0x000fea0003800000 */
[----:B------:R-:W4:Y:S01]  /*12c70*/  LDC R16, c[0x0][0x8a8] ;  /* 0x00022a00ff107b82 */ /* 0x000f220000000800 */
[----:B------:R-:W-:Y:S01]  /*12c80*/  MOV R0, 0xffffffff ;  /* 0xffffffff00007802 */ /* 0x000fe20000000f00 */
[----:B------:R-:W-:Y:S01]  /*12c90*/  ULDC UR4, c[0x0][0x900] ;  /* 0x0002400000047ab9 */ /* 0x000fe20000000800 */
[----:B------:R-:W-:Y:S02]  /*12ca0*/  ULOP3.LUT UR22, UR45, 0x2, URZ, 0xfc, !UPT ;  /* 0x000000022d167892 */ /* 0x000fe4000f8efc3f */
[----:B------:R-:W-:Y:S01]  /*12cb0*/  SHF.L.U32 R0, R0, UR4, RZ ;  /* 0x0000000400007c19 */ /* 0x000fe200080006ff */
[----:B------:R-:W-:Y:S01]  /*12cc0*/  USHF.L.U32 UR21, UR38, UR4, URZ ;  /* 0x0000000426157299 */ /* 0x000fe2000800063f */
[----:B------:R-:W-:Y:S02]  /*12cd0*/  ULDC.64 UR58, c[0x0][0x198] ;  /* 0x00006600003a7ab9 */ /* 0x000fe40000000a00 */
[----:B------:R-:W-:Y:S01]  /*12ce0*/  LOP3.LUT R14, RZ, R0, RZ, 0x33, !PT ;  /* 0x00000000ff0e7212 */ /* 0x000fe200078e33ff */
[----:B------:R-:W-:Y:S01]  /*12cf0*/  ULDC.64 UR6, c[0x0][0x588] ;  /* 0x0001620000067ab9 */ /* 0x000fe20000000a00 */
[----:B------:R-:W-:Y:S01]  /*12d00*/  ULDC.64 UR4, c[0x0][0x8f8] ;  /* 0x00023e0000047ab9 */ /* 0x000fe20000000a00 */
[----:B------:R-:W-:Y:S01]  /*12d10*/  ULDC.64 UR14, c[0x0][0x590] ;  /* 0x00016400000e7ab9 */ /* 0x000fe20000000a00 */
[----:B----4-:R-:W-:-:S07]  /*12d20*/  VIADD R16, R16, 0xffffffff ;  /* 0xffffffff10107836 */ /* 0x010fce0000000000 */
.L_x_347:
[----:B------:R-:W-:Y:S02]  /*12d30*/  ISETP.NE.U32.AND P0, PT, RZ, UR14, PT ;  /* 0x0000000eff007c0c */ /* 0x000fe4000bf05070 */
[----:B------:R-:W-:Y:S02]  /*12d40*/  R2UR UR51, R4 ;  /* 0x00000000043372ca */ /* 0x000fe400000e0000 */
[----:B------:R-:W-:Y:S02]  /*12d50*/  R2UR UR50, R5 ;  /* 0x00000000053272ca */ /* 0x000fe400000e0000 */
[----:B------:R-:W-:-:S09]  /*12d60*/  ISETP.NE.AND.EX P0, PT, RZ, UR15, PT, P0 ;  /* 0x0000000fff007c0c */ /* 0x000fd2000bf05300 */
[----:B------:R-:W-:Y:S02]  /*12d70*/  USHF.L.U32 UR51, UR51, 0x8, URZ ;  /* 0x0000000833337899 */ /* 0x000fe4000800063f */
[----:B------:R-:W-:Y:S02]  /*12d80*/  USHF.L.U32 UR50, UR50, 0x8, URZ ;  /* 0x0000000832327899 */ /* 0x000fe4000800063f */
[----:B---34-:R-:W-:Y:S10]  /*12d90*/  @!P0 BRA `(.L_x_244) ;  /* 0x00000000002c8947 */ /* 0x018ff40003800000 */
[----:B------:R-:W-:-:S04]  /*12da0*/  ISETP.NE.U32.AND P1, PT, RZ, UR6, PT ;  /* 0x00000006ff007c0c */ /* 0x000fc8000bf25070 */
[----:B------:R-:W-:-:S13]  /*12db0*/  ISETP.NE.AND.EX P1, PT, RZ, UR7, PT, P1 ;  /* 0x00000007ff007c0c */ /* 0x000fda000bf25310 */
[----:B------:R-:W-:Y:S05]  /*12dc0*/  @!P1 BRA `(.L_x_245) ;  /* 0x0000000000189947 */ /* 0x000fea0003800000 */
[----:B-1----:R-:W1:Y:S01]  /*12dd0*/  LDC.64 R2, c[0x0][0x588] ;  /* 0x00016200ff027b82 */ /* 0x002e620000000a00 */
[----:B------:R-:W-:-:S04]  /*12de0*/  IMAD R5, R9, UR14, RZ ;  /* 0x0000000e09057c24 */ /* 0x000fc8000f8e02ff */
[----:B-1----:R-:W-:-:S05]  /*12df0*/  IMAD.WIDE R2, R5, 0x4, R2 ;  /* 0x0000000405027825 */ /* 0x002fca00078e0202 */
[----:B---3-5:R4:W5:Y:S01]  /*12e00*/  LDG.E R6, desc[UR56][R2.64] ;  /* 0x0000003802067981 */ /* 0x028962000c1e1900 */
[----:B------:R-:W-:Y:S01]  /*12e10*/  MOV R7, 0x1 ;  /* 0x0000000100077802 */ /* 0x000fe20000000f00 */
[----:B------:R-:W-:Y:S06]  /*12e20*/  BRA `(.L_x_244) ;  /* 0x0000000000087947 */ /* 0x000fec0003800000 */
.L_x_245:
[----:B---3-5:R-:W3:Y:S01]  /*12e30*/  LDC R6, c[0x0][0x580] ;  /* 0x00016000ff067b82 */ /* 0x028ee20000000800 */
[----:B------:R-:W-:-:S07]  /*12e40*/  IMAD.MOV.U32 R7, RZ, RZ, 0x1 ;  /* 0x00000001ff077424 */ /* 0x000fce00078e00ff */
.L_x_244:
[----:B------:R-:W-:Y:S05]  /*12e50*/  @!P0 BRA `(.L_x_246) ;  /* 0x00000000001c8947 */ /* 0x000fea0003800000 */
[----:B------:R-:W-:-:S13]  /*12e60*/  LOP3.LUT P2, RZ, R7, 0xff, RZ, 0xc0, !PT ;  /* 0x000000ff07ff7812 */ /* 0x000fda000784c0ff */
[----:B-1--4-:R-:W1:Y:S02]  /*12e70*/  @!P2 LDC.64 R2, c[0x0][0x588] ;  /* 0x00016200ff02ab82 */ /* 0x012e640000000a00 */
[----:B-1----:R-:W-:-:S04]  /*12e80*/  @!P2 ISETP.NE.U32.AND P0, PT, R2, RZ, PT ;  /* 0x000000ff0200a20c */ /* 0x002fc80003f05070 */
[----:B------:R-:W-:Y:S02]  /*12e90*/  @!P2 ISETP.NE.AND.EX P1, PT, R3, RZ, PT, P0 ;  /* 0x000000ff0300a20c */ /* 0x000fe40003f25300 */
[----:B---3-5:R-:W-:Y:S02]  /*12ea0*/  @P2 FSETP.EQ.AND P0, PT, R6, RZ, PT ;  /* 0x000000ff0600220b */ /* 0x028fe40003f02000 */
[----:B------:R-:W-:Y:S01]  /*12eb0*/  @!P2 PLOP3.LUT P0, PT, P1, PT, PT, 0x8, 0x0 ;  /* 0x000000000000a81c */ /* 0x000fe20000f0e170 */
[----:B------:R-:W-:-:S12]  /*12ec0*/  BRA `(.L_x_247) ;  /* 0x0000000000047947 */ /* 0x000fd80003800000 */
.L_x_246:
[----:B---3-5:R-:W-:-:S13]  /*12ed0*/  FSETP.EQ.AND P0, PT, R6, RZ, PT ;  /* 0x000000ff0600720b */ /* 0x028fda0003f02000 */
.L_x_247:
[----:B------:R-:W-:Y:S01]  /*12ee0*/  UISETP.NE.AND UP0, UPT, UR22, 0x3, UPT ;  /* 0x000000031600788c */ /* 0x000fe2000bf05270 */
[----:B------:R-:W-:-:S04]  /*12ef0*/  ELECT P1, URZ, PT ;  /* 0x00000000003f782f */ /* 0x000fc80003820000 */
[----:B------:R-:W-:Y:S02]  /*12f00*/  PLOP3.LUT P0, PT, P1, P0, PT, 0x20, 0x0 ;  /* 0x000000000000781c */ /* 0x000fe40000f00470 */
[----:B------:R-:W-:-:S13]  /*12f10*/  PLOP3.LUT P1, PT, PT, PT, UP0, 0x80, 0x0 ;  /* 0x000000000000781c */ /* 0x000fda0003f2f008 */
[----:B------:R-:W-:Y:S05]  /*12f20*/  @!P1 BRA `(.L_x_248) ;  /* 0x0000000000049947 */ /* 0x000fea0003800000 */
[----:B--2---:R-:W-:Y:S01]  /*12f30*/  BPT.TRAP 0x1 ;  /* 0x000000040000795c */ /* 0x004fe20000300000 */
.L_x_248:
[----:B--2---:R-:W2:Y:S01]  /*12f40*/  S2UR UR37, SR_CgaCtaId ;  /* 0x00000000002579c3 */ /* 0x004ea20000008800 */
[----:B------:R-:W-:Y:S01]  /*12f50*/  UMOV UR13, 0x400 ;  /* 0x00000400000d7882 */ /* 0x000fe20000000000 */
[----:B------:R-:W-:-:S04]  /*12f60*/  MOV R0, 0x1 ;  /* 0x0000000100007802 */ /* 0x000fc80000000f00 */
[----:B------:R-:W-:Y:S01]  /*12f70*/  SHF.L.U32 R0, R0, 0x1f, RZ ;  /* 0x0000001f00007819 */ /* 0x000fe200000006ff */
[----:B--2---:R-:W-:-:S09]  /*12f80*/  ULEA UR13, UR37, UR13, 0x18 ;  /* 0x0000000d250d7291 */ /* 0x004fd2000f8ec03f */
[----:B------:R-:W2:Y:S02]  /*12f90*/  SYNCS.PHASECHK.TRANS64.TRYWAIT P2, [UR13+0x50], R0 ;  /* 0x00005000ff0075a7 */ /* 0x000ea4000804014d */
[----:B--2---:R-:W-:Y:S05]  /*12fa0*/  @!P2 BRA `(.L_x_249) ;  /* 0x000000340074a947 */ /* 0x004fea0003800000 */
.L_x_389:
[----:B------:R-:W-:Y:S04]  /*12fb0*/  BSSY B0, `(.L_x_250) ;  /* 0x000000e000007945 */ /* 0x000fe80003800000 */
[----:B------:R-:W-:Y:S05]  /*12fc0*/  @!P0 BRA `(.L_x_251) ;  /* 0x0000000000308947 */ /* 0x000fea0003800000 */
[----:B------:R-:W-:Y:S01]  /*12fd0*/  R2UR UR52, R9 ;  /* 0x00000000093472ca */ /* 0x000fe200000e0000 */
[----:B------:R-:W-:Y:S02]  /*12fe0*/  UIADD3 UR8, UP0, UR58, 0x3f0, URZ ;  /* 0x000003f03a087890 */ /* 0x000fe4000ff1e03f */
[----:B------:R-:W-:Y:S02]  /*12ff0*/  UIADD3 UR48, UR13, 0x200, URZ ;  /* 0x000002000d307890 */ /* 0x000fe4000fffe03f */
[----:B------:R-:W-:Y:S02]  /*13000*/  UIADD3 UR49, UR13, 0x30, URZ ;  /* 0x000000300d317890 */ /* 0x000fe4000fffe03f */
[----:B------:R-:W-:Y:S01]  /*13010*/  UIADD3.X UR9, URZ, UR59, URZ, UP0, !UPT ;  /* 0x0000003b3f097290 */ /* 0x000fe200087fe43f */
[----:B------:R-:W-:Y:S01]  /*13020*/  UMOV UR10, 0x0 ;  /* 0x00000000000a7882 */ /* 0x000fe20000000000 */
[----:B------:R-:W-:-:S07]  /*13030*/  UMOV UR11, 0x10000000 ;  /* 0x10000000000b7882 */ /* 0x000fce0000000000 */
[----:B------:R2:W-:Y:S02]  /*13040*/  UTMALDG.3D [UR48], [UR8], desc[UR10] ;  /* 0x00000a30080075b4 */ /* 0x0005e40008011000 */
[----:B--2---:R-:W-:Y:S05]  /*13050*/  @!P1 BRA `(.L_x_252) ;  /* 0x0000000000049947 */ /* 0x004fea0003800000 */
[----:B------:R-:W-:Y:S01]  /*13060*/  BPT.TRAP 0x1 ;  /* 0x000000040000795c */ /* 0x000fe20000300000 */
.L_x_252:
[----:B-1--4-:R-:W1:Y:S02]  /*13070*/  LDC R2, c[0x0][0x800] ;  /* 0x00020000ff027b82 */ /* 0x012e640000000800 */
[----:B-1----:R2:W-:Y:S02]  /*13080*/  SYNCS.ARRIVE.TRANS64.RED.A0TR RZ, [UR13+0x30], R2 ;  /* 0x00003002ffff79a7 */ /* 0x0025e4000830040d */
.L_x_251:
[----:B------:R-:W-:Y:S05]  /*13090*/  BSYNC B0 ;  /* 0x0000000000007941 */ /* 0x000fea0003800000 */
.L_x_250:
[----:B------:R-:W-:Y:S05]  /*130a0*/  @!P1 BRA `(.L_x_253) ;  /* 0x0000000000049947 */ /* 0x000fea0003800000 */
[----:B------:R-:W-:Y:S01]  /*130b0*/  BPT.TRAP 0x1 ;  /* 0x000000040000795c */ /* 0x000fe20000300000 */
.L_x_253:
[----:B------:R-:W-:-:S04]  /*130c0*/  UIADD3 UR41, UR13, 0x30, URZ ;  /* 0x000000300d297890 */ /* 0x000fc8000fffe03f */
[----:B------:R-:W-:-:S09]  /*130d0*/  UPRMT UR31, UR37, 0x654, UR41 ;  /* 0x00000654251f7896 */ /* 0x000fd20008000029 */
[----:B------:R-:W-:Y:S01]  /*130e0*/  SYNCS.ARRIVE.TRANS64.RED.A1T0 RZ, [UR31], RZ ;  /* 0x000000ffffff79a7 */ /* 0x000fe2000810041f */
[----:B------:R-:W-:Y:S05]  /*130f0*/  @!P1 BRA `(.L_x_254) ;  /* 0x0000000000049947 */ /* 0x000fea0003800000 */
[----:B------:R-:W-:Y:S01]  /*13100*/  BPT.TRAP 0x1 ;  /* 0x000000040000795c */ /* 0x000fe20000300000 */
.L_x_254:
[----:B------:R-:W3:Y:S02]  /*13110*/  SYNCS.PHASECHK.TRANS64.TRYWAIT P2, [UR13+0x58], R0 ;  /* 0x00005800ff0075a7 */ /* 0x000ee4000804014d */
[----:B---3--:R-:W-:Y:S05]  /*13120*/  @!P2 BRA `(.L_x_255) ;  /* 0x00000034002ca947 */ /* 0x008fea0003800000 */
.L_x_390:
[----:B------:R-:W-:Y:S04]  /*13130*/  BSSY B0, `(.L_x_256) ;  /* 0x0000010000007945 */ /* 0x000fe80003800000 */
[----:B------:R-:W-:Y:S05]  /*13140*/  @!P0 BRA `(.L_x_257) ;  /* 0x0000000000388947 */ /* 0x000fea0003800000 */
[----:B------:R-:W-:Y:S01]  /*13150*/  UIADD3 UR16, UP0, UR58, 0x3f0, URZ ;  /* 0x000003f03a107890 */ /* 0x000fe2000ff1e03f */
[----:B------:R-:W-:Y:S01]  /*13160*/  R2UR UR12, R9 ;  /* 0x00000000090c72ca */ /* 0x000fe200000e0000 */
[----:B------:R-:W-:Y:S02]  /*13170*/  UIADD3 UR11, UR51, 0x80, URZ ;  /* 0x00000080330b7890 */ /* 0x000fe4000fffe03f */
[----:B------:R-:W-:Y:S02]  /*13180*/  UIADD3 UR8, UR13, 0x2200, URZ ;  /* 0x000022000d087890 */ /* 0x000fe4000fffe03f */
[----:B------:R-:W-:Y:S02]  /*13190*/  UIADD3 UR9, UR13, 0x38, URZ ;  /* 0x000000380d097890 */ /* 0x000fe4000fffe03f */
[----:B------:R-:W-:Y:S01]  /*131a0*/  UIADD3.X UR17, URZ, UR59, URZ, UP0, !UPT ;  /* 0x0000003b3f117290 */ /* 0x000fe200087fe43f */
[----:B------:R-:W-:Y:S01]  /*131b0*/  UMOV UR18, 0x0 ;  /* 0x0000000000127882 */ /* 0x000fe20000000000 */
[----:B------:R-:W-:Y:S01]  /*131c0*/  UMOV UR19, 0x10000000 ;  /* 0x1000000000137882 */ /* 0x000fe20000000000 */
[----:B------:R-:W-:-:S06]  /*131d0*/  UMOV UR10, UR50 ;  /* 0x00000032000a7c82 */ /* 0x000fcc0008000000 */
[----:B------:R3:W-:Y:S02]  /*131e0*/  UTMALDG.3D [UR8], [UR16], desc[UR18] ;  /* 0x00001208100075b4 */ /* 0x0007e40008011000 */
[----:B---3--:R-:W-:Y:S05]  /*131f0*/  @!P1 BRA `(.L_x_258) ;  /* 0x0000000000049947 */ /* 0x008fea0003800000 */
[----:B------:R-:W-:Y:S01]  /*13200*/  BPT.TRAP 0x1 ;  /* 0x000000040000795c */ /* 0x000fe20000300000 */
.L_x_258:
[----:B-12-4-:R-:W1:Y:S02]  /*13210*/  LDC R2, c[0x0][0x800] ;  /* 0x00020000ff027b82 */ /* 0x016e640000000800 */
[----:B-1----:R3:W-:Y:S02]  /*13220*/  SYNCS.ARRIVE.TRANS64.RED.A0TR RZ, [UR13+0x38], R2 ;  /* 0x00003802ffff79a7 */ /* 0x0027e4000830040d */
.L_x_257:
[----:B------:R-:W-:Y:S05]  /*13230*/  BSYNC B0 ;  /* 0x0000000000007941 */ /* 0x000fea0003800000 */
.L_x_256:
[----:B------:R-:W-:Y:S05]  /*13240*/  @!P1 BRA `(.L_x_259) ;  /* 0x0000000000049947 */ /* 0x000fea0003800000 */
[----:B------:R-:W-:Y:S01]  /*13250*/  BPT.TRAP 0x1 ;  /* 0x000000040000795c */ /* 0x000fe20000300000 */
.L_x_259:
[----:B------:R-:W-:Y:S02]  /*13260*/  UIADD3 UR33, UR13, 0x38, URZ ;  /* 0x000000380d217890 */ /* 0x000fe4000fffe03f */
[----:B------:R-:W-:Y:S02]  /*13270*/  UIADD3 UR10, UR50, 0x20, URZ ;  /* 0x00000020320a7890 */ /* 0x000fe4000fffe03f */
[----:B------:R-:W-:-:S09]  /*13280*/  UPRMT UR30, UR37, 0x654, UR33 ;  /* 0x00000654251e7896 */ /* 0x000fd20008000021 */
[----:B------:R-:W-:Y:S01]  /*13290*/  SYNCS.ARRIVE.TRANS64.RED.A1T0 RZ, [UR30], RZ ;  /* 0x000000ffffff79a7 */ /* 0x000fe2000810041e */
[----:B------:R-:W-:Y:S05]  /*132a0*/  @!P1 BRA `(.L_x_260) ;  /* 0x0000000000049947 */ /* 0x000fea0003800000 */
[----:B------:R-:W-:Y:S01]  /*132b0*/  BPT.TRAP 0x1 ;  /* 0x000000040000795c */ /* 0x000fe20000300000 */
.L_x_260:
[----:B------:R-:W5:Y:S02]  /*132c0*/  SYNCS.PHASECHK.TRANS64.TRYWAIT P2, [UR13+0x60], R0 ;  /* 0x00006000ff0075a7 */ /* 0x000f64000804014d */
[----:B-----5:R-:W-:Y:S05]  /*132d0*/  @!P2 BRA `(.L_x_261) ;  /* 0x0000003000d8a947 */ /* 0x020fea0003800000 */
.L_x_391:
        /* <DEDUP_REMOVED lines=8> */
[----:B------:R-:W-:Y:S01]  /*13360*/  UMOV UR19, 0x10000000 ;  /* 0x1000000000137882 */ /* 0x000fe20000000000 */
[----:B------:R-:W-:-:S06]  /*13370*/  UMOV UR11, UR51 ;  /* 0x00000033000b7c82 */ /* 0x000fcc0008000000 */
[----:B------:R1:W-:Y:S02]  /*13380*/  UTMALDG.3D [UR8], [UR16], desc[UR18] ;  /* 0x00001208100075b4 */ /* 0x0003e40008011000 */
[----:B-1----:R-:W-:Y:S05]  /*13390*/  @!P1 BRA `(.L_x_264) ;  /* 0x0000000000049947 */ /* 0x002fea0003800000 */
[----:B------:R-:W-:Y:S01]  /*133a0*/  BPT.TRAP 0x1 ;  /* 0x000000040000795c */ /* 0x000fe20000300000 */
.L_x_264:
[----:B--234-:R-:W1:Y:S02]  /*133b0*/  LDC R2, c[0x0][0x800] ;  /* 0x00020000ff027b82 */ /* 0x01ce640000000800 */
[----:B-1----:R1:W-:Y:S02]  /*133c0*/  SYNCS.ARRIVE.TRANS64.RED.A0TR RZ, [UR13+0x40], R2 ;  /* 0x00004002ffff79a7 */ /* 0x0023e4000830040d */
.L_x_263:
[----:B------:R-:W-:Y:S05]  /*133d0*/  BSYNC B0 ;  /* 0x0000000000007941 */ /* 0x000fea0003800000 */
.L_x_262:
[----:B------:R-:W-:Y:S05]  /*133e0*/  @!P1 BRA `(.L_x_265) ;  /* 0x0000000000049947 */ /* 0x000fea0003800000 */
[----:B------:R-:W-:Y:S01]  /*133f0*/  BPT.TRAP 0x1 ;  /* 0x000000040000795c */ /* 0x000fe20000300000 */
.L_x_265:
[----:B------:R-:W-:-:S04]  /*13400*/  UIADD3 UR25, UR13, 0x40, URZ ;  /* 0x000000400d197890 */ /* 0x000fc8000fffe03f */
[----:B------:R-:W-:-:S09]  /*13410*/  UPRMT UR23, UR37, 0x654, UR25 ;  /* 0x0000065425177896 */ /* 0x000fd20008000019 */
[----:B------:R-:W-:Y:S01]  /*13420*/  SYNCS.ARRIVE.TRANS64.RED.A1T0 RZ, [UR23], RZ ;  /* 0x000000ffffff79a7 */ /* 0x000fe20008100417 */
[----:B------:R-:W-:Y:S05]  /*13430*/  @!P1 BRA `(.L_x_266) ;  /* 0x0000000000049947 */ /* 0x000fea0003800000 */
[----:B------:R-:W-:Y:S01]  /*13440*/  BPT.TRAP 0x1 ;  /* 0x000000040000795c */ /* 0x000fe20000300000 */
.L_x_266:
[----:B------:R-:W5:Y:S02]  /*13450*/  SYNCS.PHASECHK.TRANS64.TRYWAIT P2, [UR13+0x68], R0 ;  /* 0x00006800ff0075a7 */ /* 0x000f64000804014d */
[----:B-----5:R-:W-:Y:S05]  /*13460*/  @!P2 BRA `(.L_x_267) ;  /* 0x00000030008ca947 */ /* 0x020fea0003800000 */
.L_x_392:
        /* <DEDUP_REMOVED lines=9> */
[----:B------:R-:W-:-:S07]  /*13500*/  UMOV UR19, 0x10000000 ;  /* 0x1000000000137882 */ /* 0x000fce0000000000 */
[----:B------:R1:W-:Y:S02]  /*13510*/  UTMALDG.3D [UR8], [UR16], desc[UR18] ;  /* 0x00001208100075b4 */ /* 0x0003e40008011000 */
[----:B-1----:R-:W-:Y:S05]  /*13520*/  @!P1 BRA `(.L_x_270) ;  /* 0x0000000000049947 */ /* 0x002fea0003800000 */
[----:B------:R-:W-:Y:S01]  /*13530*/  BPT.TRAP 0x1 ;  /* 0x000000040000795c */ /* 0x000fe20000300000 */
.L_x_270:
[----:B--234-:R-:W1:Y:S02]  /*13540*/  LDC R2, c[0x0][0x800] ;  /* 0x00020000ff027b82 */ /* 0x01ce640000000800 */
[----:B-1----:R1:W-:Y:S02]  /*13550*/  SYNCS.ARRIVE.TRANS64.RED.A0TR RZ, [UR13+0x48], R2 ;  /* 0x00004802ffff79a7 */ /* 0x0023e4000830040d */
.L_x_269:
[----:B------:R-:W-:Y:S05]  /*13560*/  BSYNC B0 ;  /* 0x0000000000007941 */ /* 0x000fea0003800000 */
.L_x_268:
[----:B------:R-:W-:Y:S05]  /*13570*/  @!P1 BRA `(.L_x_271) ;  /* 0x0000000000049947 */ /* 0x000fea0003800000 */
[----:B------:R-:W-:Y:S01]  /*13580*/  BPT.TRAP 0x1 ;  /* 0x000000040000795c */ /* 0x000fe20000300000 */
.L_x_271:
[----:B------:R-:W-:Y:S02]  /*13590*/  UIADD3 UR17, UR13, 0x48, URZ ;  /* 0x000000480d117890 */ /* 0x000fe4000fffe03f */
[----:B------:R-:W-:Y:S02]  /*135a0*/  UIADD3 UR42, UR50, 0x40, URZ ;  /* 0x00000040322a7890 */ /* 0x000fe4000fffe03f */
[----:B------:R-:W-:-:S09]  /*135b0*/  UPRMT UR29, UR37, 0x654, UR17 ;  /* 0x00000654251d7896 */ /* 0x000fd20008000011 */
[----:B------:R-:W-:Y:S01]  /*135c0*/  SYNCS.ARRIVE.TRANS64.RED.A1T0 RZ, [UR29], RZ ;  /* 0x000000ffffff79a7 */ /* 0x000fe2000810041d */
[----:B------:R-:W-:Y:S05]  /*135d0*/  @!P1 BRA `(.L_x_272) ;  /* 0x0000000000049947 */ /* 0x000fea0003800000 */
[----:B------:R-:W-:Y:S01]  /*135e0*/  BPT.TRAP 0x1 ;  /* 0x000000040000795c */ /* 0x000fe20000300000 */
.L_x_272:
[----:B-1234-:R-:W-:-:S04]  /*135f0*/  SHF.L.U32 R2, RZ, 0x1f, RZ ;  /* 0x0000001fff027819 */ /* 0x01efc800000006ff */
[----:B------:R-:W1:Y:S02]  /*13600*/  SYNCS.PHASECHK.TRANS64.TRYWAIT P2, [UR13+0x50], R2 ;  /* 0x00005002ff0075a7 */ /* 0x000e64000804014d */
[----:B-1----:R-:W-:Y:S05]  /*13610*/  @!P2 BRA `(.L_x_273) ;  /* 0x000000300038a947 */ /* 0x002fea0003800000 */
.L_x_393:
[----:B------:R-:W-:Y:S04]  /*13620*/  BSSY B0, `(.L_x_274) ;  /* 0x000000e000007945 */ /* 0x000fe80003800000 */
[----:B------:R-:W-:Y:S05]  /*13630*/  @!P0 BRA `(.L_x_275) ;  /* 0x0000000000308947 */ /* 0x000fea0003800000 */
[----:B------:R-:W-:Y:S01]  /*13640*/  R2UR UR44, R9 ;  /* 0x00000000092c72ca */ /* 0x000fe200000e0000 */
[----:B------:R-:W-:Y:S02]  /*13650*/  UIADD3 UR8, UP0, UR58, 0x3f0, URZ ;  /* 0x000003f03a087890 */ /* 0x000fe4000ff1e03f */
[----:B------:R-:W-:Y:S02]  /*13660*/  UIADD3 UR40, UR13, 0x200, URZ ;  /* 0x000002000d287890 */ /* 0x000fe4000fffe03f */
[----:B------:R-:W-:Y:S01]  /*13670*/  UIADD3.X UR9, URZ, UR59, URZ, UP0, !UPT ;  /* 0x0000003b3f097290 */ /* 0x000fe200087fe43f */
[----:B------:R-:W-:Y:S01]  /*13680*/  UMOV UR10, 0x0 ;  /* 0x00000000000a7882 */ /* 0x000fe20000000000 */
[----:B------:R-:W-:Y:S01]  /*13690*/  UMOV UR11, 0x10000000 ;  /* 0x10000000000b7882 */ /* 0x000fe20000000000 */
[----:B------:R-:W-:-:S06]  /*136a0*/  UMOV UR43, UR51 ;  /* 0x00000033002b7c82 */ /* 0x000fcc0008000000 */
[----:B------:R2:W-:Y:S02]  /*136b0*/  UTMALDG.3D [UR40], [UR8], desc[UR10] ;  /* 0x00000a28080075b4 */ /* 0x0005e40008011000 */
[----:B--2---:R-:W-:Y:S05]  /*136c0*/  @!P1 BRA `(.L_x_276) ;  /* 0x0000000000049947 */ /* 0x004fea0003800000 */
[----:B------:R-:W-:Y:S01]  /*136d0*/  BPT.TRAP 0x1 ;  /* 0x000000040000795c */ /* 0x000fe20000300000 */
.L_x_276:
[----:B-1----:R-:W1:Y:S02]  /*136e0*/  LDC R3, c[0x0][0x800] ;  /* 0x00020000ff037b82 */ /* 0x002e640000000800 */
[----:B-1----:R2:W-:Y:S02]  /*136f0*/  SYNCS.ARRIVE.TRANS64.RED.A0TR RZ, [UR13+0x30], R3 ;  /* 0x00003003ffff79a7 */ /* 0x0025e4000830040d */
.L_x_275:
[----:B------:R-:W-:Y:S05]  /*13700*/  BSYNC B0 ;  /* 0x0000000000007941 */ /* 0x000fea0003800000 */
.L_x_274:
[----:B------:R-:W-:Y:S05]  /*13710*/  @!P1 BRA `(.L_x_277) ;  /* 0x0000000000049947 */ /* 0x000fea0003800000 */
[----:B------:R-:W-:Y:S01]  /*13720*/  BPT.TRAP 0x1 ;  /* 0x000000040000795c */ /* 0x000fe20000300000 */
.L_x_277:
[----:B------:R-:W-:Y:S01]  /*13730*/  SYNCS.ARRIVE.TRANS64.RED.A1T0 RZ, [UR31], RZ ;  /* 0x000000ffffff79a7 */ /* 0x000fe2000810041f */
[----:B------:R-:W-:Y:S05]  /*13740*/  @!P1 BRA `(.L_x_278) ;  /* 0x0000000000049947 */ /* 0x000fea0003800000 */
[----:B------:R-:W-:Y:S01]  /*13750*/  BPT.TRAP 0x1 ;  /* 0x000000040000795c */ /* 0x000fe20000300000 */
.L_x_278:
[----:B------:R-:W3:Y:S02]  /*13760*/  SYNCS.PHASECHK.TRANS64.TRYWAIT P2, [UR13+0x58], R2 ;  /* 0x00005802ff0075a7 */ /* 0x000ee4000804014d */
[----:B---3--:R-:W-:Y:S05]  /*13770*/  @!P2 BRA `(.L_x_279) ;  /* 0x0000002c00f8a947 */ /* 0x008fea0003800000 */
.L_x_394:
        /* <DEDUP_REMOVED lines=13> */
.L_x_282:
[----:B-12---:R-:W1:Y:S02]  /*13850*/  LDC R3, c[0x0][0x800] ;  /* 0x00020000ff037b82 */ /* 0x006e640000000800 */
[----:B-1----:R3:W-:Y:S02]  /*13860*/  SYNCS.ARRIVE.TRANS64.RED.A0TR RZ, [UR13+0x38], R3 ;  /* 0x00003803ffff79a7 */ /* 0x0027e4000830040d */
.L_x_281:
[----:B------:R-:W-:Y:S05]  /*13870*/  BSYNC B0 ;  /* 0x0000000000007941 */ /* 0x000fea0003800000 */
.L_x_280:
[----:B------:R-:W-:Y:S05]  /*13880*/  @!P1 BRA `(.L_x_283) ;  /* 0x0000000000049947 */ /* 0x000fea0003800000 */
[----:B------:R-:W-:Y:S01]  /*13890*/  BPT.TRAP 0x1 ;  /* 0x000000040000795c */ /* 0x000fe20000300000 */
.L_x_283:
[----:B------:R-:W-:Y:S01]  /*138a0*/  SYNCS.ARRIVE.TRANS64.RED.A1T0 RZ, [UR30], RZ ;  /* 0x000000ffffff79a7 */ /* 0x000fe2000810041e */
[----:B------:R-:W-:Y:S01]  /*138b0*/  UIADD3 UR26, UR50, 0x60, URZ ;  /* 0x00000060321a7890 */ /* 0x000fe2000fffe03f */
[----:B------:R-:W-:Y:S11]  /*138c0*/  @!P1 BRA `(.L_x_284) ;  /* 0x0000000000049947 */ /* 0x000ff60003800000 */
[----:B------:R-:W-:Y:S01]  /*138d0*/  BPT.TRAP 0x1 ;  /* 0x000000040000795c */ /* 0x000fe20000300000 */
.L_x_284:
[----:B------:R-:W4:Y:S02]  /*138e0*/  SYNCS.PHASECHK.TRANS64.TRYWAIT P2, [UR13+0x60], R2 ;  /* 0x00006002ff0075a7 */ /* 0x000f24000804014d */
[----:B----4-:R-:W-:Y:S05]  /*138f0*/  @!P2 BRA `(.L_x_285) ;  /* 0x0000002c00b0a947 */ /* 0x010fea0003800000 */
.L_x_395:
        /* <DEDUP_REMOVED lines=10> */
[----:B----4-:R-:W-:Y:S05]  /*139a0*/  @!P1 BRA `(.L_x_288) ;  /* 0x0000000000049947 */ /* 0x010fea0003800000 */
[----:B------:R-:W-:Y:S01]  /*139b0*/  BPT.TRAP 0x1 ;  /* 0x000000040000795c */ /* 0x000fe20000300000 */
.L_x_288:
[----:B-123--:R-:W1:Y:S02]  /*139c0*/  LDC R3, c[0x0][0x800] ;  /* 0x00020000ff037b82 */ /* 0x00ee640000000800 */
[----:B-1----:R4:W-:Y:S02]  /*139d0*/  SYNCS.ARRIVE.TRANS64.RED.A0TR RZ, [UR13+0x40], R3 ;  /* 0x00004003ffff79a7 */ /* 0x0029e4000830040d */
.L_x_287:
[----:B------:R-:W-:Y:S05]  /*139e0*/  BSYNC B0 ;  /* 0x0000000000007941 */ /* 0x000fea0003800000 */
.L_x_286:
[----:B------:R-:W-:Y:S05]  /*139f0*/  @!P1 BRA `(.L_x_289) ;  /* 0x0000000000049947 */ /* 0x000fea0003800000 */
[----:B------:R-:W-:Y:S01]  /*13a00*/  BPT.TRAP 0x1 ;  /* 0x000000040000795c */ /* 0x000fe20000300000 */
.L_x_289:
[----:B------:R-:W-:Y:S01]  /*13a10*/  SYNCS.ARRIVE.TRANS64.RED.A1T0 RZ, [UR23], RZ ;  /* 0x000000ffffff79a7 */ /* 0x000fe20008100417 */
[----:B------:R-:W-:Y:S05]  /*13a20*/  @!P1 BRA `(.L_x_290) ;  /* 0x0000000000049947 */ /* 0x000fea0003800000 */
[----:B------:R-:W-:Y:S01]  /*13a30*/  BPT.TRAP 0x1 ;  /* 0x000000040000795c */ /* 0x000fe20000300000 */
.L_x_290:
[----:B------:R-:W5:Y:S02]  /*13a40*/  SYNCS.PHASECHK.TRANS64.TRYWAIT P2, [UR13+0x68], R2 ;  /* 0x00006802ff0075a7 */ /* 0x000f64000804014d */
[----:B-----5:R-:W-:Y:S05]  /*13a50*/  @!P2 BRA `(.L_x_291) ;  /* 0x0000002c0070a947 */ /* 0x020fea0003800000 */
.L_x_396:
        /* <DEDUP_REMOVED lines=13> */
.L_x_294:
[----:B--234-:R-:W1:Y:S02]  /*13b30*/  LDC R3, c[0x0][0x800] ;  /* 0x00020000ff037b82 */ /* 0x01ce640000000800 */
[----:B-1----:R1:W-:Y:S02]  /*13b40*/  SYNCS.ARRIVE.TRANS64.RED.A0TR RZ, [UR13+0x48], R3 ;  /* 0x00004803ffff79a7 */ /* 0x0023e4000830040d */
.L_x_293:
[----:B------:R-:W-:Y:S05]  /*13b50*/  BSYNC B0 ;  /* 0x0000000000007941 */ /* 0x000fea0003800000 */
.L_x_292:
[----:B------:R-:W-:Y:S05]  /*13b60*/  @!P1 BRA `(.L_x_295) ;  /* 0x0000000000049947 */ /* 0x000fea0003800000 */
[----:B------:R-:W-:Y:S01]  /*13b70*/  BPT.TRAP 0x1 ;  /* 0x000000040000795c */ /* 0x000fe20000300000 */
.L_x_295:
[----:B------:R-:W-:Y:S01]  /*13b80*/  SYNCS.ARRIVE.TRANS64.RED.A1T0 RZ, [UR29], RZ ;  /* 0x000000ffffff79a7 */ /* 0x000fe2000810041d */
[----:B------:R-:W-:Y:S01]  /*13b90*/  UIADD3 UR10, UR50, 0x80, URZ ;  /* 0x00000080320a7890 */ /* 0x000fe2000fffe03f */
[----:B------:R-:W-:Y:S11]  /*13ba0*/  @!P1 BRA `(.L_x_296) ;  /* 0x0000000000049947 */ /* 0x000ff60003800000 */
[----:B------:R-:W-:Y:S01]  /*13bb0*/  BPT.TRAP 0x1 ;  /* 0x000000040000795c */ /* 0x000fe20000300000 */
.L_x_296:
[----:B------:R-:W5:Y:S02]  /*13bc0*/  SYNCS.PHASECHK.TRANS64.TRYWAIT P2, [UR13+0x50], R0 ;  /* 0x00005000ff0075a7 */ /* 0x000f64000804014d */
[----:B-----5:R-:W-:Y:S05]  /*13bd0*/  @!P2 BRA `(.L_x_297) ;  /* 0x0000002c0028a947 */ /* 0x020fea0003800000 */
.L_x_397:
        /* <DEDUP_REMOVED lines=8> */
[----:B------:R-:W-:Y:S01]  /*13c60*/  UMOV UR9, UR41 ;  /* 0x0000002900097c82 */ /* 0x000fe20008000000 */
[----:B------:R-:W-:-:S05]  /*13c70*/  UMOV UR11, UR51 ;  /* 0x00000033000b7c82 */ /* 0x000fca0008000000 */
[----:B------:R1:W-:Y:S02]  /*13c80*/  UTMALDG.3D [UR8], [UR26], desc[UR18] ;  /* 0x000012081a0075b4 */ /* 0x0003e40008011000 */
[----:B-1----:R-:W-:Y:S05]  /*13c90*/  @!P1 BRA `(.L_x_300) ;  /* 0x0000000000049947 */ /* 0x002fea0003800000 */
[----:B------:R-:W-:Y:S01]  /*13ca0*/  BPT.TRAP 0x1 ;  /* 0x000000040000795c */ /* 0x000fe20000300000 */
.L_x_300:
[----:B--234-:R-:W1:Y:S02]  /*13cb0*/  LDC R3, c[0x0][0x800] ;  /* 0x00020000ff037b82 */ /* 0x01ce640000000800 */
[----:B-1----:R1:W-:Y:S02]  /*13cc0*/  SYNCS.ARRIVE.TRANS64.RED.A0TR RZ, [UR13+0x30], R3 ;  /* 0x00003003ffff79a7 */ /* 0x0023e4000830040d */
.L_x_299:
[----:B------:R-:W-:Y:S05]  /*13cd0*/  BSYNC B0 ;  /* 0x0000000000007941 */ /* 0x000fea0003800000 */
.L_x_298:
[----:B------:R-:W-:Y:S05]  /*13ce0*/  @!P1 BRA `(.L_x_301) ;  /* 0x0000000000049947 */ /* 0x000fea0003800000 */
[----:B------:R-:W-:Y:S01]  /*13cf0*/  BPT.TRAP 0x1 ;  /* 0x000000040000795c */ /* 0x000fe20000300000 */
.L_x_301:
[----:B------:R-:W-:Y:S01]  /*13d00*/  SYNCS.ARRIVE.TRANS64.RED.A1T0 RZ, [UR31], RZ ;  /* 0x000000ffffff79a7 */ /* 0x000fe2000810041f */
[----:B------:R-:W-:Y:S05]  /*13d10*/  @!P1 BRA `(.L_x_302) ;  /* 0x0000000000049947 */ /* 0x000fea0003800000 */
[----:B------:R-:W-:Y:S01]  /*13d20*/  BPT.TRAP 0x1 ;  /* 0x000000040000795c */ /* 0x000fe20000300000 */
.L_x_302:
[----:B------:R-:W5:Y:S02]  /*13d30*/  SYNCS.PHASECHK.TRANS64.TRYWAIT P2, [UR13+0x58], R0 ;  /* 0x00005800ff0075a7 */ /* 0x000f64000804014d */
[----:B-----5:R-:W-:Y:S05]  /*13d40*/  @!P2 BRA `(.L_x_303) ;  /* 0x0000002800e4a947 */ /* 0x020fea0003800000 */
.L_x_398:
        /* <DEDUP_REMOVED lines=13> */
.L_x_306:
[----:B--234-:R-:W1:Y:S02]  /*13e20*/  LDC R3, c[0x0][0x800] ;  /* 0x00020000ff037b82 */ /* 0x01ce640000000800 */
[----:B-1----:R1:W-:Y:S02]  /*13e30*/  SYNCS.ARRIVE.TRANS64.RED.A0TR RZ, [UR13+0x38], R3 ;  /* 0x00003803ffff79a7 */ /* 0x0023e4000830040d */
.L_x_305:
[----:B------:R-:W-:Y:S05]  /*13e40*/  BSYNC B0 ;  /* 0x0000000000007941 */ /* 0x000fea0003800000 */
.L_x_304:
[----:B------:R-:W-:Y:S05]  /*13e50*/  @!P1 BRA `(.L_x_307) ;  /* 0x0000000000049947 */ /* 0x000fea0003800000 */
[----:B------:R-:W-:Y:S01]  /*13e60*/  BPT.TRAP 0x1 ;  /* 0x000000040000795c */ /* 0x000fe20000300000 */
.L_x_307:
[----:B------:R-:W-:Y:S01]  /*13e70*/  SYNCS.ARRIVE.TRANS64.RED.A1T0 RZ, [UR30], RZ ;  /* 0x000000ffffff79a7 */ /* 0x000fe2000810041e */
[----:B------:R-:W-:Y:S01]  /*13e80*/  UIADD3 UR10, UR50, 0xa0, URZ ;  /* 0x000000a0320a7890 */ /* 0x000fe2000fffe03f */
[----:B------:R-:W-:Y:S11]  /*13e90*/  @!P1 BRA `(.L_x_308) ;  /* 0x0000000000049947 */ /* 0x000ff60003800000 */
[----:B------:R-:W-:Y:S01]  /*13ea0*/  BPT.TRAP 0x1 ;  /* 0x000000040000795c */ /* 0x000fe20000300000 */
.L_x_308:
[----:B------:R-:W5:Y:S02]  /*13eb0*/  SYNCS.PHASECHK.TRANS64.TRYWAIT P2, [UR13+0x60], R0 ;  /* 0x00006000ff0075a7 */ /* 0x000f64000804014d */
[----:B-----5:R-:W-:Y:S05]  /*13ec0*/  @!P2 BRA `(.L_x_309) ;  /* 0x00000028009ca947 */ /* 0x020fea0003800000 */
.L_x_399:
        /* <DEDUP_REMOVED lines=13> */
.L_x_312:
[----:B--234-:R-:W1:Y:S02]  /*13fa0*/  LDC R3, c[0x0][0x800] ;  /* 0x00020000ff037b82 */ /* 0x01ce640000000800 */
[----:B-1----:R1:W-:Y:S02]  /*13fb0*/  SYNCS.ARRIVE.TRANS64.RED.A0TR RZ, [UR13+0x40], R3 ;  /* 0x00004003ffff79a7 */ /* 0x0023e4000830040d */
.L_x_311:
[----:B------:R-:W-:Y:S05]  /*13fc0*/  BSYNC B0 ;  /* 0x0000000000007941 */ /* 0x000fea0003800000 */
.L_x_310:
[----:B------:R-:W-:Y:S05]  /*13fd0*/  @!P1 BRA `(.L_x_313) ;  /* 0x0000000000049947 */ /* 0x000fea0003800000 */
[----:B------:R-:W-:Y:S01]  /*13fe0*/  BPT.TRAP 0x1 ;  /* 0x000000040000795c */ /* 0x000fe20000300000 */
.L_x_313:
[----:B------:R-:W-:Y:S01]  /*13ff0*/  SYNCS.ARRIVE.TRANS64.RED.A1T0 RZ, [UR23], RZ ;  /* 0x000000ffffff79a7 */ /* 0x000fe20008100417 */
[----:B------:R-:W-:Y:S05]  /*14000*/  @!P1 BRA `(.L_x_314) ;  /* 0x0000000000049947 */ /* 0x000fea0003800000 */
[----:B------:R-:W-:Y:S01]  /*14010*/  BPT.TRAP 0x1 ;  /* 0x000000040000795c */ /* 0x000fe20000300000 */
.L_x_314:
[----:B------:R-:W5:Y:S02]  /*14020*/  SYNCS.PHASECHK.TRANS64.TRYWAIT P2, [UR13+0x68], R0 ;  /* 0x00006800ff0075a7 */ /* 0x000f64000804014d */
[----:B-----5:R-:W-:Y:S05]  /*14030*/  @!P2 BRA `(.L_x_315) ;  /* 0x000000280058a947 */ /* 0x020fea0003800000 */
.L_x_400:
        /* <DEDUP_REMOVED lines=13> */
.L_x_318:
[----:B------:R-:W1:Y:S02]  /*14110*/  LDC R0, c[0x0][0x800] ;  /* 0x00020000ff007b82 */ /* 0x000e640000000800 */
[----:B-1----:R1:W-:Y:S02]  /*14120*/  SYNCS.ARRIVE.TRANS64.RED.A0TR RZ, [UR13+0x48], R0 ;  /* 0x00004800ffff79a7 */ /* 0x0023e4000830040d */
.L_x_317:
[----:B------:R-:W-:Y:S05]  /*14130*/  BSYNC B0 ;  /* 0x0000000000007941 */ /* 0x000fea0003800000 */
.L_x_316:
[----:B------:R-:W-:Y:S05]  /*14140*/  @!P1 BRA `(.L_x_319) ;  /* 0x0000000000049947 */ /* 0x000fea0003800000 */
[----:B------:R-:W-:Y:S01]  /*14150*/  BPT.TRAP 0x1 ;  /* 0x000000040000795c */ /* 0x000fe20000300000 */
.L_x_319:
[----:B------:R-:W-:Y:S01]  /*14160*/  SYNCS.ARRIVE.TRANS64.RED.A1T0 RZ, [UR29], RZ ;  /* 0x000000ffffff79a7 */ /* 0x000fe2000810041d */
[----:B------:R-:W-:Y:S01]  /*14170*/  UIADD3 UR10, UR50, 0xc0, URZ ;  /* 0x000000c0320a7890 */ /* 0x000fe2000fffe03f */
[----:B------:R-:W-:Y:S11]  /*14180*/  @!P1 BRA `(.L_x_320) ;  /* 0x0000000000049947 */ /* 0x000ff60003800000 */
[----:B------:R-:W-:Y:S01]  /*14190*/  BPT.TRAP 0x1 ;  /* 0x000000040000795c */ /* 0x000fe20000300000 */
.L_x_320:
[----:B------:R-:W5:Y:S02]  /*141a0*/  SYNCS.PHASECHK.TRANS64.TRYWAIT P2, [UR13+0x50], R2 ;  /* 0x00005002ff0075a7 */ /* 0x000f64000804014d */
[----:B-----5:R-:W-:Y:S05]  /*141b0*/  @!P2 BRA `(.L_x_321) ;  /* 0x000000280010a947 */ /* 0x020fea0003800000 */
.L_x_401:
        /* <DEDUP_REMOVED lines=13> */
.L_x_324:
[----:B------:R-:W1:Y:S02]  /*14290*/  LDC R0, c[0x0][0x800] ;  /* 0x00020000ff007b82 */ /* 0x000e640000000800 */
[----:B-1----:R1:W-:Y:S02]  /*142a0*/  SYNCS.ARRIVE.TRANS64.RED.A0TR RZ, [UR13+0x30], R0 ;  /* 0x00003000ffff79a7 */ /* 0x0023e4000830040d */
.L_x_323:
[----:B------:R-:W-:Y:S05]  /*142b0*/  BSYNC B0 ;  /* 0x0000000000007941 */ /* 0x000fea0003800000 */
.L_x_322:
[----:B------:R-:W-:Y:S05]  /*142c0*/  @!P1 BRA `(.L_x_325) ;  /* 0x0000000000049947 */ /* 0x000fea0003800000 */
[----:B------:R-:W-:Y:S01]  /*142d0*/  BPT.TRAP 0x1 ;  /* 0x000000040000795c */ /* 0x000fe20000300000 */
.L_x_325:
[----:B------:R-:W-:Y:S01]  /*142e0*/  SYNCS.ARRIVE.TRANS64.RED.A1T0 RZ, [UR31], RZ ;  /* 0x000000ffffff79a7 */ /* 0x000fe2000810041f */
[----:B------:R-:W-:Y:S05]  /*142f0*/  @!P1 BRA `(.L_x_326) ;  /* 0x0000000000049947 */ /* 0x000fea0003800000 */
[----:B------:R-:W-:Y:S01]  /*14300*/  BPT.TRAP 0x1 ;  /* 0x000000040000795c */ /* 0x000fe20000300000 */
.L_x_326:
[----:B------:R-:W5:Y:S02]  /*14310*/  SYNCS.PHASECHK.TRANS64.TRYWAIT P2, [UR13+0x58], R2 ;  /* 0x00005802ff0075a7 */ /* 0x000f64000804014d */
[----:B-----5:R-:W-:Y:S05]  /*14320*/  @!P2 BRA `(.L_x_327) ;  /* 0x0000002400cca947 */ /* 0x020fea0003800000 */
.L_x_402:
        /* <DEDUP_REMOVED lines=13> */
.L_x_330:
[----:B------:R-:W1:Y:S02]  /*14400*/  LDC R0, c[0x0][0x800] ;  /* 0x00020000ff007b82 */ /* 0x000e640000000800 */
[----:B-1----:R1:W-:Y:S02]  /*14410*/  SYNCS.ARRIVE.TRANS64.RED.A0TR RZ, [UR13+0x38], R0 ;  /* 0x00003800ffff79a7 */ /* 0x0023e4000830040d */
.L_x_329:
[----:B------:R-:W-:Y:S05]  /*14420*/  BSYNC B0 ;  /* 0x0000000000007941 */ /* 0x000fea0003800000 */
.L_x_328:
[----:B------:R-:W-:Y:S05]  /*14430*/  @!P1 BRA `(.L_x_331) ;  /* 0x0000000000049947 */ /* 0x000fea0003800000 */
[----:B------:R-:W-:Y:S01]  /*14440*/  BPT.TRAP 0x1 ;  /* 0x000000040000795c */ /* 0x000fe20000300000 */
.L_x_331:
[----:B------:R-:W-:Y:S01]  /*14450*/  SYNCS.ARRIVE.TRANS64.RED.A1T0 RZ, [UR30], RZ ;  /* 0x000000ffffff79a7 */ /* 0x000fe2000810041e */
[----:B------:R-:W-:Y:S01]  /*14460*/  UIADD3 UR10, UR50, 0xe0, URZ ;  /* 0x000000e0320a7890 */ /* 0x000fe2000fffe03f */
[----:B------:R-:W-:Y:S11]  /*14470*/  @!P1 BRA `(.L_x_332) ;  /* 0x0000000000049947 */ /* 0x000ff60003800000 */
[----:B------:R-:W-:Y:S01]  /*14480*/  BPT.TRAP 0x1 ;  /* 0x000000040000795c */ /* 0x000fe20000300000 */
.L_x_332:
[----:B------:R-:W5:Y:S02]  /*14490*/  SYNCS.PHASECHK.TRANS64.TRYWAIT P2, [UR13+0x60], R2 ;  /* 0x00006002ff0075a7 */ /* 0x000f64000804014d */
[----:B-----5:R-:W-:Y:S05]  /*144a0*/  @!P2 BRA `(.L_x_333) ;  /* 0x000000240084a947 */ /* 0x020fea0003800000 */
.L_x_403:
        /* <DEDUP_REMOVED lines=13> */
.L_x_336:
[----:B------:R-:W1:Y:S02]  /*14580*/  LDC R0, c[0x0][0x800] ;  /* 0x00020000ff007b82 */ /* 0x000e640000000800 */
[----:B-1----:R1:W-:Y:S02]  /*14590*/  SYNCS.ARRIVE.TRANS64.RED.A0TR RZ, [UR13+0x40], R0 ;  /* 0x00004000ffff79a7 */ /* 0x0023e4000830040d */
.L_x_335:
[----:B------:R-:W-:Y:S05]  /*145a0*/  BSYNC B0 ;  /* 0x0000000000007941 */ /* 0x000fea0003800000 */
.L_x_334:
[----:B------:R-:W-:Y:S05]  /*145b0*/  @!P1 BRA `(.L_x_337) ;  /* 0x0000000000049947 */ /* 0x000fea0003800000 */
[----:B------:R-:W-:Y:S01]  /*145c0*/  BPT.TRAP 0x1 ;  /* 0x000000040000795c */ /* 0x000fe20000300000 */
.L_x_337:
[----:B------:R-:W-:Y:S01]  /*145d0*/  SYNCS.ARRIVE.TRANS64.RED.A1T0 RZ, [UR23], RZ ;  /* 0x000000ffffff79a7 */ /* 0x000fe20008100417 */
[----:B------:R-:W-:Y:S05]  /*145e0*/  @!P1 BRA `(.L_x_338) ;  /* 0x0000000000049947 */ /* 0x000fea0003800000 */
[----:B------:R-:W-:Y:S01]  /*145f0*/  BPT.TRAP 0x1 ;  /* 0x000000040000795c */ /* 0x000fe20000300000 */
.L_x_338:
[----:B------:R-:W5:Y:S02]  /*14600*/  SYNCS.PHASECHK.TRANS64.TRYWAIT P2, [UR13+0x68], R2 ;  /* 0x00006802ff0075a7 */ /* 0x000f64000804014d */
[----:B-----5:R-:W-:Y:S05]  /*14610*/  @!P2 BRA `(.L_x_339) ;  /* 0x000000240040a947 */ /* 0x020fea0003800000 */
.L_x_404:
        /* <DEDUP_REMOVED lines=13> */
.L_x_342:
[----:B------:R-:W1:Y:S02]  /*146f0*/  LDC R0, c[0x0][0x800] ;  /* 0x00020000ff007b82 */ /* 0x000e640000000800 */
[----:B-1----:R1:W-:Y:S02]  /*14700*/  SYNCS.ARRIVE.TRANS64.RED.A0TR RZ, [UR13+0x48], R0 ;  /* 0x00004800ffff79a7 */ /* 0x0023e4000830040d */
.L_x_341:
[----:B------:R-:W-:Y:S05]  /*14710*/  BSYNC B0 ;  /* 0x0000000000007941 */ /* 0x000fea0003800000 */
.L_x_340:
[----:B------:R-:W-:Y:S05]  /*14720*/  @!P1 BRA `(.L_x_343) ;  /* 0x0000000000049947 */ /* 0x000fea0003800000 */
[----:B------:R-:W-:Y:S01]  /*14730*/  BPT.TRAP 0x1 ;  /* 0x000000040000795c */ /* 0x000fe20000300000 */
.L_x_343:
[----:B------:R-:W5:Y:S01]  /*14740*/  LDL.LU R17, [R1+0x204] ;  /* 0x0002040001117983 */ /* 0x000f620000300800 */
[----:B------:R-:W-:Y:S03]  /*14750*/  SYNCS.ARRIVE.TRANS64.RED.A1T0 RZ, [UR29], RZ ;  /* 0x000000ffffff79a7 */ /* 0x000fe6000810041d */
[----:B------:R-:W2:Y:S01]  /*14760*/  LDL.LU R15, [R1+0x200] ;  /* 0x00020000010f7983 */ /* 0x000ea20000300800 */
[----:B-1----:R-:W-:Y:S01]  /*14770*/  PRMT R0, RZ, 0x7610, R0 ;  /* 0x00007610ff007816 */ /* 0x002fe20000000000 */
[----:B------:R-:W-:Y:S01]  /*14780*/  IMAD.MOV.U32 R4, RZ, RZ, -0x1 ;  /* 0xffffffffff047424 */ /* 0x000fe200078e00ff */
[----:B------:R-:W-:Y:S01]  /*14790*/  MOV R5, 0xffffffff ;  /* 0xffffffff00057802 */ /* 0x000fe20000000f00 */
[----:B------:R-:W-:Y:S01]  /*147a0*/  IMAD.MOV.U32 R9, RZ, RZ, -0x1 ;  /* 0xffffffffff097424 */ /* 0x000fe200078e00ff */
[----:B--2---:R-:W-:-:S04]  /*147b0*/  IADD3 R15, P0, R15, UR54, RZ ;  /* 0x000000360f0f7c10 */ /* 0x004fc8000ff1e0ff */
[----:B-----5:R-:W-:Y:S01]  /*147c0*/  IADD3.X R17, R17, UR39, RZ, P0, !PT ;  /* 0x0000002711117c10 */ /* 0x020fe200087fe4ff */
[----:B------:R1:W-:Y:S01]  /*147d0*/  STL [R1+0x200], R15 ;  /* 0x0002000f01007387 */ /* 0x0003e20000100800 */
[----:B------:R-:W-:-:S03]  /*147e0*/  ISETP.GE.U32.AND P0, PT, R15, UR4, PT ;  /* 0x000000040f007c0c */ /* 0x000fc6000bf06070 */
[----:B------:R1:W-:Y:S01]  /*147f0*/  STL [R1+0x204], R17 ;  /* 0x0002041101007387 */ /* 0x0003e20000100800 */
[----:B------:R-:W-:-:S13]  /*14800*/  ISETP.GE.U32.AND.EX P0, PT, R17, UR5, PT, P0 ;  /* 0x0000000511007c0c */ /* 0x000fda000bf06100 */
[----:B-1----:R-:W-:Y:S05]  /*14810*/  @P0 BRA `(.L_x_344) ;  /* 0x00000004005c0947 */ /* 0x002fea0003800000 */
[----:B------:R-:W3:Y:S01]  /*14820*/  S2R R0, SR_CTAID.X ;  /* 0x0000000000007919 */ /* 0x000ee20000002500 */
[----:B------:R-:W1:Y:S01]  /*14830*/  LDC R8, c[0x0][0x904] ;  /* 0x00024100ff087b82 */ /* 0x000e620000000800 */
[----:B------:R-:W-:Y:S01]  /*14840*/  ULDC UR8, c[0x0][0x150] ;  /* 0x0000540000087ab9 */ /* 0x000fe20000000800 */
[----:B------:R-:W2:Y:S06]  /*14850*/  S2R R2, SR_CTAID.Y ;  /* 0x0000000000027919 */ /* 0x000eac0000002600 */
[----:B------:R-:W5:Y:S08]  /*14860*/  LDC R5, c[0x0][0x144] ;  /* 0x00005100ff057b82 */ /* 0x000f700000000800 */
[----:B------:R-:W5:Y:S08]  /*14870*/  LDC R9, c[0x0][0x148] ;  /* 0x00005200ff097b82 */ /* 0x000f700000000800 */
[----:B------:R-:W5:Y:S01]  /*14880*/  LDC.64 R10, c[0x0][0x8d0] ;  /* 0x00023400ff0a7b82 */ /* 0x000f620000000a00 */
[----:B-1----:R-:W-:-:S02]  /*14890*/  ISETP.NE.AND P2, PT, R8, 0x1, PT ;  /* 0x000000010800780c */ /* 0x002fc40003f45270 */
[----:B---34-:R-:W-:-:S05]  /*148a0*/  I2FP.F32.U32 R3, R0 ;  /* 0x0000000000037245 */ /* 0x018fca0000201000 */
[----:B------:R-:W1:Y:S01]  /*148b0*/  LDC R12, c[0x0][0x8d8] ;  /* 0x00023600ff0c7b82 */ /* 0x000e620000000800 */
[----:B--2---:R-:W-:Y:S01]  /*148c0*/  I2FP.F32.U32 R4, R2 ;  /* 0x0000000200047245 */ /* 0x004fe20000201000 */
[----:B------:R-:W-:Y:S01]  /*148d0*/  FMUL R3, R3, UR8 ;  /* 0x0000000803037c20 */ /* 0x000fe20008400000 */
[----:B------:R-:W-:-:S03]  /*148e0*/  ULDC UR8, c[0x0][0x154] ;  /* 0x0000550000087ab9 */ /* 0x000fc60000000800 */
[----:B------:R-:W-:Y:S02]  /*148f0*/  FMUL R13, R4, UR8 ;  /* 0x00000008040d7c20 */ /* 0x000fe40008400000 */
[----:B------:R-:W2:Y:S01]  /*14900*/  F2I.U32.TRUNC.NTZ R3, R3 ;  /* 0x0000000300037305 */ /* 0x000ea2000020f000 */
[----:B-----5:R-:W-:-:S07]  /*14910*/  ISETP.NE.U32.AND P0, PT, R10, RZ, PT ;  /* 0x000000ff0a00720c */ /* 0x020fce0003f05070 */
[----:B------:R-:W3:Y:S01]  /*14920*/  F2I.U32.TRUNC.NTZ R13, R13 ;  /* 0x0000000d000d7305 */ /* 0x000ee2000020f000 */
[----:B------:R-:W-:Y:S02]  /*14930*/  ISETP.NE.AND.EX P0, PT, R11, RZ, PT, P0 ;  /* 0x000000ff0b00720c */ /* 0x000fe40003f05300 */
[----:B--2---:R-:W-:Y:S01]  /*14940*/  IADD3 R4, -R3, RZ, RZ ;  /* 0x000000ff03047210 */ /* 0x004fe20007ffe1ff */
[----:B------:R-:W-:-:S04]  /*14950*/  IMAD.MOV.U32 R3, RZ, RZ, R17 ;  /* 0x000000ffff037224 */ /* 0x000fc800078e0011 */
[----:B------:R-:W-:Y:S02]  /*14960*/  IMAD R0, R5, R4, R0 ;  /* 0x0000000405007224 */ /* 0x000fe400078e0200 */
[----:B---3--:R-:W-:-:S04]  /*14970*/  IMAD.MOV R4, RZ, RZ, -R13 ;  /* 0x000000ffff047224 */ /* 0x008fc800078e0a0d */
[----:B------:R-:W-:Y:S01]  /*14980*/  @P2 IMAD R0, R9, R4, R2 ;  /* 0x0000000409002224 */ /* 0x000fe200078e0202 */
[----:B------:R-:W-:Y:S01]  /*14990*/  MOV R2, R15 ;  /* 0x0000000f00027202 */ /* 0x000fe20000000f00 */
[----:B------:R-:W2:Y:S01]  /*149a0*/  LDC.64 R8, c[0x0][0x8c8] ;  /* 0x00023200ff087b82 */ /* 0x000ea20000000a00 */
[----:B------:R-:W-:Y:S05]  /*149b0*/  @!P0 BRA `(.L_x_345) ;  /* 0x0000000000288947 */ /* 0x000fea0003800000 */
[----:B------:R-:W3:Y:S02]  /*149c0*/  LDC R2, c[0x0][0x8dc] ;  /* 0x00023700ff027b82 */ /* 0x000ee40000000800 */
[----:B---3--:R-:W-:-:S04]  /*149d0*/  IADD3 R3, P0, R15, R2, RZ ;  /* 0x000000020f037210 */ /* 0x008fc80007f1e0ff */
[----:B------:R-:W-:-:S05]  /*149e0*/  IADD3.X R13, RZ, R17, RZ, P0, !PT ;  /* 0x00000011ff0d7210 */ /* 0x000fca00007fe4ff */
[----:B------:R-:W-:-:S04]  /*149f0*/  IMAD.WIDE.U32 R4, R13, R10, RZ ;  /* 0x0000000a0d047225 */ /* 0x000fc800078e00ff */
[----:B------:R-:W-:-:S04]  /*14a00*/  IMAD.WIDE.U32 R4, P0, R3, R11, R4 ;  /* 0x0000000b03047225 */ /* 0x000fc80007800004 */
[----:B------:R-:W-:Y:S01]  /*14a10*/  IMAD.WIDE.U32 R2, R3, R10, RZ ;  /* 0x0000000a03027225 */ /* 0x000fe200078e00ff */
[----:B------:R-:W-:-:S04]  /*14a20*/  MOV R2, R5 ;  /* 0x0000000500027202 */ /* 0x000fc80000000f00 */
[----:B------:R-:W-:Y:S01]  /*14a30*/  IADD3 RZ, P1, R3, R4, RZ ;  /* 0x0000000403ff7210 */ /* 0x000fe20007f3e0ff */
[----:B------:R-:W-:-:S04]  /*14a40*/  IMAD.X R3, RZ, RZ, RZ, P0 ;  /* 0x000000ffff037224 */ /* 0x000fc800000e06ff */
[----:B------:R-:W-:-:S08]  /*14a50*/  IMAD.WIDE.U32.X R2, R13, R11, R2, P1 ;  /* 0x0000000b0d027225 */ /* 0x000fd000008e0402 */
.L_x_345:
[-CC-:B-1----:R-:W-:Y:S01]  /*14a60*/  SHF.R.U64 R10, R2, R12.reuse, R3.reuse ;  /* 0x0000000c020a7219 */ /* 0x182fe20000001203 */
[----:B------:R-:W1:Y:S01]  /*14a70*/  LDC R4, c[0x0][0x8c0] ;  /* 0x00023000ff047b82 */ /* 0x000e620000000800 */
[----:B------:R-:W-:Y:S02]  /*14a80*/  SHF.R.U32.HI R12, RZ, R12, R3 ;  /* 0x0000000cff0c7219 */ /* 0x000fe40000011603 */
[----:B------:R-:W-:-:S05]  /*14a90*/  IADD3 R5, P0, RZ, -R10, RZ ;  /* 0x8000000aff057210 */ /* 0x000fca0007f1e0ff */
[----:B------:R-:W-:Y:S01]  /*14aa0*/  IMAD.X R3, RZ, RZ, ~R12, P0 ;  /* 0x000000ffff037224 */ /* 0x000fe200000e0e0c */
[----:B------:R-:W3:Y:S03]  /*14ab0*/  LDC R13, c[0x0][0x8b0] ;  /* 0x00022c00ff0d7b82 */ /* 0x000ee60000000800 */
[----:B--2---:R-:W-:Y:S02]  /*14ac0*/  IMAD R2, R3, R8, RZ ;  /* 0x0000000803027224 */ /* 0x004fe400078e02ff */
[----:B------:R-:W-:Y:S02]  /*14ad0*/  IMAD.MOV.U32 R3, RZ, RZ, R17 ;  /* 0x000000ffff037224 */ /* 0x000fe400078e0011 */
[----:B------:R-:W-:Y:S01]  /*14ae0*/  IMAD R11, R5, R9, R2 ;  /* 0x00000009050b7224 */ /* 0x000fe200078e0202 */
[----:B------:R-:W-:-:S05]  /*14af0*/  MOV R2, R15 ;  /* 0x0000000f00027202 */ /* 0x000fca0000000f00 */
[----:B------:R-:W-:Y:S02]  /*14b00*/  IMAD.WIDE.U32 R2, R5, R8, R2 ;  /* 0x0000000805027225 */ /* 0x000fe400078e0002 */
[----:B------:R-:W2:Y:S03]  /*14b10*/  LDC.64 R8, c[0x0][0x8e8] ;  /* 0x00023a00ff087b82 */ /* 0x000ea60000000a00 */
[----:B------:R-:W-:-:S04]  /*14b20*/  IADD3 R3, R3, R11, RZ ;  /* 0x0000000b03037210 */ /* 0x000fc80007ffe0ff */
[-CC-:B-1----:R-:W-:Y:S01]  /*14b30*/  SHF.R.U64 R11, R2, R4.reuse, R3.reuse ;  /* 0x00000004020b7219 */ /* 0x182fe20000001203 */
[----:B------:R-:W1:Y:S01]  /*14b40*/  LDC R5, c[0x0][0x900] ;  /* 0x00024000ff057b82 */ /* 0x000e620000000800 */
[----:B------:R-:W-:-:S04]  /*14b50*/  SHF.R.U32.HI R2, RZ, R4, R3 ;  /* 0x00000004ff027219 */ /* 0x000fc80000011603 */
[-CC-:B---3--:R-:W-:Y:S02]  /*14b60*/  SHF.R.U64 R12, R11, R13.reuse, R2.reuse ;  /* 0x0000000d0b0c7219 */ /* 0x188fe40000001202 */
[----:B------:R-:W-:Y:S02]  /*14b70*/  SHF.R.U32.HI R2, RZ, R13, R2 ;  /* 0x0000000dff027219 */ /* 0x000fe40000011602 */
[----:B--2---:R-:W-:-:S04]  /*14b80*/  ISETP.NE.U32.AND P0, PT, R8, RZ, PT ;  /* 0x000000ff0800720c */ /* 0x004fc80003f05070 */
[----:B------:R-:W-:Y:S02]  /*14b90*/  ISETP.NE.AND.EX P0, PT, R9, RZ, PT, P0 ;  /* 0x000000ff0900720c */ /* 0x000fe40003f05300 */
[-CC-:B-1----:R-:W-:Y:S02]  /*14ba0*/  SHF.R.U64 R13, R12, R5.reuse, R2.reuse ;  /* 0x000000050c0d7219 */ /* 0x182fe40000001202 */
[----:B------:R-:W-:-:S03]  /*14bb0*/  SHF.R.U32.HI R5, RZ, R5, R2 ;  /* 0x00000005ff057219 */ /* 0x000fc60000011602 */
[----:B------:R-:W-:Y:S01]  /*14bc0*/  IMAD.MOV.U32 R2, RZ, RZ, R13 ;  /* 0x000000ffff027224 */ /* 0x000fe200078e000d */
[----:B------:R-:W-:-:S05]  /*14bd0*/  MOV R3, R5 ;  /* 0x0000000500037202 */ /* 0x000fca0000000f00 */
[----:B------:R-:W-:Y:S05]  /*14be0*/  @!P0 BRA `(.L_x_346) ;  /* 0x0000000000288947 */ /* 0x000fea0003800000 */
[----:B------:R-:W1:Y:S02]  /*14bf0*/  LDC R2, c[0x0][0x8f4] ;  /* 0x00023d00ff027b82 */ /* 0x000e640000000800 */
[----:B-1----:R-:W-:-:S05]  /*14c00*/  IADD3 R3, P0, R13, R2, RZ ;  /* 0x000000020d037210 */ /* 0x002fca0007f1e0ff */
[----:B------:R-:W-:-:S04]  /*14c10*/  IMAD.X R15, RZ, RZ, R5, P0 ;  /* 0x000000ffff0f7224 */ /* 0x000fc800000e0605 */
[----:B------:R-:W-:-:S04]  /*14c20*/  IMAD.WIDE.U32 R4, R15, R8, RZ ;  /* 0x000000080f047225 */ /* 0x000fc800078e00ff */
[----:B------:R-:W-:-:S04]  /*14c30*/  IMAD.WIDE.U32 R4, P0, R3, R9, R4 ;  /* 0x0000000903047225 */ /* 0x000fc80007800004 */
[----:B------:R-:W-:-:S04]  /*14c40*/  IMAD.WIDE.U32 R2, R3, R8, RZ ;  /* 0x0000000803027225 */ /* 0x000fc800078e00ff */
[----:B------:R-:W-:Y:S01]  /*14c50*/  IMAD.MOV.U32 R2, RZ, RZ, R5 ;  /* 0x000000ffff027224 */ /* 0x000fe200078e0005 */
[----:B------:R-:W-:Y:S02]  /*14c60*/  IADD3 RZ, P1, R3, R4, RZ ;  /* 0x0000000403ff7210 */ /* 0x000fe40007f3e0ff */
[----:B------:R-:W-:-:S03]  /*14c70*/  IADD3.X R3, RZ, RZ, RZ, P0, !PT ;  /* 0x000000ffff037210 */ /* 0x000fc600007fe4ff */
[----:B------:R-:W-:-:S08]  /*14c80*/  IMAD.WIDE.U32.X R2, R15, R9, R2, P1 ;  /* 0x000000090f027225 */ /* 0x000fd000008e0402 */
.L_x_346:
[----:B------:R-:W1:Y:S01]  /*14c90*/  LDC R4, c[0x0][0x8f0] ;  /* 0x00023c00ff047b82 */ /* 0x000e620000000800 */
[----:B------:R-:W-:Y:S02]  /*14ca0*/  LOP3.LUT R12, R12, R14, RZ, 0xc0, !PT ;  /* 0x0000000e0c0c7212 */ /* 0x000fe400078ec0ff */
[----:B------:R-:W-:-:S05]  /*14cb0*/  LOP3.LUT R11, R11, R16, RZ, 0xc0, !PT ;  /* 0x000000100b0b7212 */ /* 0x000fca00078ec0ff */
[----:B------:R-:W2:Y:S08]  /*14cc0*/  LDC R8, c[0x0][0x8e0] ;  /* 0x00023800ff087b82 */ /* 0x000eb00000000800 */
[----:B------:R-:W3:Y:S01]  /*14cd0*/  LDC R9, c[0x0][0x8b8] ;  /* 0x00022e00ff097b82 */ /* 0x000ee20000000800 */
[----:B-1----:R-:W-:-:S07]  /*14ce0*/  SHF.R.U64 R3, R2, R4, R3 ;  /* 0x0000000402037219 */ /* 0x002fce0000001203 */
[----:B------:R-:W1:Y:S01]  /*14cf0*/  LDC R2, c[0x0][0x8a8] ;  /* 0x00022a00ff027b82 */ /* 0x000e620000000800 */
[C---:B------:R-:W-:Y:S01]  /*14d00*/  IADD3 R4, -R3.reuse, RZ, RZ ;  /* 0x000000ff03047210 */ /* 0x040fe20007ffe1ff */
[----:B------:R-:W-:-:S04]  /*14d10*/  IMAD R5, R3, UR21, R12 ;  /* 0x0000001503057c24 */ /* 0x000fc8000f8e020c */
[----:B--2---:R-:W-:Y:S02]  /*14d20*/  IMAD R13, R4, R8, R13 ;  /* 0x00000008040d7224 */ /* 0x004fe400078e020d */
[----:B---3--:R-:W-:Y:S01]  /*14d30*/  IMAD R0, R5, R9, R0 ;  /* 0x0000000905007224 */ /* 0x008fe200078e0200 */
[----:B------:R-:W-:Y:S01]  /*14d40*/  MOV R9, R10 ;  /* 0x0000000a00097202 */ /* 0x000fe20000000f00 */
[----:B-1----:R-:W-:-:S05]  /*14d50*/  IMAD R13, R13, R2, R11 ;  /* 0x000000020d0d7224 */ /* 0x002fca00078e020b */
[----:B------:R-:W-:Y:S02]  /*14d60*/  SEL R5, R13, R0, !P2 ;  /* 0x000000000d057207 */ /* 0x000fe40005000000 */
[----:B------:R-:W-:Y:S01]  /*14d70*/  SEL R4, R0, R13, !P2 ;  /* 0x0000000d00047207 */ /* 0x000fe20005000000 */
[----:B------:R-:W-:-:S07]  /*14d80*/  IMAD.MOV.U32 R0, RZ, RZ, 0x1 ;  /* 0x00000001ff007424 */ /* 0x000fce00078e00ff */
.L_x_344:
[----:B------:R-:W-:-:S13]  /*14d90*/  LOP3.LUT P0, RZ, R0, 0xff, RZ, 0xc0, !PT ;  /* 0x000000ff00ff7812 */ /* 0x000fda000780c0ff */
[----:B------:R-:W-:Y:S05]  /*14da0*/  @P0 BRA `(.L_x_347) ;  /* 0xffffffdc00e00947 */ /* 0x000fea000383ffff */
.L_x_243:
[----:B------:R-:W-:-:S13]  /*14db0*/  ELECT P0, URZ, PT ;  /* 0x00000000003f782f */ /* 0x000fda0003800000 */
[----:B------:R-:W-:Y:S05]  /*14dc0*/  @!P0 BRA `(.L_x_13) ;  /* 0x00000010005c8947 */ /* 0x000fea0003800000 */
[----:B------:R-:W-:-:S06]  /*14dd0*/  ULOP3.LUT UR4, UR45, 0x2, URZ, 0xfc, !UPT ;  /* 0x000000022d047892 */ /* 0x000fcc000f8efc3f */
[----:B------:R-:W-:-:S05]  /*14de0*/  IMAD.U32 R0, RZ, RZ, UR4 ;  /* 0x00000004ff007e24 */ /* 0x000fca000f8e00ff */
[----:B------:R-:W-:-:S13]  /*14df0*/  ISETP.NE.AND P1, PT, R0, 0x3, PT ;  /* 0x000000030000780c */ /* 0x000fda0003f25270 */
[----:B------:R-:W-:Y:S05]  /*14e00*/  @!P1 BRA `(.L_x_348) ;  /* 0x0000000000049947 */ /* 0x000fea0003800000 */
[----:B--2---:R-:W-:Y:S01]  /*14e10*/  BPT.TRAP 0x1 ;  /* 0x000000040000795c */ /* 0x004fe20000300000 */
.L_x_348:
[----:B------:R-:W-:Y:S01]  /*14e20*/  MOV R0, 0x400 ;  /* 0x0000040000007802 */ /* 0x000fe20000000f00 */
[----:B-1----:R-:W-:Y:S01]  /*14e30*/  IMAD.MOV.U32 R2, RZ, RZ, 0x1 ;  /* 0x00000001ff027424 */ /* 0x002fe200078e00ff */
[----:B--234-:R-:W-:-:S04]  /*14e40*/  MOV R3, UR37 ;  /* 0x0000002500037c02 */ /* 0x01cfc80008000f00 */
[----:B------:R-:W-:Y:S02]  /*14e50*/  LEA R0, R3, R0, 0x18 ;  /* 0x0000000003007211 */ /* 0x000fe400078ec0ff */
[----:B------:R-:W-:-:S04]  /*14e60*/  SHF.L.U32 R3, R2, 0x1f, RZ ;  /* 0x0000001f02037819 */ /* 0x000fc800000006ff */
[----:B------:R-:W1:Y:S02]  /*14e70*/  SYNCS.PHASECHK.TRANS64.TRYWAIT P0, [R0+URZ+0x50], R3 ;  /* 0x00005003000075a7 */ /* 0x000e64000800017f */
[----:B-1----:R-:W-:Y:S05]  /*14e80*/  @!P0 BRA `(.L_x_349) ;  /* 0x0000001c003c8947 */ /* 0x002fea0003800000 */
.L_x_405:
[----:B------:R-:W-:Y:S05]  /*14e90*/  @!P1 BRA `(.L_x_350) ;  /* 0x0000000000049947 */ /* 0x000fea0003800000 */
[----:B------:R-:W-:Y:S01]  /*14ea0*/  BPT.TRAP 0x1 ;  /* 0x000000040000795c */ /* 0x000fe20000300000 */
.L_x_350:
[----:B------:R-:W2:Y:S02]  /*14eb0*/  SYNCS.PHASECHK.TRANS64.TRYWAIT P0, [R0+URZ+0x58], R3 ;  /* 0x00005803000075a7 */ /* 0x000ea4000800017f */
[----:B--2---:R-:W-:Y:S05]  /*14ec0*/  @!P0 BRA `(.L_x_351) ;  /* 0x0000001c00408947 */ /* 0x004fea0003800000 */
.L_x_406:
[----:B------:R-:W-:Y:S05]  /*14ed0*/  @!P1 BRA `(.L_x_352) ;  /* 0x0000000000049947 */ /* 0x000fea0003800000 */
[----:B------:R-:W-:Y:S01]  /*14ee0*/  BPT.TRAP 0x1 ;  /* 0x000000040000795c */ /* 0x000fe20000300000 */
.L_x_352:
[----:B------:R-:W3:Y:S02]  /*14ef0*/  SYNCS.PHASECHK.TRANS64.TRYWAIT P0, [R0+URZ+0x60], R3 ;  /* 0x00006003000075a7 */ /* 0x000ee4000800017f */
[----:B---3--:R-:W-:Y:S05]  /*14f00*/  @!P0 BRA `(.L_x_353) ;  /* 0x0000001c00448947 */ /* 0x008fea0003800000 */
.L_x_407:
[----:B------:R-:W-:Y:S05]  /*14f10*/  @!P1 BRA `(.L_x_354) ;  /* 0x0000000000049947 */ /* 0x000fea0003800000 */
[----:B------:R-:W-:Y:S01]  /*14f20*/  BPT.TRAP 0x1 ;  /* 0x000000040000795c */ /* 0x000fe20000300000 */
.L_x_354:
[----:B-123--:R-:W-:-:S04]  /*14f30*/  MOV R3, 0x1 ;  /* 0x0000000100037802 */ /* 0x00efc80000000f00 */
[----:B------:R-:W-:-:S07]  /*14f40*/  SHF.L.U32 R3, R3, 0x1f, RZ ;  /* 0x0000001f03037819 */ /* 0x000fce00000006ff */
.L_x_355:
[----:B-1----:R1:W2:Y:S02]  /*14f50*/  SYNCS.PHASECHK.TRANS64.TRYWAIT P0, [R0+URZ+0x68], R3 ;  /* 0x00006803000075a7 */ /* 0x0022a4000800017f */
[----:B--2---:R-:W-:Y:S05]  /*14f60*/  @!P0 NANOSLEEP.SYNCS 0x989680 ;  /* 0x009896800000895d */ /* 0x004fea0003900000 */
[----:B------:R-:W2:Y:S02]  /*14f70*/  @!P0 SYNCS.PHASECHK.TRANS64 P0, [R0+URZ+0x68], R3 ;  /* 0x00006803000085a7 */ /* 0x000ea4000800007f */
[----:B--2---:R-:W-:Y:S05]  /*14f80*/  @P0 BRA `(.L_x_13) ;  /* 0x0000000c00ec0947 */ /* 0x004fea0003800000 */
[----:B------:R-:W-:Y:S05]  /*14f90*/  BRA `(.L_x_355) ;  /* 0xfffffffc00ec7947 */ /* 0x000fea000383ffff */
.L_x_238:
[----:B------:R-:W-:Y:S01]  /*14fa0*/  LOP3.LUT P0, RZ, R10, 0xff, RZ, 0xc0, !PT ;  /* 0x000000ff0aff7812 */ /* 0x000fe2000780c0ff */
[----:B------:R-:W-:Y:S01]  /*14fb0*/  IMAD.MOV.U32 R0, RZ, RZ, 0x1 ;  /* 0x00000001ff007424 */ /* 0x000fe200078e00ff */
[----:B------:R-:W-:-:S11]  /*14fc0*/  MOV R6, RZ ;  /* 0x000000ff00067202 */ /* 0x000fd60000000f00 */
[----:B------:R-:W-:Y:S05]  /*14fd0*/  @!P0 BRA `(.L_x_356) ;  /* 0x0000000c00448947 */ /* 0x000fea0003800000 */
[----:B------:R-:W-:Y:S01]  /*14fe0*/  ULDC UR4, c[0x0][0x28c] ;  /* 0x0000a30000047ab9 */ /* 0x000fe20000000800 */
[----:B------:R-:W-:Y:S01]  /*14ff0*/  ULDC UR17, c[0x0][0x900] ;  /* 0x0002400000117ab9 */ /* 0x000fe20000000800 */
[----:B------:R-:W-:Y:S01]  /*15000*/  UIADD3 UR4, UR4, 0x3f, URZ ;  /* 0x0000003f04047890 */ /* 0x000fe2000fffe03f */
[----:B------:R-:W-:Y:S01]  /*15010*/  BSSY B0, `(.L_x_356) ;  /* 0x00000cd000007945 */ /* 0x000fe20003800000 */
[----:B------:R-:W-:Y:S01]  /*15020*/  UMOV UR6, 0xffffffff ;  /* 0xffffffff00067882 */ /* 0x000fe20000000000 */
[----:B--2---:R-:W-:Y:S01]  /*15030*/  USHF.L.U32 UR13, UR37, 0x7, URZ ;  /* 0x00000007250d7899 */ /* 0x004fe2000800063f */
[----:B------:R-:W-:Y:S01]  /*15040*/  IMAD.MOV.U32 R8, RZ, RZ, 0x1 ;  /* 0x00000001ff087424 */ /* 0x000fe200078e00ff */
[----:B------:R-:W-:Y:S01]  /*15050*/  USHF.R.S32.HI UR5, URZ, 0x1f, UR4 ;  /* 0x0000001f3f057899 */ /* 0x000fe20008011404 */
[----:B------:R-:W-:Y:S01]  /*15060*/  MOV R0, 0x1 ;  /* 0x0000000100007802 */ /* 0x000fe20000000f00 */
[----:B------:R-:W-:Y:S01]  /*15070*/  USHF.L.U32 UR14, UR37, 0xd, URZ ;  /* 0x0000000d250e7899 */ /* 0x000fe2000800063f */
[----:B------:R-:W-:Y:S01]  /*15080*/  IMAD.MOV.U32 R6, RZ, RZ, RZ ;  /* 0x000000ffff067224 */ /* 0x000fe200078e00ff */
[----:B------:R-:W-:-:S02]  /*15090*/  ULEA.HI UR5, UR5, UR4, URZ, 0x6 ;  /* 0x0000000405057291 */ /* 0x000fc4000f8f303f */
[----:B------:R-:W-:Y:S02]  /*150a0*/  USHF.L.U32 UR6, UR6, UR17, URZ ;  /* 0x0000001106067299 */ /* 0x000fe4000800063f */
[----:B------:R-:W-:Y:S01]  /*150b0*/  USHF.R.S32.HI UR16, URZ, 0x6, UR5 ;  /* 0x000000063f107899 */ /* 0x000fe20008011405 */
[----:B------:R-:W-:Y:S01]  /*150c0*/  ULDC UR15, c[0x0][0x8a8] ;  /* 0x00022a00000f7ab9 */ /* 0x000fe20000000800 */
[----:B------:R-:W-:Y:S02]  /*150d0*/  ULOP3.LUT UR26, UR46, 0x2, URZ, 0xfc, !UPT ;  /* 0x000000022e1a7892 */ /* 0x000fe4000f8efc3f */
[----:B------:R-:W-:Y:S02]  /*150e0*/  ULOP3.LUT UR13, UR13, 0x80, URZ, 0xc0, !UPT ;  /* 0x000000800d0d7892 */ /* 0x000fe4000f8ec03f */
[----:B------:R-:W-:Y:S02]  /*150f0*/  ULOP3.LUT UR14, UR14, 0x2000, URZ, 0xc0, !UPT ;  /* 0x000020000e0e7892 */ /* 0x000fe4000f8ec03f */
[----:B------:R-:W-:-:S02]  /*15100*/  UIADD3 UR15, UR15, -0x1, URZ ;  /* 0xffffffff0f0f7890 */ /* 0x000fc4000fffe03f */
[----:B------:R-:W-:Y:S02]  /*15110*/  USHF.L.U32 UR17, UR38, UR17, URZ ;  /* 0x0000001126117299 */ /* 0x000fe4000800063f */
[----:B------:R-:W-:Y:S02]  /*15120*/  ULOP3.LUT UR18, URZ, UR6, URZ, 0x33, !UPT ;  /* 0x000000063f127292 */ /* 0x000fe4000f8e333f */
[----:B------:R-:W-:Y:S01]  /*15130*/  UIADD3 UR27, UR16, 0x1, URZ ;  /* 0x00000001101b7890 */ /* 0x000fe2000fffe03f */
[----:B------:R-:W-:-:S11]  /*15140*/  ULDC.64 UR22, c[0x0][0x198] ;  /* 0x0000660000167ab9 */ /* 0x000fd60000000a00 */
.L_x_367:
[----:B------:R-:W-:-:S03]  /*15150*/  UMOV UR4, 0xffffffff ;  /* 0xffffffff00047882 */ /* 0x000fc60000000000 */
[----:B------:R-:W-:Y:S05]  /*15160*/  BRA.DIV UR4, `(.L_x_357) ;  /* 0x0000001a04c07947 */ /* 0x000fea000b800000 */
[----:B------:R-:W-:-:S13]  /*15170*/  ELECT P6, URZ, PT ;  /* 0x00000000003f782f */ /* 0x000fda00038c0000 */
.L_x_410:
[----:B------:R-:W1:Y:S01]  /*15180*/  LDC R2, c[0x0][0x28c] ;  /* 0x0000a300ff027b82 */ /* 0x000e620000000800 */
[----:B------:R-:W-:Y:S01]  /*15190*/  BSSY B1, `(.L_x_358) ;  /* 0x000003a000017945 */ /* 0x000fe20003800000 */
[----:B-1----:R-:W-:-:S13]  /*151a0*/  ISETP.LT.OR P6, PT, R2, 0x1, !P6 ;  /* 0x000000010200780c */ /* 0x002fda00077c1670 */
[----:B------:R-:W-:Y:S05]  /*151b0*/  @P6 BRA `(.L_x_359) ;  /* 0x0000000000dc6947 */ /* 0x000fea0003800000 */
[----:B------:R-:W-:Y:S01]  /*151c0*/  LEA R5, R5, UR13, 0x8 ;  /* 0x0000000d05057c11 */ /* 0x000fe2000f8e40ff */
[----:B------:R-:W-:Y:S01]  /*151d0*/  IMAD.MOV.U32 R11, RZ, RZ, RZ ;  /* 0x000000ffff0b7224 */ /* 0x000fe200078e00ff */
[----:B------:R-:W-:Y:S01]  /*151e0*/  SHF.L.U32 R4, R4, 0x8, RZ ;  /* 0x0000000804047819 */ /* 0x000fe200000006ff */
[----:B------:R-:W-:Y:S01]  /*151f0*/  IMAD.MOV.U32 R2, RZ, RZ, R0 ;  /* 0x000000ffff027224 */ /* 0x000fe200078e0000 */
[----:B------:R-:W-:Y:S02]  /*15200*/  MOV R13, UR27 ;  /* 0x0000001b000d7c02 */ /* 0x000fe40008000f00 */
[----:B------:R-:W-:-:S07]  /*15210*/  MOV R3, R6 ;  /* 0x0000000600037202 */ /* 0x000fce0000000f00 */
.L_x_362:
[----:B------:R-:W1:Y:S01]  /*15220*/  S2R R10, SR_CgaCtaId ;  /* 0x00000000000a7919 */ /* 0x000e620000008800 */
[----:B------:R-:W-:Y:S01]  /*15230*/  MOV R7, 0x400 ;  /* 0x0000040000077802 */ /* 0x000fe20000000f00 */
[----:B------:R-:W2:Y:S03]  /*15240*/  S2R R15, SR_TID.X ;  /* 0x00000000000f7919 */ /* 0x000ea60000002100 */
[----:B-1----:R-:W-:Y:S02]  /*15250*/  LEA R14, R10, R7, 0x18 ;  /* 0x000000070a0e7211 */ /* 0x002fe400078ec0ff */
[----:B------:R-:W-:Y:S02]  /*15260*/  SHF.L.U32 R7, R2, 0x1f, RZ ;  /* 0x0000001f02077819 */ /* 0x000fe400000006ff */
[----:B--2---:R-:W-:Y:S01]  /*15270*/  LOP3.LUT P1, RZ, R15, 0x7f, RZ, 0xc0, !PT ;  /* 0x0000007f0fff7812 */ /* 0x004fe2000782c0ff */
[----:B------:R-:W-:-:S04]  /*15280*/  IMAD R12, R3, 0x8, R14 ;  /* 0x00000008030c7824 */ /* 0x000fc800078e020e */
[----:B------:R-:W1:Y:S08]  /*15290*/  SYNCS.PHASECHK.TRANS64.TRYWAIT P0, [R12+URZ+0x18], R7 ;  /* 0x000018070c0075a7 */ /* 0x000e70000800017f */
[----:B------:R-:W2:Y:S01]  /*152a0*/  @!P1 LDC R10, c[0x0][0x500] ;  /* 0x00014000ff0a9b82 */ /* 0x000ea20000000800 */
[----:B-1----:R-:W-:Y:S05]  /*152b0*/  @!P0 BRA `(.L_x_360) ;  /* 0x00000018008c8947 */ /* 0x002fea0003800000 */
.L_x_411:
[----:B------:R-:W-:Y:S01]  /*152c0*/  UPRMT UR4, UR26, 0x9910, URZ ;  /* 0x000099101a047896 */ /* 0x000fe2000800003f */
[----:B--2---:R2:W-:Y:S03]  /*152d0*/  @!P1 SYNCS.ARRIVE.TRANS64 RZ, [R12+URZ], R10 ;  /* 0x0000000a0cff99a7 */ /* 0x0045e6000800003f */
[----:B------:R-:W-:-:S06]  /*152e0*/  UISETP.NE.AND UP0, UPT, UR4, 0x2, UPT ;  /* 0x000000020400788c */ /* 0x000fcc000bf05270 */
[----:B------:R-:W-:-:S13]  /*152f0*/  PLOP3.LUT P0, PT, PT, PT, UP0, 0x80, 0x0 ;  /* 0x000000000000781c */ /* 0x000fda0003f0f008 */
[----:B--2---:R-:W-:Y:S05]  /*15300*/  @P0 BRA `(.L_x_361) ;  /* 0x0000000000040947 */ /* 0x004fea0003800000 */
[----:B------:R-:W-:Y:S01]  /*15310*/  BPT.TRAP 0x1 ;  /* 0x000000040000795c */ /* 0x000fe20000300000 */
.L_x_361:
[----:B-1----:R-:W-:Y:S01]  /*15320*/  LEA R7, R3, UR14, 0xe ;  /* 0x0000000e03077c11 */ /* 0x002fe2000f8e70ff */
[----:B------:R-:W-:Y:S01]  /*15330*/  VIADD R13, R13, 0xffffffff ;  /* 0xffffffff0d0d7836 */ /* 0x000fe20000000000 */
[----:B------:R-:W-:Y:S01]  /*15340*/  LEA R10, R3, R14, 0xf ;  /* 0x0000000e030a7211 */ /* 0x000fe200078e78ff */
[----:B------:R-:W-:Y:S01]  /*15350*/  UIADD3 UR4, UP0, UR22, 0xf0, URZ ;  /* 0x000000f016047890 */ /* 0x000fe2000ff1e03f */
[----:B------:R-:W-:Y:S01]  /*15360*/  R2UR UR9, R12 ;  /* 0x000000000c0972ca */ /* 0x000fe200000e0000 */
[----:B------:R-:W-:Y:S01]  /*15370*/  IMAD R7, R7, 0x2, R14 ;  /* 0x0000000207077824 */ /* 0x000fe200078e020e */
[----:B------:R-:W-:Y:S01]  /*15380*/  R2UR UR5, R10 ;  /* 0x000000000a0572ca */ /* 0x000fe200000e0000 */
[----:B------:R-:W-:Y:S01]  /*15390*/  UIADD3 UR24, UP1, UR22, 0x1f0, URZ ;  /* 0x000001f016187890 */ /* 0x000fe2000ff3e03f */
[----:B------:R-:W-:Y:S01]  /*153a0*/  R2UR UR11, R4 ;  /* 0x00000000040b72ca */ /* 0x000fe200000e0000 */
[----:B------:R-:W-:Y:S01]  /*153b0*/  UMOV UR6, 0x0 ;  /* 0x0000000000067882 */ /* 0x000fe20000000000 */
[----:B------:R-:W-:Y:S01]  /*153c0*/  R2UR UR8, R7 ;  /* 0x00000000070872ca */ /* 0x000fe200000e0000 */
[----:B------:R-:W-:Y:S01]  /*153d0*/  UIADD3.X UR25, URZ, UR23, URZ, UP1, !UPT ;  /* 0x000000173f197290 */ /* 0x000fe20008ffe43f */
[----:B------:R-:W-:Y:S01]  /*153e0*/  R2UR UR10, R11 ;  /* 0x000000000b0a72ca */ /* 0x000fe200000e0000 */
[----:B------:R-:W-:Y:S01]  /*153f0*/  UMOV UR7, 0x10000000 ;  /* 0x1000000000077882 */ /* 0x000fe20000000000 */
[----:B------:R-:W-:Y:S01]  /*15400*/  R2UR UR12, R9 ;  /* 0x00000000090c72ca */ /* 0x000fe200000e0000 */
[----:B------:R-:W-:Y:S01]  /*15410*/  UMOV UR28, 0x30000 ;  /* 0x00030000001c7882 */ /* 0x000fe20000000000 */
[----:B------:R-:W-:-:S02]  /*15420*/  R2UR UR21, R5 ;  /* 0x00000000051572ca */ /* 0x000fc400000e0000 */
[----:B------:R-:W-:Y:S01]  /*15430*/  ISETP.GT.AND P1, PT, R13, 0x1, PT ;  /* 0x000000010d00780c */ /* 0x000fe20003f24270 */
[----:B------:R-:W-:Y:S01]  /*15440*/  UIADD3 UR19, UR5, 0x8400, URZ ;  /* 0x0000840005137890 */ /* 0x000fe2000fffe03f */
[----:B------:R-:W-:Y:S01]  /*15450*/  IADD3 R3, R3, 0x1, RZ ;  /* 0x0000000103037810 */ /* 0x000fe20007ffe0ff */
[----:B------:R-:W-:Y:S01]  /*15460*/  UIADD3.X UR5, URZ, UR23, URZ, UP0, !UPT ;  /* 0x000000173f057290 */ /* 0x000fe200087fe43f */
[----:B------:R-:W-:Y:S01]  /*15470*/  IADD3 R11, R11, 0x40, RZ ;  /* 0x000000400b0b7810 */ /* 0x000fe20007ffe0ff */
[----:B------:R-:W-:Y:S01]  /*15480*/  UIADD3 UR20, UR8, 0x20400, URZ ;  /* 0x0002040008147890 */ /* 0x000fe2000fffe03f */
[----:B------:R-:W-:Y:S02]  /*15490*/  ISETP.NE.AND P0, PT, R3, 0x3, PT ;  /* 0x000000030300780c */ /* 0x000fe40003f05270 */
[----:B------:R-:W-:Y:S02]  /*154a0*/  UMOV UR8, UR19 ;  /* 0x0000001300087c82 */ /* 0x000fe40008000000 */
[----:B------:R-:W-:-:S02]  /*154b0*/  SEL R7, RZ, 0x1, P0 ;  /* 0x00000001ff077807 */ /* 0x000fc40000000000 */
[----:B------:R1:W-:Y:S01]  /*154c0*/  UTMALDG.3D [UR8], [UR4], desc[UR6] ;  /* 0x00000608040075b4 */ /* 0x0003e20008011000 */
[----:B------:R-:W-:Y:S02]  /*154d0*/  SEL R3, R3, RZ, P0 ;  /* 0x000000ff03037207 */ /* 0x000fe40000000000 */
[----:B------:R-:W-:Y:S01]  /*154e0*/  LOP3.LUT R2, R2, R7, RZ, 0x3c, !PT ;  /* 0x0000000702027212 */ /* 0x000fe200078e3cff */
[----:B-1----:R-:W-:Y:S01]  /*154f0*/  UMOV UR8, UR20 ;  /* 0x0000001400087c82 */ /* 0x002fe20008000000 */
[----:B------:R-:W-:Y:S02]  /*15500*/  UMOV UR11, UR21 ;  /* 0x00000015000b7c82 */ /* 0x000fe40008000000 */
[----:B------:R1:W-:Y:S02]  /*15510*/  UTMALDG.3D.MULTICAST [UR8], [UR24], UR28, desc[UR6] ;  /* 0x00000608180073b4 */ /* 0x0003e4000801181c */
[----:B-1----:R-:W-:Y:S05]  /*15520*/  @P1 BRA `(.L_x_362) ;  /* 0xfffffffc003c1947 */ /* 0x002fea000383ffff */
.L_x_359:
[----:B------:R-:W-:Y:S05]  /*15530*/  BSYNC B1 ;  /* 0x0000000000017941 */ /* 0x000fea0003800000 */
.L_x_358:
[----:B------:R-:W2:Y:S01]  /*15540*/  LDL.LU R14, [R1+0x204] ;  /* 0x00020400010e7983 */ /* 0x000ea20000300800 */
[----:B------:R-:W-:Y:S01]  /*15550*/  LOP3.LUT P0, RZ, R8, 0xff, RZ, 0xc0, !PT ;  /* 0x000000ff08ff7812 */ /* 0x000fe2000780c0ff */
[----:B------:R-:W-:Y:S01]  /*15560*/  VIADD R6, R6, UR16 ;  /* 0x0000001006067c36 */ /* 0x000fe20008000000 */
[----:B------:R-:W-:Y:S01]  /*15570*/  ULDC.64 UR4, c[0x0][0x8f8] ;  /* 0x00023e0000047ab9 */ /* 0x000fe20000000a00 */
[----:B------:R-:W3:Y:S01]  /*15580*/  LDL.LU R12, [R1+0x200] ;  /* 0x00020000010c7983 */ /* 0x000ee20000300800 */
[----:B------:R-:W-:Y:S01]  /*15590*/  UISETP.GE.U32.AND UP0, UPT, UR16, 0x3, UPT ;  /* 0x000000031000788c */ /* 0x000fe2000bf06070 */
[----:B------:R-:W-:Y:S01]  /*155a0*/  BSSY B1, `(.L_x_363) ;  /* 0x0000071000017945 */ /* 0x000fe20003800000 */
[----:B------:R-:W-:Y:S01]  /*155b0*/  IMAD.MOV.U32 R4, RZ, RZ, -0x1 ;  /* 0xffffffffff047424 */ /* 0x000fe200078e00ff */
[----:B------:R-:W-:Y:S01]  /*155c0*/  PRMT R8, RZ, 0x7610, R8 ;  /* 0x00007610ff087816 */ /* 0x000fe20000000008 */
[----:B------:R-:W-:Y:S02]  /*155d0*/  IMAD.MOV.U32 R9, RZ, RZ, -0x1 ;  /* 0xffffffffff097424 */ /* 0x000fe400078e00ff */
[----:B------:R-:W-:-:S03]  /*155e0*/  PLOP3.LUT P1, PT, PT, PT, UP0, 0x80, 0x0 ;  /* 0x000000000000781c */ /* 0x000fc60003f2f008 */
[----:B------:R-:W1:Y:S01]  /*155f0*/  @P0 S2R R3, SR_CgaCtaId ;  /* 0x0000000000030919 */ /* 0x000e620000008800 */
[----:B------:R-:W-:-:S04]  /*15600*/  @P0 MOV R2, 0x400 ;  /* 0x0000040000020802 */ /* 0x000fc80000000f00 */
[----:B-1----:R-:W-:-:S04]  /*15610*/  @P0 LEA R2, R3, R2, 0x18 ;  /* 0x0000000203020211 */ /* 0x002fc800078ec0ff */
[----:B------:R1:W-:Y:S01]  /*15620*/  @P0 SYNCS.ARRIVE.TRANS64.A1T0 RZ, [R2+URZ+0x78], RZ ;  /* 0x000078ff02ff09a7 */ /* 0x0003e2000810003f */
[----:B------:R-:W-:Y:S02]  /*15630*/  ISETP.GT.U32.AND P0, PT, R6, 0x2, PT ;  /* 0x000000020600780c */ /* 0x000fe40003f04070 */
[----:B-1----:R-:W-:-:S04]  /*15640*/  MOV R2, UR16 ;  /* 0x0000001000027c02 */ /* 0x002fc80008000f00 */
[----:B------:R-:W-:Y:S01]  /*15650*/  ISETP.LT.U32.AND P0, PT, R2, 0x3, P0 ;  /* 0x000000030200780c */ /* 0x000fe20000701070 */
[----:B------:R-:W-:-:S05]  /*15660*/  IMAD.WIDE.U32 R2, R6, -0x55555555, RZ ;  /* 0xaaaaaaab06027825 */ /* 0x000fca00078e00ff */
[----:B------:R-:W-:Y:S02]  /*15670*/  SHF.R.U32.HI R5, RZ, 0x1, R3 ;  /* 0x00000001ff057819 */ /* 0x000fe40000011603 */
[----:B------:R-:W-:Y:S02]  /*15680*/  SEL R3, RZ, 0x1, !P0 ;  /* 0x00000001ff037807 */ /* 0x000fe40004000000 */
[----:B------:R-:W-:Y:S01]  /*15690*/  PRMT R2, RZ, 0x7610, R2 ;  /* 0x00007610ff027816 */ /* 0x000fe20000000002 */
[----:B------:R-:W-:Y:S01]  /*156a0*/  IMAD R6, R5, -0x3, R6 ;  /* 0xfffffffd05067824 */ /* 0x000fe200078e0206 */
[----:B------:R-:W-:-:S04]  /*156b0*/  LOP3.LUT R0, R0, R3, RZ, 0x3c, !PT ;  /* 0x0000000300007212 */ /* 0x000fc800078e3cff */
[----:B------:R-:W-:Y:S02]  /*156c0*/  @P1 LOP3.LUT R0, R0, 0x1, R5, 0x78, !PT ;  /* 0x0000000100001812 */ /* 0x000fe400078e7805 */
[----:B------:R-:W-:Y:S02]  /*156d0*/  MOV R5, 0xffffffff ;  /* 0xffffffff00057802 */ /* 0x000fe40000000f00 */
[----:B---3--:R-:W-:-:S04]  /*156e0*/  IADD3 R12, P0, R12, UR54, RZ ;  /* 0x000000360c0c7c10 */ /* 0x008fc8000ff1e0ff */
[----:B--2---:R-:W-:Y:S01]  /*156f0*/  IADD3.X R14, R14, UR39, RZ, P0, !PT ;  /* 0x000000270e0e7c10 */ /* 0x004fe200087fe4ff */
[----:B------:R1:W-:Y:S01]  /*15700*/  STL [R1+0x200], R12 ;  /* 0x0002000c01007387 */ /* 0x0003e20000100800 */
[----:B------:R-:W-:-:S03]  /*15710*/  ISETP.GE.U32.AND P0, PT, R12, UR4, PT ;  /* 0x000000040c007c0c */ /* 0x000fc6000bf06070 */
[----:B------:R1:W-:Y:S01]  /*15720*/  STL [R1+0x204], R14 ;  /* 0x0002040e01007387 */ /* 0x0003e20000100800 */
[----:B------:R-:W-:-:S13]  /*15730*/  ISETP.GE.U32.AND.EX P0, PT, R14, UR5, PT, P0 ;  /* 0x000000050e007c0c */ /* 0x000fda000bf06100 */
[----:B-1----:R-:W-:Y:S05]  /*15740*/  @P0 BRA `(.L_x_364) ;  /* 0x0000000400580947 */ /* 0x002fea0003800000 */
[----:B------:R-:W1:Y:S01]  /*15750*/  S2R R7, SR_CTAID.X ;  /* 0x0000000000077919 */ /* 0x000e620000002500 */
[----:B------:R-:W2:Y:S01]  /*15760*/  LDC R15, c[0x0][0x904] ;  /* 0x00024100ff0f7b82 */ /* 0x000ea20000000800 */
[----:B------:R-:W-:Y:S01]  /*15770*/  ULDC UR4, c[0x0][0x150] ;  /* 0x0000540000047ab9 */ /* 0x000fe20000000800 */
[----:B------:R-:W-:Y:S01]  /*15780*/  ULDC UR7, c[0x0][0x8d8] ;  /* 0x0002360000077ab9 */ /* 0x000fe20000000800 */
[----:B------:R-:W3:Y:S05]  /*15790*/  S2R R5, SR_CTAID.Y ;  /* 0x0000000000057919 */ /* 0x000eea0000002600 */
[----:B------:R-:W4:Y:S08]  /*157a0*/  LDC R4, c[0x0][0x144] ;  /* 0x00005100ff047b82 */ /* 0x000f300000000800 */
[----:B------:R-:W5:Y:S01]  /*157b0*/  LDC R10, c[0x0][0x148] ;  /* 0x00005200ff0a7b82 */ /* 0x000f620000000800 */
[----:B--2---:R-:W-:-:S02]  /*157c0*/  ISETP.NE.AND P2, PT, R15, 0x1, PT ;  /* 0x000000010f00780c */ /* 0x004fc40003f45270 */
[----:B-1----:R-:W-:Y:S02]  /*157d0*/  I2FP.F32.U32 R2, R7 ;  /* 0x0000000700027245 */ /* 0x002fe40000201000 */
[----:B---3--:R-:W-:-:S03]  /*157e0*/  I2FP.F32.U32 R3, R5 ;  /* 0x0000000500037245 */ /* 0x008fc60000201000 */
[----:B------:R-:W-:Y:S01]  /*157f0*/  FMUL R2, R2, UR4 ;  /* 0x0000000402027c20 */ /* 0x000fe20008400000 */
[----:B------:R-:W-:Y:S02]  /*15800*/  ULDC UR4, c[0x0][0x154] ;  /* 0x0000550000047ab9 */ /* 0x000fe40000000800 */
[----:B------:R-:W-:Y:S01]  /*15810*/  FMUL R9, R3, UR4 ;  /* 0x0000000403097c20 */ /* 0x000fe20008400000 */
[----:B------:R-:W-:Y:S02]  /*15820*/  ULDC.64 UR4, c[0x0][0x8d0] ;  /* 0x0002340000047ab9 */ /* 0x000fe40000000a00 */
[----:B------:R-:W1:Y:S01]  /*15830*/  F2I.U32.TRUNC.NTZ R2, R2 ;  /* 0x0000000200027305 */ /* 0x000e62000020f000 */
[----:B------:R-:W-:-:S04]  /*15840*/  ISETP.NE.U32.AND P0, PT, RZ, UR4, PT ;  /* 0x00000004ff007c0c */ /* 0x000fc8000bf05070 */
[----:B------:R-:W-:-:S03]  /*15850*/  ISETP.NE.AND.EX P0, PT, RZ, UR5, PT, P0 ;  /* 0x00000005ff007c0c */ /* 0x000fc6000bf05300 */
[----:B------:R-:W2:Y:S01]  /*15860*/  F2I.U32.TRUNC.NTZ R9, R9 ;  /* 0x0000000900097305 */ /* 0x000ea2000020f000 */
[----:B-1----:R-:W-:Y:S02]  /*15870*/  IADD3 R3, -R2, RZ, RZ ;  /* 0x000000ff02037210 */ /* 0x002fe40007ffe1ff */
[----:B------:R-:W-:-:S03]  /*15880*/  MOV R2, R12 ;  /* 0x0000000c00027202 */ /* 0x000fc60000000f00 */
[----:B----4-:R-:W-:Y:S02]  /*15890*/  IMAD R7, R4, R3, R7 ;  /* 0x0000000304077224 */ /* 0x010fe400078e0207 */
[----:B--2---:R-:W-:-:S04]  /*158a0*/  IMAD.MOV R3, RZ, RZ, -R9 ;  /* 0x000000ffff037224 */ /* 0x004fc800078e0a09 */
[----:B-----5:R-:W-:Y:S02]  /*158b0*/  @P2 IMAD R7, R10, R3, R5 ;  /* 0x000000030a072224 */ /* 0x020fe400078e0205 */
[----:B------:R-:W-:Y:S01]  /*158c0*/  IMAD.MOV.U32 R3, RZ, RZ, R14 ;  /* 0x000000ffff037224 */ /* 0x000fe200078e000e */
[----:B------:R-:W-:Y:S06]  /*158d0*/  @!P0 BRA `(.L_x_365) ;  /* 0x0000000000288947 */ /* 0x000fec0003800000 */
[----:B------:R-:W-:Y:S02]  /*158e0*/  ULDC UR6, c[0x0][0x8dc] ;  /* 0x0002370000067ab9 */ /* 0x000fe40000000800 */
[----:B------:R-:W-:-:S04]  /*158f0*/  IADD3 R3, P0, R12, UR6, RZ ;  /* 0x000000060c037c10 */ /* 0x000fc8000ff1e0ff */
[----:B------:R-:W-:-:S05]  /*15900*/  IADD3.X R9, RZ, R14, RZ, P0, !PT ;  /* 0x0000000eff097210 */ /* 0x000fca00007fe4ff */
[----:B------:R-:W-:-:S04]  /*15910*/  IMAD.WIDE.U32 R4, R9, UR4, RZ ;  /* 0x0000000409047c25 */ /* 0x000fc8000f8e00ff */
[----:B------:R-:W-:-:S04]  /*15920*/  IMAD.WIDE.U32 R4, P0, R3, UR5, R4 ;  /* 0x0000000503047c25 */ /* 0x000fc8000f800004 */
[----:B------:R-:W-:Y:S01]  /*15930*/  IMAD.WIDE.U32 R2, R3, UR4, RZ ;  /* 0x0000000403027c25 */ /* 0x000fe2000f8e00ff */
[----:B------:R-:W-:-:S04]  /*15940*/  MOV R2, R5 ;  /* 0x0000000500027202 */ /* 0x000fc80000000f00 */
[----:B------:R-:W-:Y:S01]  /*15950*/  IADD3 RZ, P1, R3, R4, RZ ;  /* 0x0000000403ff7210 */ /* 0x000fe20007f3e0ff */
[----:B------:R-:W-:-:S04]  /*15960*/  IMAD.X R3, RZ, RZ, RZ, P0 ;  /* 0x000000ffff037224 */ /* 0x000fc800000e06ff */
[----:B------:R-:W-:-:S08]  /*15970*/  IMAD.WIDE.U32.X R2, R9, UR5, R2, P1 ;  /* 0x0000000509027c25 */ /* 0x000fd000088e0402 */
.L_x_365:
[--C-:B------:R-:W-:Y:S01]  /*15980*/  SHF.R.U64 R9, R2, UR7, R3.reuse ;  /* 0x0000000702097c19 */ /* 0x100fe20008001203 */
[----:B------:R-:W-:Y:S01]  /*15990*/  ULDC.64 UR4, c[0x0][0x8c8] ;  /* 0x0002320000047ab9 */ /* 0x000fe20000000a00 */
[----:B------:R-:W-:Y:S01]  /*159a0*/  SHF.R.U32.HI R2, RZ, UR7, R3 ;  /* 0x00000007ff027c19 */ /* 0x000fe20008011603 */
[----:B------:R-:W-:Y:S01]  /*159b0*/  IMAD.MOV.U32 R3, RZ, RZ, R14 ;  /* 0x000000ffff037224 */ /* 0x000fe200078e000e */
[----:B------:R-:W-:Y:S01]  /*159c0*/  IADD3 R11, P0, RZ, -R9, RZ ;  /* 0x80000009ff0b7210 */ /* 0x000fe20007f1e0ff */
[----:B------:R-:W-:-:S04]  /*159d0*/  ULDC.64 UR6, c[0x0][0x8e8] ;  /* 0x00023a0000067ab9 */ /* 0x000fc80000000a00 */
[----:B------:R-:W-:Y:S01]  /*159e0*/  IMAD.X R2, RZ, RZ, ~R2, P0 ;  /* 0x000000ffff027224 */ /* 0x000fe200000e0e02 */
[----:B------:R-:W-:-:S03]  /*159f0*/  ISETP.NE.U32.AND P0, PT, RZ, UR6, PT ;  /* 0x00000006ff007c0c */ /* 0x000fc6000bf05070 */
[----:B------:R-:W-:Y:S01]  /*15a00*/  IMAD R2, R2, UR4, RZ ;  /* 0x0000000402027c24 */ /* 0x000fe2000f8e02ff */
[----:B------:R-:W-:-:S03]  /*15a10*/  ISETP.NE.AND.EX P0, PT, RZ, UR7, PT, P0 ;  /* 0x00000007ff007c0c */ /* 0x000fc6000bf05300 */
[----:B------:R-:W-:Y:S01]  /*15a20*/  IMAD R5, R11, UR5, R2 ;  /* 0x000000050b057c24 */ /* 0x000fe2000f8e0202 */
[----:B------:R-:W-:-:S05]  /*15a30*/  MOV R2, R12 ;  /* 0x0000000c00027202 */ /* 0x000fca0000000f00 */
[----:B------:R-:W-:Y:S01]  /*15a40*/  IMAD.WIDE.U32 R2, R11, UR4, R2 ;  /* 0x000000040b027c25 */ /* 0x000fe2000f8e0002 */
[----:B------:R-:W-:-:S04]  /*15a50*/  ULDC UR4, c[0x0][0x8c0] ;  /* 0x0002300000047ab9 */ /* 0x000fc80000000800 */
[----:B------:R-:W-:-:S04]  /*15a60*/  IADD3 R3, R3, R5, RZ ;  /* 0x0000000503037210 */ /* 0x000fc80007ffe0ff */
[--C-:B------:R-:W-:Y:S02]  /*15a70*/  SHF.R.U64 R10, R2, UR4, R3.reuse ;  /* 0x00000004020a7c19 */ /* 0x100fe40008001203 */
[----:B------:R-:W-:Y:S01]  /*15a80*/  SHF.R.U32.HI R3, RZ, UR4, R3 ;  /* 0x00000004ff037c19 */ /* 0x000fe20008011603 */
[----:B------:R-:W-:-:S03]  /*15a90*/  ULDC UR4, c[0x0][0x8b0] ;  /* 0x00022c0000047ab9 */ /* 0x000fc60000000800 */
[--C-:B------:R-:W-:Y:S02]  /*15aa0*/  SHF.R.U64 R11, R10, UR4, R3.reuse ;  /* 0x000000040a0b7c19 */ /* 0x100fe40008001203 */
[----:B------:R-:W-:Y:S01]  /*15ab0*/  SHF.R.U32.HI R2, RZ, UR4, R3 ;  /* 0x00000004ff027c19 */ /* 0x000fe20008011603 */
[----:B------:R-:W-:-:S03]  /*15ac0*/  ULDC UR4, c[0x0][0x900] ;  /* 0x0002400000047ab9 */ /* 0x000fc60000000800 */
[--C-:B------:R-:W-:Y:S02]  /*15ad0*/  SHF.R.U64 R12, R11, UR4, R2.reuse ;  /* 0x000000040b0c7c19 */ /* 0x100fe40008001202 */
[----:B------:R-:W-:-:S03]  /*15ae0*/  SHF.R.U32.HI R13, RZ, UR4, R2 ;  /* 0x00000004ff0d7c19 */ /* 0x000fc60008011602 */
[----:B------:R-:W-:Y:S01]  /*15af0*/  IMAD.MOV.U32 R2, RZ, RZ, R12 ;  /* 0x000000ffff027224 */ /* 0x000fe200078e000c */
[----:B------:R-:W-:Y:S01]  /*15b00*/  MOV R3, R13 ;  /* 0x0000000d00037202 */ /* 0x000fe20000000f00 */
[----:B------:R-:W-:Y:S06]  /*15b10*/  @!P0 BRA `(.L_x_366) ;  /* 0x0000000000288947 */ /* 0x000fec0003800000 */
[----:B------:R-:W-:Y:S02]  /*15b20*/  ULDC UR4, c[0x0][0x8f4] ;  /* 0x00023d0000047ab9 */ /* 0x000fe40000000800 */
[----:B------:R-:W-:-:S05]  /*15b30*/  IADD3 R3, P0, R12, UR4, RZ ;  /* 0x000000040c037c10 */ /* 0x000fca000ff1e0ff */
[----:B------:R-:W-:-:S04]  /*15b40*/  IMAD.X R13, RZ, RZ, R13, P0 ;  /* 0x000000ffff0d7224 */ /* 0x000fc800000e060d */
[----:B------:R-:W-:-:S04]  /*15b50*/  IMAD.WIDE.U32 R4, R13, UR6, RZ ;  /* 0x000000060d047c25 */ /* 0x000fc8000f8e00ff */
[----:B------:R-:W-:-:S04]  /*15b60*/  IMAD.WIDE.U32 R4, P0, R3, UR7, R4 ;  /* 0x0000000703047c25 */ /* 0x000fc8000f800004 */
[----:B------:R-:W-:-:S04]  /*15b70*/  IMAD.WIDE.U32 R2, R3, UR6, RZ ;  /* 0x0000000603027c25 */ /* 0x000fc8000f8e00ff */
[----:B------:R-:W-:Y:S01]  /*15b80*/  IMAD.MOV.U32 R2, RZ, RZ, R5 ;  /* 0x000000ffff027224 */ /* 0x000fe200078e0005 */
[----:B------:R-:W-:Y:S02]  /*15b90*/  IADD3 RZ, P1, R3, R4, RZ ;  /* 0x0000000403ff7210 */ /* 0x000fe40007f3e0ff */
[----:B------:R-:W-:-:S03]  /*15ba0*/  IADD3.X R3, RZ, RZ, RZ, P0, !PT ;  /* 0x000000ffff037210 */ /* 0x000fc600007fe4ff */
[----:B------:R-:W-:-:S08]  /*15bb0*/  IMAD.WIDE.U32.X R2, R13, UR7, R2, P1 ;  /* 0x000000070d027c25 */ /* 0x000fd000088e0402 */
.L_x_366:
[----:B------:R-:W-:Y:S01]  /*15bc0*/  ULDC UR4, c[0x0][0x8f0] ;  /* 0x00023c0000047ab9 */ /* 0x000fe20000000800 */
[----:B------:R-:W-:Y:S02]  /*15bd0*/  LOP3.LUT R11, R11, UR18, RZ, 0xc0, !PT ;  /* 0x000000120b0b7c12 */ /* 0x000fe4000f8ec0ff */
[----:B------:R-:W-:Y:S01]  /*15be0*/  SHF.R.U64 R2, R2, UR4, R3 ;  /* 0x0000000402027c19 */ /* 0x000fe20008001203 */
[----:B------:R-:W-:-:S03]  /*15bf0*/  ULDC UR4, c[0x0][0x8e0] ;  /* 0x0002380000047ab9 */ /* 0x000fc60000000800 */
[C---:B------:R-:W-:Y:S01]  /*15c00*/  IADD3 R3, -R2.reuse, RZ, RZ ;  /* 0x000000ff02037210 */ /* 0x040fe20007ffe1ff */
[----:B------:R-:W-:Y:S02]  /*15c10*/  IMAD R4, R2, UR17, R11 ;  /* 0x0000001102047c24 */ /* 0x000fe4000f8e020b */
[----:B------:R-:W-:Y:S02]  /*15c20*/  IMAD.MOV.U32 R2, RZ, RZ, 0x1 ;  /* 0x00000001ff027424 */ /* 0x000fe400078e00ff */
[----:B------:R-:W-:Y:S01]  /*15c30*/  IMAD R12, R3, UR4, R12 ;  /* 0x00000004030c7c24 */ /* 0x000fe2000f8e020c */
[----:B------:R-:W-:Y:S01]  /*15c40*/  ULDC UR4, c[0x0][0x8b8] ;  /* 0x00022e0000047ab9 */ /* 0x000fe20000000800 */
[----:B------:R-:W-:Y:S01]  /*15c50*/  LOP3.LUT R3, R10, UR15, RZ, 0xc0, !PT ;  /* 0x0000000f0a037c12 */ /* 0x000fe2000f8ec0ff */
[----:B------:R-:W-:Y:S01]  /*15c60*/  IMAD R7, R4, UR4, R7 ;  /* 0x0000000404077c24 */ /* 0x000fe2000f8e0207 */
[----:B------:R-:W-:-:S03]  /*15c70*/  ULDC UR4, c[0x0][0x8a8] ;  /* 0x00022a0000047ab9 */ /* 0x000fc60000000800 */
[----:B------:R-:W-:-:S05]  /*15c80*/  IMAD R12, R12, UR4, R3 ;  /* 0x000000040c0c7c24 */ /* 0x000fca000f8e0203 */
[----:B------:R-:W-:Y:S02]  /*15c90*/  SEL R5, R12, R7, !P2 ;  /* 0x000000070c057207 */ /* 0x000fe40005000000 */
[----:B------:R-:W-:-:S07]  /*15ca0*/  SEL R4, R7, R12, !P2 ;  /* 0x0000000c07047207 */ /* 0x000fce0005000000 */
.L_x_364:
[----:B------:R-:W-:Y:S05]  /*15cb0*/  BSYNC B1 ;  /* 0x0000000000017941 */ /* 0x000fea0003800000 */
.L_x_363:
[----:B------:R-:W-:-:S13]  /*15cc0*/  LOP3.LUT P0, RZ, R2, 0xff, RZ, 0xc0, !PT ;  /* 0x000000ff02ff7812 */ /* 0x000fda000780c0ff */
[----:B------:R-:W-:Y:S05]  /*15cd0*/  @P0 BRA `(.L_x_367) ;  /* 0xfffffff4001c0947 */ /* 0x000fea000383ffff */
[----:B------:R-:W-:Y:S05]  /*15ce0*/  BSYNC B0 ;  /* 0x0000000000007941 */ /* 0x000fea0003800000 */
.L_x_356:
[----:B------:R-:W-:-:S03]  /*15cf0*/  UMOV UR4, 0xffffffff ;  /* 0xffffffff00047882 */ /* 0x000fc60000000000 */
[----:B------:R-:W-:Y:S05]  /*15d00*/  BRA.DIV UR4, `(.L_x_368) ;  /* 0x00000012040c7947 */ /* 0x000fea000b800000 */
[----:B------:R-:W-:-:S13]  /*15d10*/  ELECT P6, URZ, PT ;  /* 0x00000000003f782f */ /* 0x000fda00038c0000 */
.L_x_414:
[----:B------:R-:W-:Y:S05]  /*15d20*/  @!P6 BRA `(.L_x_13) ;  /* 0x000000000084e947 */ /* 0x000fea0003800000 */
[----:B------:R-:W-:-:S04]  /*15d30*/  ULOP3.LUT UR4, UR46, 0x2, URZ, 0xfc, !UPT ;  /* 0x000000022e047892 */ /* 0x000fc8000f8efc3f */
[----:B------:R-:W-:-:S06]  /*15d40*/  UISETP.NE.AND UP0, UPT, UR4, 0x3, UPT ;  /* 0x000000030400788c */ /* 0x000fcc000bf05270 */
[----:B------:R-:W-:-:S13]  /*15d50*/  PLOP3.LUT P0, PT, PT, PT, UP0, 0x80, 0x0 ;  /* 0x000000000000781c */ /* 0x000fda0003f0f008 */
[----:B------:R-:W-:Y:S05]  /*15d60*/  @!P0 BRA `(.L_x_369) ;  /* 0x0000000000048947 */ /* 0x000fea0003800000 */
[----:B--2---:R-:W-:Y:S01]  /*15d70*/  BPT.TRAP 0x1 ;  /* 0x000000040000795c */ /* 0x004fe20000300000 */
.L_x_369:
[----:B------:R-:W1:Y:S01]  /*15d80*/  S2R R3, SR_CgaCtaId ;  /* 0x0000000000037919 */ /* 0x000e620000008800 */
[----:B------:R-:W-:-:S04]  /*15d90*/  MOV R2, 0x400 ;  /* 0x0000040000027802 */ /* 0x000fc80000000f00 */
[----:B-1----:R-:W-:Y:S02]  /*15da0*/  LEA R3, R3, R2, 0x18 ;  /* 0x0000000203037211 */ /* 0x002fe400078ec0ff */
[----:B------:R-:W-:Y:S02]  /*15db0*/  SHF.L.U32 R2, R0, 0x1f, RZ ;  /* 0x0000001f00027819 */ /* 0x000fe400000006ff */
[----:B------:R-:W-:-:S05]  /*15dc0*/  IADD3 R3, R3, 0x18, RZ ;  /* 0x0000001803037810 */ /* 0x000fca0007ffe0ff */
[----:B------:R-:W-:-:S04]  /*15dd0*/  IMAD R5, R6, 0x8, R3 ;  /* 0x0000000806057824 */ /* 0x000fc800078e0203 */
[----:B------:R-:W1:Y:S02]  /*15de0*/  SYNCS.PHASECHK.TRANS64.TRYWAIT P0, [R5+URZ], R2 ;  /* 0x00000002050075a7 */ /* 0x000e64000800017f */
[----:B-1----:R-:W-:Y:S05]  /*15df0*/  @!P0 BRA `(.L_x_370) ;  /* 0x0000000c00f08947 */ /* 0x002fea0003800000 */
.L_x_415:
[----:B------:R-:W-:-:S04]  /*15e00*/  IADD3 R6, R6, 0x1, RZ ;  /* 0x0000000106067810 */ /* 0x000fc80007ffe0ff */
[----:B------:R-:W-:-:S04]  /*15e10*/  ISETP.NE.AND P0, PT, R6, 0x3, PT ;  /* 0x000000030600780c */ /* 0x000fc80003f05270 */
[----:B-1----:R-:W-:Y:S02]  /*15e20*/  SEL R5, RZ, 0x1, P0 ;  /* 0x00000001ff057807 */ /* 0x002fe40000000000 */
[----:B------:R-:W-:Y:S02]  /*15e30*/  SEL R6, R6, RZ, P0 ;  /* 0x000000ff06067207 */ /* 0x000fe40000000000 */
[----:B------:R-:W-:-:S03]  /*15e40*/  LOP3.LUT R5, R0, R5, RZ, 0x3c, !PT ;  /* 0x0000000500057212 */ /* 0x000fc600078e3cff */
[----:B------:R-:W-:Y:S01]  /*15e50*/  IMAD R7, R6, 0x8, R3 ;  /* 0x0000000806077824 */ /* 0x000fe200078e0203 */
[----:B------:R-:W-:-:S04]  /*15e60*/  SHF.L.U32 R0, R5, 0x1f, RZ ;  /* 0x0000001f05007819 */ /* 0x000fc800000006ff */
[----:B------:R-:W1:Y:S02]  /*15e70*/  SYNCS.PHASECHK.TRANS64.TRYWAIT P0, [R7+URZ], R0 ;  /* 0x00000000070075a7 */ /* 0x000e64000800017f */
[----:B-1----:R-:W-:Y:S05]  /*15e80*/  @!P0 BRA `(.L_x_371) ;  /* 0x0000000c00e08947 */ /* 0x002fea0003800000 */
.L_x_416:
[----:B-1----:R-:W-:-:S04]  /*15e90*/  IADD3 R0, R6, 0x1, RZ ;  /* 0x0000000106007810 */ /* 0x002fc80007ffe0ff */
[----:B------:R-:W-:-:S04]  /*15ea0*/  ISETP.NE.AND P0, PT, R0, 0x3, PT ;  /* 0x000000030000780c */ /* 0x000fc80003f05270 */
[----:B------:R-:W-:Y:S02]  /*15eb0*/  SEL R2, RZ, 0x1, P0 ;  /* 0x00000001ff027807 */ /* 0x000fe40000000000 */
[----:B------:R-:W-:Y:S02]  /*15ec0*/  SEL R0, R0, RZ, P0 ;  /* 0x000000ff00007207 */ /* 0x000fe40000000000 */
[----:B------:R-:W-:-:S03]  /*15ed0*/  LOP3.LUT R2, R5, R2, RZ, 0x3c, !PT ;  /* 0x0000000205027212 */ /* 0x000fc600078e3cff */
[----:B------:R-:W-:Y:S01]  /*15ee0*/  IMAD R3, R0, 0x8, R3 ;  /* 0x0000000800037824 */ /* 0x000fe200078e0203 */
[----:B------:R-:W-:-:S07]  /*15ef0*/  SHF.L.U32 R0, R2, 0x1f, RZ ;  /* 0x0000001f02007819 */ /* 0x000fce00000006ff */
.L_x_372:
[----:B-1----:R1:W3:Y:S02]  /*15f00*/  SYNCS.PHASECHK.TRANS64.TRYWAIT P0, [R3+URZ], R0 ;  /* 0x00000000030075a7 */ /* 0x0022e4000800017f */
[----:B---3--:R-:W-:Y:S05]  /*15f10*/  @!P0 NANOSLEEP.SYNCS 0x989680 ;  /* 0x009896800000895d */ /* 0x008fea0003900000 */
[----:B------:R-:W3:Y:S02]  /*15f20*/  @!P0 SYNCS.PHASECHK.TRANS64 P0, [R3+URZ], R0 ;  /* 0x00000000030085a7 */ /* 0x000ee4000800007f */
[----:B---3--:R-:W-:Y:S05]  /*15f30*/  @!P0 BRA `(.L_x_372) ;  /* 0xfffffffc00f08947 */ /* 0x008fea000383ffff */
.L_x_13:
[----:B--2---:R-:W-:Y:S05]  /*15f40*/  BSYNC B6 ;  /* 0x0000000000067941 */ /* 0x004fea0003800000 */
.L_x_11:
[----:B------:R-:W-:Y:S05]  /*15f50*/  EXIT ;  /* 0x000000000000794d */ /* 0x000fea0003800000 */
.L_x_26:
[----:B--2---:R2:W1:Y:S02]  /*15f60*/  SYNCS.PHASECHK.TRANS64.TRYWAIT P1, [R3+URZ], R0 ;  /* 0x00000000030075a7 */ /* 0x004464000802017f */
[----:B-1----:R-:W-:Y:S05]  /*15f70*/  @!P1 NANOSLEEP.SYNCS 0x989680 ;  /* 0x009896800000995d */ /* 0x002fea0003900000 */
[----:B------:R-:W1:Y:S02]  /*15f80*/  @!P1 SYNCS.PHASECHK.TRANS64 P1, [R3+URZ], R0 ;  /* 0x00000000030095a7 */ /* 0x000e64000802007f */
[----:B-1----:R-:W-:Y:S05]  /*15f90*/  @!P1 BRA `(.L_x_26) ;  /* 0xfffffffc00f09947 */ /* 0x002fea000383ffff */
[----:B------:R-:W-:Y:S05]  /*15fa0*/  BRA `(.L_x_25) ;  /* 0xfffffeb800c07947 */ /* 0x000fea000383ffff */
.L_x_31:
[----:B--2---:R-:W-:-:S04]  /*15fb0*/  MOV R3, UR4 ;  /* 0x0000000400037c02 */ /* 0x004fc80008000f00 */
[----:B------:R2:W3:Y:S03]  /*15fc0*/  SYNCS.PHASECHK.TRANS64.TRYWAIT P1, [R3+URZ], R0 ;  /* 0x00000000030075a7 */ /* 0x0004e6000802017f */
[----:B---3--:R-:W-:Y:S05]  /*15fd0*/  @!P1 NANOSLEEP.SYNCS 0x989680 ;  /* 0x009896800000995d */ /* 0x008fea0003900000 */
[----:B------:R-:W3:Y:S02]  /*15fe0*/  @!P1 SYNCS.PHASECHK.TRANS64 P1, [R3+URZ], R0 ;  /* 0x00000000030095a7 */ /* 0x000ee4000802007f */
[----:B---3--:R-:W-:Y:S05]  /*15ff0*/  @!P1 BRA `(.L_x_31) ;  /* 0xfffffffc00ec9947 */ /* 0x008fea000383ffff */
[----:B------:R-:W-:Y:S05]  /*16000*/  BRA `(.L_x_30) ;  /* 0xfffffef000647947 */ /* 0x000fea000383ffff */
.L_x_55:
[----:B-12---:R-:W-:-:S04]  /*16010*/  IMAD.U32 R3, RZ, RZ, UR50 ;  /* 0x00000032ff037e24 */ /* 0x006fc8000f8e00ff */
[----:B------:R1:W2:Y:S03]  /*16020*/  SYNCS.PHASECHK.TRANS64.TRYWAIT P0, [R3+URZ+0x30], R0 ;  /* 0x00003000030075a7 */ /* 0x0002a6000800017f */
[----:B--2---:R-:W-:Y:S05]  /*16030*/  @!P0 NANOSLEEP.SYNCS 0x989680 ;  /* 0x009896800000895d */ /* 0x004fea0003900000 */
[----:B------:R-:W2:Y:S02]  /*16040*/  @!P0 SYNCS.PHASECHK.TRANS64 P0, [R3+URZ+0x30], R0 ;  /* 0x00003000030085a7 */ /* 0x000ea4000800007f */
[----:B--2---:R-:W-:Y:S05]  /*16050*/  @!P0 BRA `(.L_x_55) ;  /* 0xfffffffc00ec8947 */ /* 0x004fea000383ffff */
[----:B------:R-:W-:Y:S05]  /*16060*/  BRA `(.L_x_373) ;  /* 0xffffff3c004c7947 */ /* 0x000fea000383ffff */
.L_x_66:
[----:B-1----:R1:W2:Y:S02]  /*16070*/  SYNCS.PHASECHK.TRANS64.TRYWAIT P4, [R11+URZ+0x30], R153 ;  /* 0x000030990b0075a7 */ /* 0x0022a4000808017f */
[----:B--2---:R-:W-:Y:S05]  /*16080*/  @!P4 NANOSLEEP.SYNCS 0x989680 ;  /* 0x009896800000c95d */ /* 0x004fea0003900000 */
[----:B------:R-:W2:Y:S02]  /*16090*/  @!P4 SYNCS.PHASECHK.TRANS64 P4, [R11+URZ+0x30], R153 ;  /* 0x000030990b00c5a7 */ /* 0x000ea4000808007f */
[----:B--2---:R-:W-:Y:S05]  /*160a0*/  @!P4 BRA `(.L_x_66) ;  /* 0xfffffffc00f0c947 */ /* 0x004fea000383ffff */
[----:B------:R-:W-:Y:S05]  /*160b0*/  BRA `(.L_x_374) ;  /* 0xffffff4400b87947 */ /* 0x000fea000383ffff */
.L_x_77:
[----:B-1----:R1:W2:Y:S02]  /*160c0*/  SYNCS.PHASECHK.TRANS64.TRYWAIT P4, [R11+URZ+0x30], R24 ;  /* 0x000030180b0075a7 */ /* 0x0022a4000808017f */
[----:B--2---:R-:W-:Y:S05]  /*160d0*/  @!P4 NANOSLEEP.SYNCS 0x989680 ;  /* 0x009896800000c95d */ /* 0x004fea0003900000 */
[----:B------:R-:W2:Y:S02]  /*160e0*/  @!P4 SYNCS.PHASECHK.TRANS64 P4, [R11+URZ+0x30], R24 ;  /* 0x000030180b00c5a7 */ /* 0x000ea4000808007f */
[----:B--2---:R-:W-:Y:S05]  /*160f0*/  @!P4 BRA `(.L_x_77) ;  /* 0xfffffffc00f0c947 */ /* 0x004fea000383ffff */
[----:B------:R-:W-:Y:S05]  /*16100*/  BRA `(.L_x_375) ;  /* 0xffffff4c00747947 */ /* 0x000fea000383ffff */
.L_x_88:
[----:B-1----:R1:W2:Y:S02]  /*16110*/  SYNCS.PHASECHK.TRANS64.TRYWAIT P4, [R24+URZ+0x30], R25 ;  /* 0x00003019180075a7 */ /* 0x0022a4000808017f */
[----:B--2---:R-:W-:Y:S05]  /*16120*/  @!P4 NANOSLEEP.SYNCS 0x989680 ;  /* 0x009896800000c95d */ /* 0x004fea0003900000 */
[----:B------:R-:W2:Y:S02]  /*16130*/  @!P4 SYNCS.PHASECHK.TRANS64 P4, [R24+URZ+0x30], R25 ;  /* 0x000030191800c5a7 */ /* 0x000ea4000808007f */
[----:B--2---:R-:W-:Y:S05]  /*16140*/  @!P4 BRA `(.L_x_88) ;  /* 0xfffffffc00f0c947 */ /* 0x004fea000383ffff */
[----:B------:R-:W-:Y:S05]  /*16150*/  BRA `(.L_x_376) ;  /* 0xffffff5400787947 */ /* 0x000fea000383ffff */
.L_x_99:
[----:B-1----:R1:W2:Y:S02]  /*16160*/  SYNCS.PHASECHK.TRANS64.TRYWAIT P5, [R25+URZ+0x30], R26 ;  /* 0x0000301a190075a7 */ /* 0x0022a400080a017f */
[----:B--2---:R-:W-:Y:S05]  /*16170*/  @!P5 NANOSLEEP.SYNCS 0x989680 ;  /* 0x009896800000d95d */ /* 0x004fea0003900000 */
[----:B------:R-:W2:Y:S02]  /*16180*/  @!P5 SYNCS.PHASECHK.TRANS64 P5, [R25+URZ+0x30], R26 ;  /* 0x0000301a1900d5a7 */ /* 0x000ea400080a007f */
[----:B--2---:R-:W-:Y:S05]  /*16190*/  @!P5 BRA `(.L_x_99) ;  /* 0xfffffffc00f0d947 */ /* 0x004fea000383ffff */
[----:B------:R-:W-:Y:S05]  /*161a0*/  BRA `(.L_x_377) ;  /* 0xffffff5c00487947 */ /* 0x000fea000383ffff */
.L_x_110:
[----:B-1----:R1:W2:Y:S02]  /*161b0*/  SYNCS.PHASECHK.TRANS64.TRYWAIT P5, [R25+URZ+0x30], R28 ;  /* 0x0000301c190075a7 */ /* 0x0022a400080a017f */
[----:B--2---:R-:W-:Y:S05]  /*161c0*/  @!P5 NANOSLEEP.SYNCS 0x989680 ;  /* 0x009896800000d95d */ /* 0x004fea0003900000 */
[----:B------:R-:W2:Y:S02]  /*161d0*/  @!P5 SYNCS.PHASECHK.TRANS64 P5, [R25+URZ+0x30], R28 ;  /* 0x0000301c1900d5a7 */ /* 0x000ea400080a007f */
[----:B--2---:R-:W-:Y:S05]  /*161e0*/  @!P5 BRA `(.L_x_110) ;  /* 0xfffffffc00f0d947 */ /* 0x004fea000383ffff */
[----:B------:R-:W-:Y:S05]  /*161f0*/  BRA `(.L_x_378) ;  /* 0xffffff64004c7947 */ /* 0x000fea000383ffff */
.L_x_121:
[----:B-1----:R1:W2:Y:S02]  /*16200*/  SYNCS.PHASECHK.TRANS64.TRYWAIT P5, [R24+URZ+0x30], R25 ;  /* 0x00003019180075a7 */ /* 0x0022a400080a017f */
[----:B--2---:R-:W-:Y:S05]  /*16210*/  @!P5 NANOSLEEP.SYNCS 0x989680 ;  /* 0x009896800000d95d */ /* 0x004fea0003900000 */
[----:B------:R-:W2:Y:S02]  /*16220*/  @!P5 SYNCS.PHASECHK.TRANS64 P5, [R24+URZ+0x30], R25 ;  /* 0x000030191800d5a7 */ /* 0x000ea400080a007f */
[----:B--2---:R-:W-:Y:S05]  /*16230*/  @!P5 BRA `(.L_x_121) ;  /* 0xfffffffc00f0d947 */ /* 0x004fea000383ffff */
[----:B------:R-:W-:Y:S05]  /*16240*/  BRA `(.L_x_379) ;  /* 0xffffff6c000c7947 */ /* 0x000fea000383ffff */
.L_x_132:
[----:B-1----:R1:W2:Y:S02]  /*16250*/  SYNCS.PHASECHK.TRANS64.TRYWAIT P5, [R24+URZ+0x30], R25 ;  /* 0x00003019180075a7 */ /* 0x0022a400080a017f */
[----:B--2---:R-:W-:Y:S05]  /*16260*/  @!P5 NANOSLEEP.SYNCS 0x989680 ;  /* 0x009896800000d95d */ /* 0x004fea0003900000 */
[----:B------:R-:W2:Y:S02]  /*16270*/  @!P5 SYNCS.PHASECHK.TRANS64 P5, [R24+URZ+0x30], R25 ;  /* 0x000030191800d5a7 */ /* 0x000ea400080a007f */
[----:B--2---:R-:W-:Y:S05]  /*16280*/  @!P5 BRA `(.L_x_132) ;  /* 0xfffffffc00f0d947 */ /* 0x004fea000383ffff */
[----:B------:R-:W-:Y:S05]  /*16290*/  BRA `(.L_x_380) ;  /* 0xffffff74000c7947 */ /* 0x000fea000383ffff */
.L_x_143:
[----:B-1----:R1:W2:Y:S02]  /*162a0*/  SYNCS.PHASECHK.TRANS64.TRYWAIT P5, [R24+URZ+0x30], R25 ;  /* 0x00003019180075a7 */ /* 0x0022a400080a017f */
[----:B--2---:R-:W-:Y:S05]  /*162b0*/  @!P5 NANOSLEEP.SYNCS 0x989680 ;  /* 0x009896800000d95d */ /* 0x004fea0003900000 */
[----:B------:R-:W2:Y:S02]  /*162c0*/  @!P5 SYNCS.PHASECHK.TRANS64 P5, [R24+URZ+0x30], R25 ;  /* 0x000030191800d5a7 */ /* 0x000ea400080a007f */
[----:B--2---:R-:W-:Y:S05]  /*162d0*/  @!P5 BRA `(.L_x_143) ;  /* 0xfffffffc00f0d947 */ /* 0x004fea000383ffff */
[----:B------:R-:W-:Y:S05]  /*162e0*/  BRA `(.L_x_381) ;  /* 0xffffff7800cc7947 */ /* 0x000fea000383ffff */
.L_x_154:
[----:B-1----:R1:W2:Y:S02]  /*162f0*/  SYNCS.PHASECHK.TRANS64.TRYWAIT P5, [R24+URZ+0x30], R25 ;  /* 0x00003019180075a7 */ /* 0x0022a400080a017f */
[----:B--2---:R-:W-:Y:S05]  /*16300*/  @!P5 NANOSLEEP.SYNCS 0x989680 ;  /* 0x009896800000d95d */ /* 0x004fea0003900000 */
[----:B------:R-:W2:Y:S02]  /*16310*/  @!P5 SYNCS.PHASECHK.TRANS64 P5, [R24+URZ+0x30], R25 ;  /* 0x000030191800d5a7 */ /* 0x000ea400080a007f */
[----:B--2---:R-:W-:Y:S05]  /*16320*/  @!P5 BRA `(.L_x_154) ;  /* 0xfffffffc00f0d947 */ /* 0x004fea000383ffff */
[----:B------:R-:W-:Y:S05]  /*16330*/  BRA `(.L_x_382) ;  /* 0xffffff8000cc7947 */ /* 0x000fea000383ffff */
.L_x_165:
[----:B-1----:R1:W2:Y:S02]  /*16340*/  SYNCS.PHASECHK.TRANS64.TRYWAIT P5, [R24+URZ+0x30], R25 ;  /* 0x00003019180075a7 */ /* 0x0022a400080a017f */
[----:B--2---:R-:W-:Y:S05]  /*16350*/  @!P5 NANOSLEEP.SYNCS 0x989680 ;  /* 0x009896800000d95d */ /* 0x004fea0003900000 */
[----:B------:R-:W2:Y:S02]  /*16360*/  @!P5 SYNCS.PHASECHK.TRANS64 P5, [R24+URZ+0x30], R25 ;  /* 0x000030191800d5a7 */ /* 0x000ea400080a007f */
[----:B--2---:R-:W-:Y:S05]  /*16370*/  @!P5 BRA `(.L_x_165) ;  /* 0xfffffffc00f0d947 */ /* 0x004fea000383ffff */
[----:B------:R-:W-:Y:S05]  /*16380*/  BRA `(.L_x_383) ;  /* 0xffffff88008c7947 */ /* 0x000fea000383ffff */
.L_x_176:
[----:B-1----:R1:W2:Y:S02]  /*16390*/  SYNCS.PHASECHK.TRANS64.TRYWAIT P5, [R24+URZ+0x30], R25 ;  /* 0x00003019180075a7 */ /* 0x0022a400080a017f */
[----:B--2---:R-:W-:Y:S05]  /*163a0*/  @!P5 NANOSLEEP.SYNCS 0x989680 ;  /* 0x009896800000d95d */ /* 0x004fea0003900000 */
[----:B------:R-:W2:Y:S02]  /*163b0*/  @!P5 SYNCS.PHASECHK.TRANS64 P5, [R24+URZ+0x30], R25 ;  /* 0x000030191800d5a7 */ /* 0x000ea400080a007f */
[----:B--2---:R-:W-:Y:S05]  /*163c0*/  @!P5 BRA `(.L_x_176) ;  /* 0xfffffffc00f0d947 */ /* 0x004fea000383ffff */
[----:B------:R-:W-:Y:S05]  /*163d0*/  BRA `(.L_x_384) ;  /* 0xffffff90008c7947 */ /* 0x000fea000383ffff */
.L_x_187:
[----:B-1----:R1:W2:Y:S02]  /*163e0*/  SYNCS.PHASECHK.TRANS64.TRYWAIT P5, [R24+URZ+0x30], R25 ;  /* 0x00003019180075a7 */ /* 0x0022a400080a017f */
[----:B--2---:R-:W-:Y:S05]  /*163f0*/  @!P5 NANOSLEEP.SYNCS 0x989680 ;  /* 0x009896800000d95d */ /* 0x004fea0003900000 */
[----:B------:R-:W2:Y:S02]  /*16400*/  @!P5 SYNCS.PHASECHK.TRANS64 P5, [R24+URZ+0x30], R25 ;  /* 0x000030191800d5a7 */ /* 0x000ea400080a007f */
[----:B--2---:R-:W-:Y:S05]  /*16410*/  @!P5 BRA `(.L_x_187) ;  /* 0xfffffffc00f0d947 */ /* 0x004fea000383ffff */
[----:B------:R-:W-:Y:S05]  /*16420*/  BRA `(.L_x_385) ;  /* 0xffffff98004c7947 */ /* 0x000fea000383ffff */
.L_x_198:
[----:B-1----:R1:W2:Y:S02]  /*16430*/  SYNCS.PHASECHK.TRANS64.TRYWAIT P5, [R24+URZ+0x30], R25 ;  /* 0x00003019180075a7 */ /* 0x0022a400080a017f */
[----:B--2---:R-:W-:Y:S05]  /*16440*/  @!P5 NANOSLEEP.SYNCS 0x989680 ;  /* 0x009896800000d95d */ /* 0x004fea0003900000 */
[----:B------:R-:W2:Y:S02]  /*16450*/  @!P5 SYNCS.PHASECHK.TRANS64 P5, [R24+URZ+0x30], R25 ;  /* 0x000030191800d5a7 */ /* 0x000ea400080a007f */
[----:B--2---:R-:W-:Y:S05]  /*16460*/  @!P5 BRA `(.L_x_198) ;  /* 0xfffffffc00f0d947 */ /* 0x004fea000383ffff */
[----:B------:R-:W-:Y:S05]  /*16470*/  BRA `(.L_x_386) ;  /* 0xffffffa0004c7947 */ /* 0x000fea000383ffff */
.L_x_209:
[----:B-1----:R1:W2:Y:S02]  /*16480*/  SYNCS.PHASECHK.TRANS64.TRYWAIT P5, [R24+URZ+0x30], R25 ;  /* 0x00003019180075a7 */ /* 0x0022a400080a017f */
[----:B--2---:R-:W-:Y:S05]  /*16490*/  @!P5 NANOSLEEP.SYNCS 0x989680 ;  /* 0x009896800000d95d */ /* 0x004fea0003900000 */
[----:B------:R-:W2:Y:S02]  /*164a0*/  @!P5 SYNCS.PHASECHK.TRANS64 P5, [R24+URZ+0x30], R25 ;  /* 0x000030191800d5a7 */ /* 0x000ea400080a007f */
[----:B--2---:R-:W-:Y:S05]  /*164b0*/  @!P5 BRA `(.L_x_209) ;  /* 0xfffffffc00f0d947 */ /* 0x004fea000383ffff */
[----:B------:R-:W-:Y:S05]  /*164c0*/  BRA `(.L_x_387) ;  /* 0xffffffa8000c7947 */ /* 0x000fea000383ffff */
.L_x_220:
[----:B-1----:R1:W2:Y:S02]  /*164d0*/  SYNCS.PHASECHK.TRANS64.TRYWAIT P4, [R24+URZ+0x30], R11 ;  /* 0x0000300b180075a7 */ /* 0x0022a4000808017f */
[----:B--2---:R-:W-:Y:S05]  /*164e0*/  @!P4 NANOSLEEP.SYNCS 0x989680 ;  /* 0x009896800000c95d */ /* 0x004fea0003900000 */
[----:B------:R-:W2:Y:S02]  /*164f0*/  @!P4 SYNCS.PHASECHK.TRANS64 P4, [R24+URZ+0x30], R11 ;  /* 0x0000300b1800c5a7 */ /* 0x000ea4000808007f */
[----:B--2---:R-:W-:Y:S05]  /*16500*/  @!P4 BRA `(.L_x_220) ;  /* 0xfffffffc00f0c947 */ /* 0x004fea000383ffff */
[----:B------:R-:W-:Y:S05]  /*16510*/  BRA `(.L_x_388) ;  /* 0xffffffb000007947 */ /* 0x000fea000383ffff */
.L_x_240:
[----:B-1----:R-:W-:-:S04]  /*16520*/  MOV R7, UR4 ;  /* 0x0000000400077c02 */ /* 0x002fc80008000f00 */
[----:B------:R1:W2:Y:S03]  /*16530*/  SYNCS.PHASECHK.TRANS64.TRYWAIT P0, [R7+URZ+0x78], R0 ;  /* 0x00007800070075a7 */ /* 0x0002a6000800017f */
[----:B--2---:R-:W-:Y:S05]  /*16540*/  @!P0 NANOSLEEP.SYNCS 0x989680 ;  /* 0x009896800000895d */ /* 0x004fea0003900000 */
[----:B------:R-:W2:Y:S02]  /*16550*/  @!P0 SYNCS.PHASECHK.TRANS64 P0, [R7+URZ+0x78], R0 ;  /* 0x00007800070085a7 */ /* 0x000ea4000800007f */
[----:B--2---:R-:W-:Y:S05]  /*16560*/  @!P0 BRA `(.L_x_240) ;  /* 0xfffffffc00ec8947 */ /* 0x004fea000383ffff */
[----:B------:R-:W-:Y:S05]  /*16570*/  BRA `(.L_x_239) ;  /* 0xffffffc4008c7947 */ /* 0x000fea000383ffff */
.L_x_249:
[----:B-1--4-:R-:W-:-:S04]  /*16580*/  IMAD.U32 R3, RZ, RZ, UR13 ;  /* 0x0000000dff037e24 */ /* 0x012fc8000f8e00ff */
[----:B------:R1:W2:Y:S03]  /*16590*/  SYNCS.PHASECHK.TRANS64.TRYWAIT P2, [R3+URZ+0x50], R0 ;  /* 0x00005000030075a7 */ /* 0x0002a6000804017f */
[----:B--2---:R-:W-:Y:S05]  /*165a0*/  @!P2 NANOSLEEP.SYNCS 0x989680 ;  /* 0x009896800000a95d */ /* 0x004fea0003900000 */
[----:B------:R-:W2:Y:S02]  /*165b0*/  @!P2 SYNCS.PHASECHK.TRANS64 P2, [R3+URZ+0x50], R0 ;  /* 0x000050000300a5a7 */ /* 0x000ea4000804007f */
[----:B--2---:R-:W-:Y:S05]  /*165c0*/  @!P2 BRA `(.L_x_249) ;  /* 0xfffffffc00eca947 */ /* 0x004fea000383ffff */
[----:B------:R-:W-:Y:S05]  /*165d0*/  BRA `(.L_x_389) ;  /* 0xffffffc800747947 */ /* 0x000fea000383ffff */
.L_x_255:
[----:B-1--4-:R-:W-:-:S04]  /*165e0*/  MOV R3, UR13 ;  /* 0x0000000d00037c02 */ /* 0x012fc80008000f00 */
[----:B------:R1:W3:Y:S03]  /*165f0*/  SYNCS.PHASECHK.TRANS64.TRYWAIT P2, [R3+URZ+0x58], R0 ;  /* 0x00005800030075a7 */ /* 0x0002e6000804017f */
[----:B---3--:R-:W-:Y:S05]  /*16600*/  @!P2 NANOSLEEP.SYNCS 0x989680 ;  /* 0x009896800000a95d */ /* 0x008fea0003900000 */
[----:B------:R-:W3:Y:S02]  /*16610*/  @!P2 SYNCS.PHASECHK.TRANS64 P2, [R3+URZ+0x58], R0 ;  /* 0x000058000300a5a7 */ /* 0x000ee4000804007f */
[----:B---3--:R-:W-:Y:S05]  /*16620*/  @!P2 BRA `(.L_x_255) ;  /* 0xfffffffc00eca947 */ /* 0x008fea000383ffff */
[----:B------:R-:W-:Y:S05]  /*16630*/  BRA `(.L_x_390) ;  /* 0xffffffc800bc7947 */ /* 0x000fea000383ffff */
.L_x_261:
[----:B-1--4-:R-:W-:-:S04]  /*16640*/  IMAD.U32 R3, RZ, RZ, UR13 ;  /* 0x0000000dff037e24 */ /* 0x012fc8000f8e00ff */
[----:B------:R1:W4:Y:S03]  /*16650*/  SYNCS.PHASECHK.TRANS64.TRYWAIT P2, [R3+URZ+0x60], R0 ;  /* 0x00006000030075a7 */ /* 0x000326000804017f */
[----:B----4-:R-:W-:Y:S05]  /*16660*/  @!P2 NANOSLEEP.SYNCS 0x989680 ;  /* 0x009896800000a95d */ /* 0x010fea0003900000 */
[----:B------:R-:W4:Y:S02]  /*16670*/  @!P2 SYNCS.PHASECHK.TRANS64 P2, [R3+URZ+0x60], R0 ;  /* 0x000060000300a5a7 */ /* 0x000f24000804007f */
[----:B----4-:R-:W-:Y:S05]  /*16680*/  @!P2 BRA `(.L_x_261) ;  /* 0xfffffffc00eca947 */ /* 0x010fea000383ffff */
[----:B------:R-:W-:Y:S05]  /*16690*/  BRA `(.L_x_391) ;  /* 0xffffffcc00107947 */ /* 0x000fea000383ffff */
.L_x_267:
[----:B-1--4-:R-:W-:-:S04]  /*166a0*/  MOV R3, UR13 ;  /* 0x0000000d00037c02 */ /* 0x012fc80008000f00 */
[----:B------:R1:W4:Y:S03]  /*166b0*/  SYNCS.PHASECHK.TRANS64.TRYWAIT P2, [R3+URZ+0x68], R0 ;  /* 0x00006800030075a7 */ /* 0x000326000804017f */
[----:B----4-:R-:W-:Y:S05]  /*166c0*/  @!P2 NANOSLEEP.SYNCS 0x989680 ;  /* 0x009896800000a95d */ /* 0x010fea0003900000 */
[----:B------:R-:W4:Y:S02]  /*166d0*/  @!P2 SYNCS.PHASECHK.TRANS64 P2, [R3+URZ+0x68], R0 ;  /* 0x000068000300a5a7 */ /* 0x000f24000804007f */
[----:B----4-:R-:W-:Y:S05]  /*166e0*/  @!P2 BRA `(.L_x_267) ;  /* 0xfffffffc00eca947 */ /* 0x010fea000383ffff */
[----:B------:R-:W-:Y:S05]  /*166f0*/  BRA `(.L_x_392) ;  /* 0xffffffcc005c7947 */ /* 0x000fea000383ffff */
.L_x_273:
[----:B-1----:R-:W-:-:S04]  /*16700*/  IMAD.U32 R3, RZ, RZ, UR13 ;  /* 0x0000000dff037e24 */ /* 0x002fc8000f8e00ff */
[----:B------:R1:W2:Y:S03]  /*16710*/  SYNCS.PHASECHK.TRANS64.TRYWAIT P2, [R3+URZ+0x50], R2 ;  /* 0x00005002030075a7 */ /* 0x0002a6000804017f */
[----:B--2---:R-:W-:Y:S05]  /*16720*/  @!P2 NANOSLEEP.SYNCS 0x989680 ;  /* 0x009896800000a95d */ /* 0x004fea0003900000 */
[----:B------:R-:W2:Y:S02]  /*16730*/  @!P2 SYNCS.PHASECHK.TRANS64 P2, [R3+URZ+0x50], R2 ;  /* 0x000050020300a5a7 */ /* 0x000ea4000804007f */
[----:B--2---:R-:W-:Y:S05]  /*16740*/  @!P2 BRA `(.L_x_273) ;  /* 0xfffffffc00eca947 */ /* 0x004fea000383ffff */
[----:B------:R-:W-:Y:S05]  /*16750*/  BRA `(.L_x_393) ;  /* 0xffffffcc00b07947 */ /* 0x000fea000383ffff */
.L_x_279:
[----:B-12---:R-:W-:-:S04]  /*16760*/  MOV R3, UR13 ;  /* 0x0000000d00037c02 */ /* 0x006fc80008000f00 */
[----:B------:R1:W2:Y:S03]  /*16770*/  SYNCS.PHASECHK.TRANS64.TRYWAIT P2, [R3+URZ+0x58], R2 ;  /* 0x00005802030075a7 */ /* 0x0002a6000804017f */
[----:B--2---:R-:W-:Y:S05]  /*16780*/  @!P2 NANOSLEEP.SYNCS 0x989680 ;  /* 0x009896800000a95d */ /* 0x004fea0003900000 */
[----:B------:R-:W2:Y:S02]  /*16790*/  @!P2 SYNCS.PHASECHK.TRANS64 P2, [R3+URZ+0x58], R2 ;  /* 0x000058020300a5a7 */ /* 0x000ea4000804007f */
[----:B--2---:R-:W-:Y:S05]  /*167a0*/  @!P2 BRA `(.L_x_279) ;  /* 0xfffffffc00eca947 */ /* 0x004fea000383ffff */
[----:B------:R-:W-:Y:S05]  /*167b0*/  BRA `(.L_x_394) ;  /* 0xffffffcc00f07947 */ /* 0x000fea000383ffff */
.L_x_285:
[----:B-123--:R-:W-:-:S04]  /*167c0*/  IMAD.U32 R3, RZ, RZ, UR13 ;  /* 0x0000000dff037e24 */ /* 0x00efc8000f8e00ff */
[----:B------:R1:W2:Y:S03]  /*167d0*/  SYNCS.PHASECHK.TRANS64.TRYWAIT P2, [R3+URZ+0x60], R2 ;  /* 0x00006002030075a7 */ /* 0x0002a6000804017f */
[----:B--2---:R-:W-:Y:S05]  /*167e0*/  @!P2 NANOSLEEP.SYNCS 0x989680 ;  /* 0x009896800000a95d */ /* 0x004fea0003900000 */
[----:B------:R-:W2:Y:S02]  /*167f0*/  @!P2 SYNCS.PHASECHK.TRANS64 P2, [R3+URZ+0x60], R2 ;  /* 0x000060020300a5a7 */ /* 0x000ea4000804007f */
[----:B--2---:R-:W-:Y:S05]  /*16800*/  @!P2 BRA `(.L_x_285) ;  /* 0xfffffffc00eca947 */ /* 0x004fea000383ffff */
[----:B------:R-:W-:Y:S05]  /*16810*/  BRA `(.L_x_395) ;  /* 0xffffffd000387947 */ /* 0x000fea000383ffff */
.L_x_291:
[----:B-1234-:R-:W-:-:S04]  /*16820*/  MOV R3, UR13 ;  /* 0x0000000d00037c02 */ /* 0x01efc80008000f00 */
[----:B------:R1:W2:Y:S03]  /*16830*/  SYNCS.PHASECHK.TRANS64.TRYWAIT P2, [R3+URZ+0x68], R2 ;  /* 0x00006802030075a7 */ /* 0x0002a6000804017f */
[----:B--2---:R-:W-:Y:S05]  /*16840*/  @!P2 NANOSLEEP.SYNCS 0x989680 ;  /* 0x009896800000a95d */ /* 0x004fea0003900000 */
[----:B------:R-:W2:Y:S02]  /*16850*/  @!P2 SYNCS.PHASECHK.TRANS64 P2, [R3+URZ+0x68], R2 ;  /* 0x000068020300a5a7 */ /* 0x000ea4000804007f */
[----:B--2---:R-:W-:Y:S05]  /*16860*/  @!P2 BRA `(.L_x_291) ;  /* 0xfffffffc00eca947 */ /* 0x004fea000383ffff */
[----:B------:R-:W-:Y:S05]  /*16870*/  BRA `(.L_x_396) ;  /* 0xffffffd000787947 */ /* 0x000fea000383ffff */
.L_x_297:
[----:B-1234-:R-:W-:-:S04]  /*16880*/  IMAD.U32 R3, RZ, RZ, UR13 ;  /* 0x0000000dff037e24 */ /* 0x01efc8000f8e00ff */
[----:B------:R1:W2:Y:S03]  /*16890*/  SYNCS.PHASECHK.TRANS64.TRYWAIT P2, [R3+URZ+0x50], R0 ;  /* 0x00005000030075a7 */ /* 0x0002a6000804017f */
[----:B--2---:R-:W-:Y:S05]  /*168a0*/  @!P2 NANOSLEEP.SYNCS 0x989680 ;  /* 0x009896800000a95d */ /* 0x004fea0003900000 */
[----:B------:R-:W2:Y:S02]  /*168b0*/  @!P2 SYNCS.PHASECHK.TRANS64 P2, [R3+URZ+0x50], R0 ;  /* 0x000050000300a5a7 */ /* 0x000ea4000804007f */
[----:B--2---:R-:W-:Y:S05]  /*168c0*/  @!P2 BRA `(.L_x_297) ;  /* 0xfffffffc00eca947 */ /* 0x004fea000383ffff */
[----:B------:R-:W-:Y:S05]  /*168d0*/  BRA `(.L_x_397) ;  /* 0xffffffd000c07947 */ /* 0x000fea000383ffff */
.L_x_303:
[----:B-1234-:R-:W-:-:S04]  /*168e0*/  MOV R3, UR13 ;  /* 0x0000000d00037c02 */ /* 0x01efc80008000f00 */
[----:B------:R1:W2:Y:S03]  /*168f0*/  SYNCS.PHASECHK.TRANS64.TRYWAIT P2, [R3+URZ+0x58], R0 ;  /* 0x00005800030075a7 */ /* 0x0002a6000804017f */
[----:B--2---:R-:W-:Y:S05]  /*16900*/  @!P2 NANOSLEEP.SYNCS 0x989680 ;  /* 0x009896800000a95d */ /* 0x004fea0003900000 */
[----:B------:R-:W2:Y:S02]  /*16910*/  @!P2 SYNCS.PHASECHK.TRANS64 P2, [R3+URZ+0x58], R0 ;  /* 0x000058000300a5a7 */ /* 0x000ea4000804007f */
[----:B--2---:R-:W-:Y:S05]  /*16920*/  @!P2 BRA `(.L_x_303) ;  /* 0xfffffffc00eca947 */ /* 0x004fea000383ffff */
[----:B------:R-:W-:Y:S05]  /*16930*/  BRA `(.L_x_398) ;  /* 0xffffffd400047947 */ /* 0x000fea000383ffff */
.L_x_309:
[----:B-1234-:R-:W-:-:S04]  /*16940*/  IMAD.U32 R3, RZ, RZ, UR13 ;  /* 0x0000000dff037e24 */ /* 0x01efc8000f8e00ff */
[----:B------:R1:W2:Y:S03]  /*16950*/  SYNCS.PHASECHK.TRANS64.TRYWAIT P2, [R3+URZ+0x60], R0 ;  /* 0x00006000030075a7 */ /* 0x0002a6000804017f */
[----:B--2---:R-:W-:Y:S05]  /*16960*/  @!P2 NANOSLEEP.SYNCS 0x989680 ;  /* 0x009896800000a95d */ /* 0x004fea0003900000 */
[----:B------:R-:W2:Y:S02]  /*16970*/  @!P2 SYNCS.PHASECHK.TRANS64 P2, [R3+URZ+0x60], R0 ;  /* 0x000060000300a5a7 */ /* 0x000ea4000804007f */
[----:B--2---:R-:W-:Y:S05]  /*16980*/  @!P2 BRA `(.L_x_309) ;  /* 0xfffffffc00eca947 */ /* 0x004fea000383ffff */
[----:B------:R-:W-:Y:S05]  /*16990*/  BRA `(.L_x_399) ;  /* 0xffffffd4004c7947 */ /* 0x000fea000383ffff */
.L_x_315:
[----:B-1234-:R-:W-:-:S04]  /*169a0*/  MOV R3, UR13 ;  /* 0x0000000d00037c02 */ /* 0x01efc80008000f00 */
[----:B------:R1:W2:Y:S03]  /*169b0*/  SYNCS.PHASECHK.TRANS64.TRYWAIT P2, [R3+URZ+0x68], R0 ;  /* 0x00006800030075a7 */ /* 0x0002a6000804017f */
[----:B--2---:R-:W-:Y:S05]  /*169c0*/  @!P2 NANOSLEEP.SYNCS 0x989680 ;  /* 0x009896800000a95d */ /* 0x004fea0003900000 */
[----:B------:R-:W2:Y:S02]  /*169d0*/  @!P2 SYNCS.PHASECHK.TRANS64 P2, [R3+URZ+0x68], R0 ;  /* 0x000068000300a5a7 */ /* 0x000ea4000804007f */
[----:B--2---:R-:W-:Y:S05]  /*169e0*/  @!P2 BRA `(.L_x_315) ;  /* 0xfffffffc00eca947 */ /* 0x004fea000383ffff */
[----:B------:R-:W-:Y:S05]  /*169f0*/  BRA `(.L_x_400) ;  /* 0xffffffd400907947 */ /* 0x000fea000383ffff */
.L_x_321:
[----:B-1234-:R-:W-:-:S04]  /*16a00*/  IMAD.U32 R3, RZ, RZ, UR13 ;  /* 0x0000000dff037e24 */ /* 0x01efc8000f8e00ff */
[----:B------:R1:W2:Y:S03]  /*16a10*/  SYNCS.PHASECHK.TRANS64.TRYWAIT P2, [R3+URZ+0x50], R2 ;  /* 0x00005002030075a7 */ /* 0x0002a6000804017f */
[----:B--2---:R-:W-:Y:S05]  /*16a20*/  @!P2 NANOSLEEP.SYNCS 0x989680 ;  /* 0x009896800000a95d */ /* 0x004fea0003900000 */
[----:B------:R-:W2:Y:S02]  /*16a30*/  @!P2 SYNCS.PHASECHK.TRANS64 P2, [R3+URZ+0x50], R2 ;  /* 0x000050020300a5a7 */ /* 0x000ea4000804007f */
[----:B--2---:R-:W-:Y:S05]  /*16a40*/  @!P2 BRA `(.L_x_321) ;  /* 0xfffffffc00eca947 */ /* 0x004fea000383ffff */
[----:B------:R-:W-:Y:S05]  /*16a50*/  BRA `(.L_x_401) ;  /* 0xffffffd400d87947 */ /* 0x000fea000383ffff */
.L_x_327:
[----:B-1234-:R-:W-:-:S04]  /*16a60*/  MOV R3, UR13 ;  /* 0x0000000d00037c02 */ /* 0x01efc80008000f00 */
[----:B------:R1:W2:Y:S03]  /*16a70*/  SYNCS.PHASECHK.TRANS64.TRYWAIT P2, [R3+URZ+0x58], R2 ;  /* 0x00005802030075a7 */ /* 0x0002a6000804017f */
[----:B--2---:R-:W-:Y:S05]  /*16a80*/  @!P2 NANOSLEEP.SYNCS 0x989680 ;  /* 0x009896800000a95d */ /* 0x004fea0003900000 */
[----:B------:R-:W2:Y:S02]  /*16a90*/  @!P2 SYNCS.PHASECHK.TRANS64 P2, [R3+URZ+0x58], R2 ;  /* 0x000058020300a5a7 */ /* 0x000ea4000804007f */
[----:B--2---:R-:W-:Y:S05]  /*16aa0*/  @!P2 BRA `(.L_x_327) ;  /* 0xfffffffc00eca947 */ /* 0x004fea000383ffff */
[----:B------:R-:W-:Y:S05]  /*16ab0*/  BRA `(.L_x_402) ;  /* 0xffffffd8001c7947 */ /* 0x000fea000383ffff */
.L_x_333:
[----:B-1234-:R-:W-:-:S04]  /*16ac0*/  IMAD.U32 R3, RZ, RZ, UR13 ;  /* 0x0000000dff037e24 */ /* 0x01efc8000f8e00ff */
[----:B------:R1:W2:Y:S03]  /*16ad0*/  SYNCS.PHASECHK.TRANS64.TRYWAIT P2, [R3+URZ+0x60], R2 ;  /* 0x00006002030075a7 */ /* 0x0002a6000804017f */
[----:B--2---:R-:W-:Y:S05]  /*16ae0*/  @!P2 NANOSLEEP.SYNCS 0x989680 ;  /* 0x009896800000a95d */ /* 0x004fea0003900000 */
[----:B------:R-:W2:Y:S02]  /*16af0*/  @!P2 SYNCS.PHASECHK.TRANS64 P2, [R3+URZ+0x60], R2 ;  /* 0x000060020300a5a7 */ /* 0x000ea4000804007f */
[----:B--2---:R-:W-:Y:S05]  /*16b00*/  @!P2 BRA `(.L_x_333) ;  /* 0xfffffffc00eca947 */ /* 0x004fea000383ffff */
[----:B------:R-:W-:Y:S05]  /*16b10*/  BRA `(.L_x_403) ;  /* 0xffffffd800647947 */ /* 0x000fea000383ffff */
.L_x_339:
[----:B-1234-:R-:W-:-:S04]  /*16b20*/  MOV R3, UR13 ;  /* 0x0000000d00037c02 */ /* 0x01efc80008000f00 */
[----:B------:R1:W2:Y:S03]  /*16b30*/  SYNCS.PHASECHK.TRANS64.TRYWAIT P2, [R3+URZ+0x68], R2 ;  /* 0x00006802030075a7 */ /* 0x0002a6000804017f */
[----:B--2---:R-:W-:Y:S05]  /*16b40*/  @!P2 NANOSLEEP.SYNCS 0x989680 ;  /* 0x009896800000a95d */ /* 0x004fea0003900000 */
[----:B------:R-:W2:Y:S02]  /*16b50*/  @!P2 SYNCS.PHASECHK.TRANS64 P2, [R3+URZ+0x68], R2 ;  /* 0x000068020300a5a7 */ /* 0x000ea4000804007f */
[----:B--2---:R-:W-:Y:S05]  /*16b60*/  @!P2 BRA `(.L_x_339) ;  /* 0xfffffffc00eca947 */ /* 0x004fea000383ffff */
[----:B------:R-:W-:Y:S05]  /*16b70*/  BRA `(.L_x_404) ;  /* 0xffffffd800a87947 */ /* 0x000fea000383ffff */
.L_x_349:
[----:B-1----:R1:W2:Y:S02]  /*16b80*/  SYNCS.PHASECHK.TRANS64.TRYWAIT P0, [R0+URZ+0x50], R3 ;  /* 0x00005003000075a7 */ /* 0x0022a4000800017f */
[----:B--2---:R-:W-:Y:S05]  /*16b90*/  @!P0 NANOSLEEP.SYNCS 0x989680 ;  /* 0x009896800000895d */ /* 0x004fea0003900000 */
[----:B------:R-:W2:Y:S02]  /*16ba0*/  @!P0 SYNCS.PHASECHK.TRANS64 P0, [R0+URZ+0x50], R3 ;  /* 0x00005003000085a7 */ /* 0x000ea4000800007f */
[----:B--2---:R-:W-:Y:S05]  /*16bb0*/  @!P0 BRA `(.L_x_349) ;  /* 0xfffffffc00f08947 */ /* 0x004fea000383ffff */
[----:B------:R-:W-:Y:S05]  /*16bc0*/  BRA `(.L_x_405) ;  /* 0xffffffe000b07947 */ /* 0x000fea000383ffff */
.L_x_351:
[----:B--2---:R2:W3:Y:S02]  /*16bd0*/  SYNCS.PHASECHK.TRANS64.TRYWAIT P0, [R0+URZ+0x58], R3 ;  /* 0x00005803000075a7 */ /* 0x0044e4000800017f */
[----:B---3--:R-:W-:Y:S05]  /*16be0*/  @!P0 NANOSLEEP.SYNCS 0x989680 ;  /* 0x009896800000895d */ /* 0x008fea0003900000 */
[----:B------:R-:W3:Y:S02]  /*16bf0*/  @!P0 SYNCS.PHASECHK.TRANS64 P0, [R0+URZ+0x58], R3 ;  /* 0x00005803000085a7 */ /* 0x000ee4000800007f */
[----:B---3--:R-:W-:Y:S05]  /*16c00*/  @!P0 BRA `(.L_x_351) ;  /* 0xfffffffc00f08947 */ /* 0x008fea000383ffff */
[----:B------:R-:W-:Y:S05]  /*16c10*/  BRA `(.L_x_406) ;  /* 0xffffffe000ac7947 */ /* 0x000fea000383ffff */
.L_x_353:
[----:B---3--:R3:W4:Y:S02]  /*16c20*/  SYNCS.PHASECHK.TRANS64.TRYWAIT P0, [R0+URZ+0x60], R3 ;  /* 0x00006003000075a7 */ /* 0x008724000800017f */
[----:B----4-:R-:W-:Y:S05]  /*16c30*/  @!P0 NANOSLEEP.SYNCS 0x989680 ;  /* 0x009896800000895d */ /* 0x010fea0003900000 */
[----:B------:R-:W4:Y:S02]  /*16c40*/  @!P0 SYNCS.PHASECHK.TRANS64 P0, [R0+URZ+0x60], R3 ;  /* 0x00006003000085a7 */ /* 0x000f24000800007f */
[----:B----4-:R-:W-:Y:S05]  /*16c50*/  @!P0 BRA `(.L_x_353) ;  /* 0xfffffffc00f08947 */ /* 0x010fea000383ffff */
[----:B------:R-:W-:Y:S05]  /*16c60*/  BRA `(.L_x_407) ;  /* 0xffffffe000a87947 */ /* 0x000fea000383ffff */
.L_x_357:
[----:B------:R-:W-:Y:S01]  /*16c70*/  BSSY B1, `(.L_x_408) ;  /* 0x0000006000017945 */ /* 0x000fe20003800000 */
[----:B------:R-:W-:-:S07]  /*16c80*/  IMAD.MOV.U32 R15, RZ, RZ, -0x1 ;  /* 0xffffffffff0f7424 */ /* 0x000fce00078e00ff */
[----:B------:R-:W-:Y:S05]  /*16c90*/  WARPSYNC.COLLECTIVE R15, `(.L_x_409) ;  /* 0x000000000f0c7348 */ /* 0x000fea0003c00000 */
[----:B------:R-:W-:Y:S02]  /*16ca0*/  ELECT P6, UR62, PT ;  /* 0x00000000003e782f */ /* 0x000fe400038c0000 */
[----:B------:R-:W-:Y:S01]  /*16cb0*/  MOV R14, UR62 ;  /* 0x0000003e000e7c02 */ /* 0x000fe20008000f00 */
[----:B------:R-:W-:Y:S10]  /*16cc0*/  ENDCOLLECTIVE ;  /* 0x000000000000791b */ /* 0x000ff40003800000 */
.L_x_409:
[----:B------:R-:W-:Y:S05]  /*16cd0*/  BSYNC B1 ;  /* 0x0000000000017941 */ /* 0x000fea0003800000 */
.L_x_408:
[----:B------:R-:W-:Y:S05]  /*16ce0*/  BRA `(.L_x_410) ;  /* 0xffffffe400247947 */ /* 0x000fea000383ffff */
.L_x_360:
[----:B-1----:R1:W3:Y:S02]  /*16cf0*/  SYNCS.PHASECHK.TRANS64.TRYWAIT P0, [R12+URZ+0x18], R7 ;  /* 0x000018070c0075a7 */ /* 0x0022e4000800017f */
[----:B---3--:R-:W-:Y:S05]  /*16d00*/  @!P0 NANOSLEEP.SYNCS 0x989680 ;  /* 0x009896800000895d */ /* 0x008fea0003900000 */
[----:B------:R-:W3:Y:S02]  /*16d10*/  @!P0 SYNCS.PHASECHK.TRANS64 P0, [R12+URZ+0x18], R7 ;  /* 0x000018070c0085a7 */ /* 0x000ee4000800007f */
[----:B---3--:R-:W-:Y:S05]  /*16d20*/  @!P0 BRA `(.L_x_360) ;  /* 0xfffffffc00f08947 */ /* 0x008fea000383ffff */
[----:B------:R-:W-:Y:S05]  /*16d30*/  BRA `(.L_x_411) ;  /* 0xffffffe400607947 */ /* 0x000fea000383ffff */
.L_x_368:
[----:B------:R-:W-:Y:S01]  /*16d40*/  BSSY B0, `(.L_x_412) ;  /* 0x0000006000007945 */ /* 0x000fe20003800000 */
[----:B------:R-:W-:-:S07]  /*16d50*/  MOV R15, 0xffffffff ;  /* 0xffffffff000f7802 */ /* 0x000fce0000000f00 */
[----:B--2---:R-:W-:Y:S05]  /*16d60*/  WARPSYNC.COLLECTIVE R15, `(.L_x_413) ;  /* 0x000000000f0c7348 */ /* 0x004fea0003c00000 */
[----:B------:R-:W-:Y:S02]  /*16d70*/  ELECT P6, UR62, PT ;  /* 0x00000000003e782f */ /* 0x000fe400038c0000 */
[----:B------:R-:W-:Y:S01]  /*16d80*/  MOV R14, UR62 ;  /* 0x0000003e000e7c02 */ /* 0x000fe20008000f00 */
[----:B--2---:R-:W-:Y:S10]  /*16d90*/  ENDCOLLECTIVE ;  /* 0x000000000000791b */ /* 0x004ff40003800000 */
.L_x_413:
[----:B------:R-:W-:Y:S05]  /*16da0*/  BSYNC B0 ;  /* 0x0000000000007941 */ /* 0x000fea0003800000 */
.L_x_412:
[----:B------:R-:W-:Y:S05]  /*16db0*/  BRA `(.L_x_414) ;  /* 0xffffffec00d87947 */ /* 0x000fea000383ffff */
.L_x_370:
[----:B-1----:R1:W3:Y:S02]  /*16dc0*/  SYNCS.PHASECHK.TRANS64.TRYWAIT P0, [R5+URZ], R2 ;  /* 0x00000002050075a7 */ /* 0x0022e4000800017f */
[----:B---3--:R-:W-:Y:S05]  /*16dd0*/  @!P0 NANOSLEEP.SYNCS 0x989680 ;  /* 0x009896800000895d */ /* 0x008fea0003900000 */
[----:B------:R-:W3:Y:S02]  /*16de0*/  @!P0 SYNCS.PHASECHK.TRANS64 P0, [R5+URZ], R2 ;  /* 0x00000002050085a7 */ /* 0x000ee4000800007f */
[----:B---3--:R-:W-:Y:S05]  /*16df0*/  @!P0 BRA `(.L_x_370) ;  /* 0xfffffffc00f08947 */ /* 0x008fea000383ffff */
[----:B------:R-:W-:Y:S05]  /*16e00*/  BRA `(.L_x_415) ;  /* 0xffffffec00fc7947 */ /* 0x000fea000383ffff */
.L_x_371:
[----:B-1----:R1:W3:Y:S02]  /*16e10*/  SYNCS.PHASECHK.TRANS64.TRYWAIT P0, [R7+URZ], R0 ;  /* 0x00000000070075a7 */ /* 0x0022e4000800017f */
[----:B---3--:R-:W-:Y:S05]  /*16e20*/  @!P0 NANOSLEEP.SYNCS 0x989680 ;  /* 0x009896800000895d */ /* 0x008fea0003900000 */
[----:B------:R-:W3:Y:S02]  /*16e30*/  @!P0 SYNCS.PHASECHK.TRANS64 P0, [R7+URZ], R0 ;  /* 0x00000000070085a7 */ /* 0x000ee4000800007f */
[----:B---3--:R-:W-:Y:S05]  /*16e40*/  @!P0 BRA `(.L_x_371) ;  /* 0xfffffffc00f08947 */ /* 0x008fea000383ffff */
[----:B------:R-:W-:Y:S05]  /*16e50*/  BRA `(.L_x_416) ;  /* 0xfffffff0000c7947 */ /* 0x000fea000383ffff */
.L_x_417:
[----:B------:R-:W-:-:S00]  /*16e60*/  BRA `(.L_x_417) ;  /* 0xfffffffc00fc7947 */ /* 0x000fc0000383ffff */
[----:B------:R-:W-:-:S00]  /*16e70*/  NOP ;  /* 0x0000000000007918 */ /* 0x000fc00000000000 */
        /* <DEDUP_REMOVED lines=8> */
.L_x_418:


//--------------------- .nv.global.init           --------------------------
	.section	.nv.global.init,"aw",@progbits
.nv.global.init:
	.type		$str$22,@object
	.size		$str$22,($str$26 - $str$22)
$str$22:
        /*0000*/ 	.byte	0x6b, 0x5f, 0x74, 0x69, 0x6c, 0x65, 0x5f, 0x63, 0x6f, 0x75, 0x6e, 0x74, 0x20, 0x3e, 0x3d, 0x20
        /*0010*/ 	.byte	0x31, 0x00
	.type		$str$26,@object
	.size		$str$26,($str$27 - $str$26)
$str$26:
        /*0012*/ 	.byte	0x28, 0x61, 0x64, 0x64, 0x72, 0x65, 0x73, 0x73, 0x20, 0x26, 0x20, 0x6d, 0x61, 0x73, 0x6b, 0x29
        /*0022*/ 	.byte	0x20, 0x3d, 0x3d, 0x20, 0x30, 0x00
	.type		$str$27,@object
	.size		$str$27,($str$23 - $str$27)
$str$27:
        /*0028*/ 	.byte	0x2f, 0x74, 0x6d, 0x70, 0x2f, 0x63, 0x75, 0x74, 0x6c, 0x61, 0x73, 0x73, 0x5f, 0x73, 0x77, 0x65
        /*0038*/ 	.byte	0x65, 0x70, 0x5f, 0x73, 0x72, 0x63, 0x2f, 0x69, 0x6e, 0x63, 0x6c, 0x75, 0x64, 0x65, 0x2f, 0x63
        /*0048*/ 	.byte	0x75, 0x74, 0x65, 0x2f, 0x70, 0x6f, 0x69, 0x6e, 0x74, 0x65, 0x72, 0x5f, 0x66, 0x6c, 0x61, 0x67
        /*0058*/ 	.byte	0x67, 0x65, 0x64, 0x2e, 0x68, 0x70, 0x70, 0x00
	.type		$str$23,@object
	.size		$str$23,(__unnamed_2 - $str$23)
$str$23:
        /*0060*/ 	.byte	0x2f, 0x74, 0x6d, 0x70, 0x2f, 0x63, 0x75, 0x74, 0x6c, 0x61, 0x73, 0x73, 0x5f, 0x73, 0x77, 0x65
        /*0070*/ 	.byte	0x65, 0x70, 0x5f, 0x73, 0x72, 0x63, 0x2f, 0x69, 0x6e, 0x63, 0x6c, 0x75, 0x64, 0x65, 0x2f, 0x63
        /*0080*/ 	.byte	0x75, 0x74, 0x6c, 0x61, 0x73, 0x73, 0x2f, 0x67, 0x65, 0x6d, 0x6d, 0x2f, 0x63, 0x6f, 0x6c, 0x6c
        /*0090*/ 	.byte	0x65, 0x63, 0x74, 0x69, 0x76, 0x65, 0x2f, 0x73, 0x6d, 0x39, 0x30, 0x5f, 0x6d, 0x6d, 0x61, 0x5f
        /*00a0*/ 	.byte	0x74, 0x6d, 0x61, 0x5f, 0x67, 0x6d, 0x6d, 0x61, 0x5f, 0x73, 0x73, 0x5f, 0x77, 0x61, 0x72, 0x70
        /*00b0*/ 	.byte	0x73, 0x70, 0x65, 0x63, 0x69, 0x61, 0x6c, 0x69, 0x7a, 0x65, 0x64, 0x2e, 0x68, 0x70, 0x70, 0x00
	.type		__unnamed_2,@object
	.size		__unnamed_2,(__unnamed_1 - __unnamed_2)
__unnamed_2:
        /* <DEDUP_REMOVED lines=29> */
	.type		__unnamed_1,@object
	.size		__unnamed_1,(.L_0 - __unnamed_1)
__unnamed_1:
        /* <DEDUP_REMOVED lines=182> */
        /*0dec*/ 	.byte	0x5d, 0x00
.L_0:


//--------------------- .nv.shared._ZN7cutlass13device_kernelINS_4gemm6kernel13GemmUniversalIN4cute5tupleIJiiiiEEENS1_10collective13CollectiveMmaINS1_34MainloopSm90TmaGmmaWarpSpecializedILi3ENS5_IJNS4_1CILi2EEENSA_ILi1EEESC_EEENS1_35KernelTmaWarpSpecializedCooperativeEEENS5_IJNSA_ILi256EEESG_NSA_ILi64EEEEEENS_10bfloat16_tENS5_IJlSC_lEEESJ_SK_NS4_8TiledMMAINS4_8MMA_AtomIJNS4_4SM904GMMA28MMA_64x256x16_F32BF16BF16_SSILNSO_5MajorE0ELSQ_0ELNSO_7ScaleInE1ELSR_1EEEEEENS4_6LayoutISD_NS5_IJSC_NSA_ILi0EEESV_EEEEENS5_IJNS4_10UnderscoreESY_SY_EEEEENS4_13SM90_TMA_LOADENS4_14ComposedLayoutINS4_7SwizzleILi3ELi4ELi3EEENS4_18smem_ptr_flag_bitsILi16EEENSU_INS5_IJNSA_ILi8EEESH_EEENS5_IJSH_SC_EEEEEEEvNS4_8identityENS4_23SM90_TMA_LOAD_MULTICASTES1B_vS1C_EENS_8epilogue10collective18CollectiveEpilogueINS1F_22Sm90TmaWarpSpecializedILi4ELi2ELi16ELb1ELb0EEEJSI_NS5_IJNSA_ILi128EEENSA_ILi32EEEEEESJ_SK_SJ_SK_NS1F_6fusion15FusionCallbacksIS1J_NS1N_17LinearCombinationISJ_fSJ_fLNS_15FloatRoundStyleE2EEESI_S1M_JEEES11_NS12_INS13_ILi2ELi4ELi3EEES16_NSU_INS5_IJS17_S1L_EEENS5_IJS1L_SC_EEEEEEENS4_17SM75_U32x4_LDSM_NENS4_14SM90_TMA_STOREES1X_NS4_17SM90_U32x4_STSM_NENS4_9Copy_AtomIJS20_NS_6half_tEEEEvEEEvvEEEEvNT_6ParamsE --------------------------
	.section	.nv.shared._ZN7cutlass13device_kernelINS_4gemm6kernel13GemmUniversalIN4cute5tupleIJiiiiEEENS1_10collective13CollectiveMmaINS1_34MainloopSm90TmaGmmaWarpSpecializedILi3ENS5_IJNS4_1CILi2EEENSA_ILi1EEESC_EEENS1_35KernelTmaWarpSpecializedCooperativeEEENS5_IJNSA_ILi256EEESG_NSA_ILi64EEEEEENS_10bfloat16_tENS5_IJlSC_lEEESJ_SK_NS4_8TiledMMAINS4_8MMA_AtomIJNS4_4SM904GMMA28MMA_64x256x16_F32BF16BF16_SSILNSO_5MajorE0ELSQ_0ELNSO_7ScaleInE1ELSR_1EEEEEENS4_6LayoutISD_NS5_IJSC_NSA_ILi0EEESV_EEEEENS5_IJNS4_10UnderscoreESY_SY_EEEEENS4_13SM90_TMA_LOADENS4_14ComposedLayoutINS4_7SwizzleILi3ELi4ELi3EEENS4_18smem_ptr_flag_bitsILi16EEENSU_INS5_IJNSA_ILi8EEESH_EEENS5_IJSH_SC_EEEEEEEvNS4_8identityENS4_23SM90_TMA_LOAD_MULTICASTES1B_vS1C_EENS_8epilogue10collective18CollectiveEpilogueINS1F_22Sm90TmaWarpSpecializedILi4ELi2ELi16ELb1ELb0EEEJSI_NS5_IJNSA_ILi128EEENSA_ILi32EEEEEESJ_SK_SJ_SK_NS1F_6fusion15FusionCallbacksIS1J_NS1N_17LinearCombinationISJ_fSJ_fLNS_15FloatRoundStyleE2EEESI_S1M_JEEES11_NS12_INS13_ILi2ELi4ELi3EEES16_NSU_INS5_IJS17_S1L_EEENS5_IJS1L_SC_EEEEEEENS4_17SM75_U32x4_LDSM_NENS4_14SM90_TMA_STOREES1X_NS4_17SM90_U32x4_STSM_NENS4_9Copy_AtomIJS20_NS_6half_tEEEEvEEEvvEEEEvNT_6ParamsE,"aw",@nobits
	.sectionflags	@""
	.align	16
	.zero		1024


//--------------------- .nv.shared.reserved.0     --------------------------
	.section	.nv.shared.reserved.0,"aw",@nobits
	.weak		__nv_reservedSMEM_offset_0_alias
	.size		__nv_reservedSMEM_offset_0_alias, 0, 0
	.other		__nv_reservedSMEM_offset_0_alias,@"STO_CUDA_RESERVED_SHARED STV_DEFAULT"
__nv_reservedSMEM_offset_0_alias:
	.zero		0


//--------------------- .nv.global                --------------------------
	.section	.nv.global,"aw",@nobits
.nv.global:
	.type		_ZN39_INTERNAL_36870d00_4_k_cu_14e22aaa_27884cute1_E,@object
	.size		_ZN39_INTERNAL_36870d00_4_k_cu_14e22aaa_27884cute1_E,(_ZN39_INTERNAL_36870d00_4_k_cu_14e22aaa_27884cuda3std3__45__cpo6cbeginE - _ZN39_INTERNAL_36870d00_4_k_cu_14e22aaa_27884cute1_E)
_ZN39_INTERNAL_36870d00_4_k_cu_14e22aaa_27884cute1_E:
	.zero		1
	.type		_ZN39_INTERNAL_36870d00_4_k_cu_14e22aaa_27884cuda3std3__45__cpo6cbeginE,@object
	.size		_ZN39_INTERNAL_36870d00_4_k_cu_14e22aaa_27884cuda3std3__45__cpo6cbeginE,(_ZN39_INTERNAL_36870d00_4_k_cu_14e22aaa_27884cuda3std3__48in_placeE - _ZN39_INTERNAL_36870d00_4_k_cu_14e22aaa_27884cuda3std3__45__cpo6cbeginE)
_ZN39_INTERNAL_36870d00_4_k_cu_14e22aaa_27884cuda3std3__45__cpo6cbeginE:
	.zero		1
	.type		_ZN39_INTERNAL_36870d00_4_k_cu_14e22aaa_27884cuda3std3__48in_placeE,@object
	.size		_ZN39_INTERNAL_36870d00_4_k_cu_14e22aaa_27884cuda3std3__48in_placeE,(_ZN39_INTERNAL_36870d00_4_k_cu_14e22aaa_27884cuda3std6ranges3__45__cpo9iter_moveE - _ZN39_INTERNAL_36870d00_4_k_cu_14e22aaa_27884cuda3std3__48in_placeE)
_ZN39_INTERNAL_36870d00_4_k_cu_14e22aaa_27884cuda3std3__48in_placeE:
	.zero		1
	.type		_ZN39_INTERNAL_36870d00_4_k_cu_14e22aaa_27884cuda3std6ranges3__45__cpo9iter_moveE,@object
	.size		_ZN39_INTERNAL_36870d00_4_k_cu_14e22aaa_27884cuda3std6ranges3__45__cpo9iter_moveE,(_ZN39_INTERNAL_36870d00_4_k_cu_14e22aaa_27884cuda3std3__45__cpo5beginE - _ZN39_INTERNAL_36870d00_4_k_cu_14e22aaa_27884cuda3std6ranges3__45__cpo9iter_moveE)
_ZN39_INTERNAL_36870d00_4_k_cu_14e22aaa_27884cuda3std6ranges3__45__cpo9iter_moveE:
	.zero		1
	.type		_ZN39_INTERNAL_36870d00_4_k_cu_14e22aaa_27884cuda3std3__45__cpo5beginE,@object
	.size		_ZN39_INTERNAL_36870d00_4_k_cu_14e22aaa_27884cuda3std3__45__cpo5beginE,(_ZN39_INTERNAL_36870d00_4_k_cu_14e22aaa_27884cuda3std3__441_GLOBAL__N__36870d00_4_k_cu_14e22aaa_27886ignoreE - _ZN39_INTERNAL_36870d00_4_k_cu_14e22aaa_27884cuda3std3__45__cpo5beginE)
_ZN39_INTERNAL_36870d00_4_k_cu_14e22aaa_27884cuda3std3__45__cpo5beginE:
	.zero		1
	.type		_ZN39_INTERNAL_36870d00_4_k_cu_14e22aaa_27884cuda3std3__441_GLOBAL__N__36870d00_4_k_cu_14e22aaa_27886ignoreE,@object
	.size		_ZN39_INTERNAL_36870d00_4_k_cu_14e22aaa_27884cuda3std3__441_GLOBAL__N__36870d00_4_k_cu_14e22aaa_27886ignoreE,(_ZN39_INTERNAL_36870d00_4_k_cu_14e22aaa_27884cute7productE - _ZN39_INTERNAL_36870d00_4_k_cu_14e22aaa_27884cuda3std3__441_GLOBAL__N__36870d00_4_k_cu_14e22aaa_27886ignoreE)
_ZN39_INTERNAL_36870d00_4_k_cu_14e22aaa_27884cuda3std3__441_GLOBAL__N__36870d00_4_k_cu_14e22aaa_27886ignoreE:
	.zero		1
	.type		_ZN39_INTERNAL_36870d00_4_k_cu_14e22aaa_27884cute7productE,@object
	.size		_ZN39_INTERNAL_36870d00_4_k_cu_14e22aaa_27884cute7productE,(_ZN39_INTERNAL_36870d00_4_k_cu_14e22aaa_27884cuda3std3__45__cpo3endE - _ZN39_INTERNAL_36870d00_4_k_cu_14e22aaa_27884cute7productE)
_ZN39_INTERNAL_36870d00_4_k_cu_14e22aaa_27884cute7productE:
	.zero		1
	.type		_ZN39_INTERNAL_36870d00_4_k_cu_14e22aaa_27884cuda3std3__45__cpo3endE,@object
	.size		_ZN39_INTERNAL_36870d00_4_k_cu_14e22aaa_27884cuda3std3__45__cpo3endE,(_ZN39_INTERNAL_36870d00_4_k_cu_14e22aaa_27884cuda3std3__419piecewise_constructE - _ZN39_INTERNAL_36870d00_4_k_cu_14e22aaa_27884cuda3std3__45__cpo3endE)
_ZN39_INTERNAL_36870d00_4_k_cu_14e22aaa_27884cuda3std3__45__cpo3endE:
	.zero		1
	.type		_ZN39_INTERNAL_36870d00_4_k_cu_14e22aaa_27884cuda3std3__419piecewise_constructE,@object
	.size		_ZN39_INTERNAL_36870d00_4_k_cu_14e22aaa_27884cuda3std3__419piecewise_constructE,(_ZN39_INTERNAL_36870d00_4_k_cu_14e22aaa_27884cuda3std3__45__cpo4cendE - _ZN39_INTERNAL_36870d00_4_k_cu_14e22aaa_27884cuda3std3__419piecewise_constructE)
_ZN39_INTERNAL_36870d00_4_k_cu_14e22aaa_27884cuda3std3__419piecewise_constructE:
	.zero		1
	.type		_ZN39_INTERNAL_36870d00_4_k_cu_14e22aaa_27884cuda3std3__45__cpo4cendE,@object
	.size		_ZN39_INTERNAL_36870d00_4_k_cu_14e22aaa_27884cuda3std3__45__cpo4cendE,(_ZN39_INTERNAL_36870d00_4_k_cu_14e22aaa_27884cuda3std6ranges3__45__cpo4swapE - _ZN39_INTERNAL_36870d00_4_k_cu_14e22aaa_27884cuda3std3__45__cpo4cendE)
_ZN39_INTERNAL_36870d00_4_k_cu_14e22aaa_27884cuda3std3__45__cpo4cendE:
	.zero		1
	.type		_ZN39_INTERNAL_36870d00_4_k_cu_14e22aaa_27884cuda3std6ranges3__45__cpo4swapE,@object
	.size		_ZN39_INTERNAL_36870d00_4_k_cu_14e22aaa_27884cuda3std6ranges3__45__cpo4swapE,(.L_9 - _ZN39_INTERNAL_36870d00_4_k_cu_14e22aaa_27884cuda3std6ranges3__45__cpo4swapE)
_ZN39_INTERNAL_36870d00_4_k_cu_14e22aaa_27884cuda3std6ranges3__45__cpo4swapE:
	.zero		1
.L_9:


//--------------------- .nv.constant0._ZN7cutlass13device_kernelINS_4gemm6kernel13GemmUniversalIN4cute5tupleIJiiiiEEENS1_10collective13CollectiveMmaINS1_34MainloopSm90TmaGmmaWarpSpecializedILi3ENS5_IJNS4_1CILi2EEENSA_ILi1EEESC_EEENS1_35KernelTmaWarpSpecializedCooperativeEEENS5_IJNSA_ILi256EEESG_NSA_ILi64EEEEEENS_10bfloat16_tENS5_IJlSC_lEEESJ_SK_NS4_8TiledMMAINS4_8MMA_AtomIJNS4_4SM904GMMA28MMA_64x256x16_F32BF16BF16_SSILNSO_5MajorE0ELSQ_0ELNSO_7ScaleInE1ELSR_1EEEEEENS4_6LayoutISD_NS5_IJSC_NSA_ILi0EEESV_EEEEENS5_IJNS4_10UnderscoreESY_SY_EEEEENS4_13SM90_TMA_LOADENS4_14ComposedLayoutINS4_7SwizzleILi3ELi4ELi3EEENS4_18smem_ptr_flag_bitsILi16EEENSU_INS5_IJNSA_ILi8EEESH_EEENS5_IJSH_SC_EEEEEEEvNS4_8identityENS4_23SM90_TMA_LOAD_MULTICASTES1B_vS1C_EENS_8epilogue10collective18CollectiveEpilogueINS1F_22Sm90TmaWarpSpecializedILi4ELi2ELi16ELb1ELb0EEEJSI_NS5_IJNSA_ILi128EEENSA_ILi32EEEEEESJ_SK_SJ_SK_NS1F_6fusion15FusionCallbacksIS1J_NS1N_17LinearCombinationISJ_fSJ_fLNS_15FloatRoundStyleE2EEESI_S1M_JEEES11_NS12_INS13_ILi2ELi4ELi3EEES16_NSU_INS5_IJS17_S1L_EEENS5_IJS1L_SC_EEEEEEENS4_17SM75_U32x4_LDSM_NENS4_14SM90_TMA_STOREES1X_NS4_17SM90_U32x4_STSM_NENS4_9Copy_AtomIJS20_NS_6half_tEEEEvEEEvvEEEEvNT_6ParamsE --------------------------
	.section	.nv.constant0._ZN7cutlass13device_kernelINS_4gemm6kernel13GemmUniversalIN4cute5tupleIJiiiiEEENS1_10collective13CollectiveMmaINS1_34MainloopSm90TmaGmmaWarpSpecializedILi3ENS5_IJNS4_1CILi2EEENSA_ILi1EEESC_EEENS1_35KernelTmaWarpSpecializedCooperativeEEENS5_IJNSA_ILi256EEESG_NSA_ILi64EEEEEENS_10bfloat16_tENS5_IJlSC_lEEESJ_SK_NS4_8TiledMMAINS4_8MMA_AtomIJNS4_4SM904GMMA28MMA_64x256x16_F32BF16BF16_SSILNSO_5MajorE0ELSQ_0ELNSO_7ScaleInE1ELSR_1EEEEEENS4_6LayoutISD_NS5_IJSC_NSA_ILi0EEESV_EEEEENS5_IJNS4_10UnderscoreESY_SY_EEEEENS4_13SM90_TMA_LOADENS4_14ComposedLayoutINS4_7SwizzleILi3ELi4ELi3EEENS4_18smem_ptr_flag_bitsILi16EEENSU_INS5_IJNSA_ILi8EEESH_EEENS5_IJSH_SC_EEEEEEEvNS4_8identityENS4_23SM90_TMA_LOAD_MULTICASTES1B_vS1C_EENS_8epilogue10collective18CollectiveEpilogueINS1F_22Sm90TmaWarpSpecializedILi4ELi2ELi16ELb1ELb0EEEJSI_NS5_IJNSA_ILi128EEENSA_ILi32EEEEEESJ_SK_SJ_SK_NS1F_6fusion15FusionCallbacksIS1J_NS1N_17LinearCombinationISJ_fSJ_fLNS_15FloatRoundStyleE2EEESI_S1M_JEEES11_NS12_INS13_ILi2ELi4ELi3EEES16_NSU_INS5_IJS17_S1L_EEENS5_IJS1L_SC_EEEEEEENS4_17SM75_U32x4_LDSM_NENS4_14SM90_TMA_STOREES1X_NS4_17SM90_U32x4_STSM_NENS4_9Copy_AtomIJS20_NS_6half_tEEEEvEEEvvEEEEvNT_6ParamsE,"a",@progbits
	.sectionflags	@""
	.align	4
.nv.constant0._ZN7cutlass13device_kernelINS_4gemm6kernel13GemmUniversalIN4cute5tupleIJiiiiEEENS1_10collective13CollectiveMmaINS1_34MainloopSm90TmaGmmaWarpSpecializedILi3ENS5_IJNS4_1CILi2EEENSA_ILi1EEESC_EEENS1_35KernelTmaWarpSpecializedCooperativeEEENS5_IJNSA_ILi256EEESG_NSA_ILi64EEEEEENS_10bfloat16_tENS5_IJlSC_lEEESJ_SK_NS4_8TiledMMAINS4_8MMA_AtomIJNS4_4SM904GMMA28MMA_64x256x16_F32BF16BF16_SSILNSO_5MajorE0ELSQ_0ELNSO_7ScaleInE1ELSR_1EEEEEENS4_6LayoutISD_NS5_IJSC_NSA_ILi0EEESV_EEEEENS5_IJNS4_10UnderscoreESY_SY_EEEEENS4_13SM90_TMA_LOADENS4_14ComposedLayoutINS4_7SwizzleILi3ELi4ELi3EEENS4_18smem_ptr_flag_bitsILi16EEENSU_INS5_IJNSA_ILi8EEESH_EEENS5_IJSH_SC_EEEEEEEvNS4_8identityENS4_23SM90_TMA_LOAD_MULTICASTES1B_vS1C_EENS_8epilogue10collective18CollectiveEpilogueINS1F_22Sm90TmaWarpSpecializedILi4ELi2ELi16ELb1ELb0EEEJSI_NS5_IJNSA_ILi128EEENSA_ILi32EEEEEESJ_SK_SJ_SK_NS1F_6fusion15FusionCallbacksIS1J_NS1N_17LinearCombinationISJ_fSJ_fLNS_15FloatRoundStyleE2EEESI_S1M_JEEES11_NS12_INS13_ILi2ELi4ELi3EEES16_NSU_INS5_IJS17_S1L_EEENS5_IJS1L_SC_EEEEEEENS4_17SM75_U32x4_LDSM_NENS4_14SM90_TMA_STOREES1X_NS4_17SM90_U32x4_STSM_NENS4_9Copy_AtomIJS20_NS_6half_tEEEEvEEEvvEEEEvNT_6ParamsE:
	.zero		2432


//--------------------- SYMBOLS --------------------------

	.type		.nv.reservedSmem.offset0,@object
	.size		.nv.reservedSmem.offset0,0x4
	.type		__assertfail,@function
